//
// Generated by NVIDIA NVVM Compiler
//
// Compiler Build ID: CL-36424714
// Cuda compilation tools, release 13.0, V13.0.88
// Based on NVVM 20.0.0
//

.version 9.0
.target sm_100
.address_size 64

	// .globl	_Z26kComputeBoundsAndCentroids18TrianglesSoADeviceiP7AABB_cwP9float3_cw
// _ZZN3cub18CUB_300001_SM_10006detail6reduce28DeviceReduceSingleTileKernelINS2_10policy_hubI7AABB_cwj10AABBReduceE10Policy1000EN6thrust24THRUST_300001_SM_1000_NS6detail15normal_iteratorINSA_10device_ptrIS5_EEEEPS5_jS6_S5_S5_N4cuda3std3__410__identityEEEvT0_T1_T2_T3_T4_T6_E12temp_storage has been demoted
// _ZZN3cub18CUB_300001_SM_10006detail6reduce18DeviceReduceKernelINS2_10policy_hubI7AABB_cwj10AABBReduceE10Policy1000EN6thrust24THRUST_300001_SM_1000_NS6detail15normal_iteratorINSA_10device_ptrIS5_EEEEjS6_S5_N4cuda3std3__410__identityEEEvT0_PT3_T1_NS0_13GridEvenShareISN_EET2_T4_E12temp_storage has been demoted
// _ZZN3cub18CUB_300001_SM_10006detail6reduce28DeviceReduceSingleTileKernelINS2_10policy_hubI7AABB_cwj10AABBReduceE10Policy1000EPS5_S9_iS6_S5_S5_N4cuda3std3__410__identityEEEvT0_T1_T2_T3_T4_T6_E12temp_storage has been demoted
// _ZZN3cub18CUB_300001_SM_10006detail6reduce28DeviceReduceSingleTileKernelINS2_10policy_hubI7AABB_cwy10AABBReduceE10Policy1000EN6thrust24THRUST_300001_SM_1000_NS6detail15normal_iteratorINSA_10device_ptrIS5_EEEEPS5_yS6_S5_S5_N4cuda3std3__410__identityEEEvT0_T1_T2_T3_T4_T6_E12temp_storage has been demoted
// _ZZN3cub18CUB_300001_SM_10006detail6reduce18DeviceReduceKernelINS2_10policy_hubI7AABB_cwy10AABBReduceE10Policy1000EN6thrust24THRUST_300001_SM_1000_NS6detail15normal_iteratorINSA_10device_ptrIS5_EEEEyS6_S5_N4cuda3std3__410__identityEEEvT0_PT3_T1_NS0_13GridEvenShareISN_EET2_T4_E12temp_storage has been demoted
// _ZZN3cub18CUB_300001_SM_10006detail6reduce28DeviceReduceSingleTileKernelINS2_10policy_hubI7AABB_cwy10AABBReduceE10Policy1000EPS5_S9_iS6_S5_S5_N4cuda3std3__410__identityEEEvT0_T1_T2_T3_T4_T6_E12temp_storage has been demoted
// _ZZN3cub18CUB_300001_SM_10006detail10radix_sort31DeviceRadixSortSingleTileKernelINS1_5radix10policy_hubIjjyE10Policy1000ELNS0_9SortOrderE0EjjyNS1_21identity_decomposer_tEEEvPKT1_PSA_PKT2_PSE_T3_iiT4_E12temp_storage has been demoted
// _ZZN3cub18CUB_300001_SM_10006detail10radix_sort30DeviceRadixSortHistogramKernelINS1_5radix10policy_hubIjjyE10Policy1000ELNS0_9SortOrderE0EjyNS1_21identity_decomposer_tEEEvPT2_PKT1_SA_iiT3_E12temp_storage has been demoted
// _ZZN3cub18CUB_300001_SM_10006detail10radix_sort33DeviceRadixSortExclusiveSumKernelINS1_5radix10policy_hubIjjyE10Policy1000EyEEvPT0_E12temp_storage has been demoted
// _ZZN3cub18CUB_300001_SM_10006detail10radix_sort29DeviceRadixSortOnesweepKernelINS1_5radix10policy_hubIjjyE10Policy1000ELNS0_9SortOrderE0EjjyiiNS1_21identity_decomposer_tEEEvPT5_SB_PT3_PKSC_PT1_PKSG_PT2_PKSK_T4_iiT6_E1s has been demoted
.global .align 1 .b8 _ZN34_INTERNAL_4db5ef8a_4_k_cu_0bfafdca4cuda3std3__45__cpo5beginE[1];
.global .align 1 .b8 _ZN34_INTERNAL_4db5ef8a_4_k_cu_0bfafdca4cuda3std3__45__cpo3endE[1];
.global .align 1 .b8 _ZN34_INTERNAL_4db5ef8a_4_k_cu_0bfafdca4cuda3std3__45__cpo6cbeginE[1];
.global .align 1 .b8 _ZN34_INTERNAL_4db5ef8a_4_k_cu_0bfafdca4cuda3std3__45__cpo4cendE[1];
.global .align 1 .b8 _ZN34_INTERNAL_4db5ef8a_4_k_cu_0bfafdca4cuda3std3__45__cpo6rbeginE[1];
.global .align 1 .b8 _ZN34_INTERNAL_4db5ef8a_4_k_cu_0bfafdca4cuda3std3__45__cpo4rendE[1];
.global .align 1 .b8 _ZN34_INTERNAL_4db5ef8a_4_k_cu_0bfafdca4cuda3std3__45__cpo7crbeginE[1];
.global .align 1 .b8 _ZN34_INTERNAL_4db5ef8a_4_k_cu_0bfafdca4cuda3std3__45__cpo5crendE[1];
.global .align 1 .b8 _ZN34_INTERNAL_4db5ef8a_4_k_cu_0bfafdca4cuda3std3__436_GLOBAL__N__4db5ef8a_4_k_cu_0bfafdca6ignoreE[1];
.global .align 1 .b8 _ZN34_INTERNAL_4db5ef8a_4_k_cu_0bfafdca4cuda3std3__419piecewise_constructE[1];
.global .align 1 .b8 _ZN34_INTERNAL_4db5ef8a_4_k_cu_0bfafdca4cuda3std3__48in_placeE[1];
.global .align 1 .b8 _ZN34_INTERNAL_4db5ef8a_4_k_cu_0bfafdca4cuda3std3__420unreachable_sentinelE[1];
.global .align 1 .b8 _ZN34_INTERNAL_4db5ef8a_4_k_cu_0bfafdca4cuda3std3__47nulloptE[1];
.global .align 1 .b8 _ZN34_INTERNAL_4db5ef8a_4_k_cu_0bfafdca4cuda3std3__48unexpectE[1];
.global .align 1 .b8 _ZN34_INTERNAL_4db5ef8a_4_k_cu_0bfafdca4cuda3std6ranges3__45__cpo4swapE[1];
.global .align 1 .b8 _ZN34_INTERNAL_4db5ef8a_4_k_cu_0bfafdca4cuda3std6ranges3__45__cpo9iter_moveE[1];
.global .align 1 .b8 _ZN34_INTERNAL_4db5ef8a_4_k_cu_0bfafdca4cuda3std6ranges3__45__cpo5beginE[1];
.global .align 1 .b8 _ZN34_INTERNAL_4db5ef8a_4_k_cu_0bfafdca4cuda3std6ranges3__45__cpo3endE[1];
.global .align 1 .b8 _ZN34_INTERNAL_4db5ef8a_4_k_cu_0bfafdca4cuda3std6ranges3__45__cpo6cbeginE[1];
.global .align 1 .b8 _ZN34_INTERNAL_4db5ef8a_4_k_cu_0bfafdca4cuda3std6ranges3__45__cpo4cendE[1];
.global .align 1 .b8 _ZN34_INTERNAL_4db5ef8a_4_k_cu_0bfafdca4cuda3std6ranges3__45__cpo7advanceE[1];
.global .align 1 .b8 _ZN34_INTERNAL_4db5ef8a_4_k_cu_0bfafdca4cuda3std6ranges3__45__cpo9iter_swapE[1];
.global .align 1 .b8 _ZN34_INTERNAL_4db5ef8a_4_k_cu_0bfafdca4cuda3std6ranges3__45__cpo4nextE[1];
.global .align 1 .b8 _ZN34_INTERNAL_4db5ef8a_4_k_cu_0bfafdca4cuda3std6ranges3__45__cpo4prevE[1];
.global .align 1 .b8 _ZN34_INTERNAL_4db5ef8a_4_k_cu_0bfafdca4cuda3std6ranges3__45__cpo4dataE[1];
.global .align 1 .b8 _ZN34_INTERNAL_4db5ef8a_4_k_cu_0bfafdca4cuda3std6ranges3__45__cpo5cdataE[1];
.global .align 1 .b8 _ZN34_INTERNAL_4db5ef8a_4_k_cu_0bfafdca4cuda3std6ranges3__45__cpo4sizeE[1];
.global .align 1 .b8 _ZN34_INTERNAL_4db5ef8a_4_k_cu_0bfafdca4cuda3std6ranges3__45__cpo5ssizeE[1];
.global .align 1 .b8 _ZN34_INTERNAL_4db5ef8a_4_k_cu_0bfafdca4cuda3std6ranges3__45__cpo8distanceE[1];
.global .align 1 .b8 _ZN34_INTERNAL_4db5ef8a_4_k_cu_0bfafdca6thrust24THRUST_300001_SM_1000_NS8cuda_cub3parE[1];
.global .align 1 .b8 _ZN34_INTERNAL_4db5ef8a_4_k_cu_0bfafdca6thrust24THRUST_300001_SM_1000_NS8cuda_cub10par_nosyncE[1];
.global .align 1 .b8 _ZN34_INTERNAL_4db5ef8a_4_k_cu_0bfafdca6thrust24THRUST_300001_SM_1000_NS6system6detail10sequential3seqE[1];
.global .align 1 .b8 _ZN34_INTERNAL_4db5ef8a_4_k_cu_0bfafdca6thrust24THRUST_300001_SM_1000_NS6system3cpp3parE[1];
.global .align 1 .b8 _ZN34_INTERNAL_4db5ef8a_4_k_cu_0bfafdca6thrust24THRUST_300001_SM_1000_NS12placeholders2_1E[1];
.global .align 1 .b8 _ZN34_INTERNAL_4db5ef8a_4_k_cu_0bfafdca6thrust24THRUST_300001_SM_1000_NS12placeholders2_2E[1];
.global .align 1 .b8 _ZN34_INTERNAL_4db5ef8a_4_k_cu_0bfafdca6thrust24THRUST_300001_SM_1000_NS12placeholders2_3E[1];
.global .align 1 .b8 _ZN34_INTERNAL_4db5ef8a_4_k_cu_0bfafdca6thrust24THRUST_300001_SM_1000_NS12placeholders2_4E[1];
.global .align 1 .b8 _ZN34_INTERNAL_4db5ef8a_4_k_cu_0bfafdca6thrust24THRUST_300001_SM_1000_NS12placeholders2_5E[1];
.global .align 1 .b8 _ZN34_INTERNAL_4db5ef8a_4_k_cu_0bfafdca6thrust24THRUST_300001_SM_1000_NS12placeholders2_6E[1];
.global .align 1 .b8 _ZN34_INTERNAL_4db5ef8a_4_k_cu_0bfafdca6thrust24THRUST_300001_SM_1000_NS12placeholders2_7E[1];
.global .align 1 .b8 _ZN34_INTERNAL_4db5ef8a_4_k_cu_0bfafdca6thrust24THRUST_300001_SM_1000_NS12placeholders2_8E[1];
.global .align 1 .b8 _ZN34_INTERNAL_4db5ef8a_4_k_cu_0bfafdca6thrust24THRUST_300001_SM_1000_NS12placeholders2_9E[1];
.global .align 1 .b8 _ZN34_INTERNAL_4db5ef8a_4_k_cu_0bfafdca6thrust24THRUST_300001_SM_1000_NS12placeholders3_10E[1];
.global .align 1 .b8 _ZN34_INTERNAL_4db5ef8a_4_k_cu_0bfafdca6thrust24THRUST_300001_SM_1000_NS3seqE[1];
.global .align 1 .b8 _ZN34_INTERNAL_4db5ef8a_4_k_cu_0bfafdca6thrust24THRUST_300001_SM_1000_NS6deviceE[1];

.visible .entry _Z26kComputeBoundsAndCentroids18TrianglesSoADeviceiP7AABB_cwP9float3_cw(
	.param .align 8 .b8 _Z26kComputeBoundsAndCentroids18TrianglesSoADeviceiP7AABB_cwP9float3_cw_param_0[72],
	.param .u32 _Z26kComputeBoundsAndCentroids18TrianglesSoADeviceiP7AABB_cwP9float3_cw_param_1,
	.param .u64 .ptr .align 1 _Z26kComputeBoundsAndCentroids18TrianglesSoADeviceiP7AABB_cwP9float3_cw_param_2,
	.param .u64 .ptr .align 1 _Z26kComputeBoundsAndCentroids18TrianglesSoADeviceiP7AABB_cwP9float3_cw_param_3
)
{
	.reg .pred 	%p<2>;
	.reg .b32 	%r<6>;
	.reg .b32 	%f<28>;
	.reg .b64 	%rd<37>;

	ld.param.u64 	%rd9, [_Z26kComputeBoundsAndCentroids18TrianglesSoADeviceiP7AABB_cwP9float3_cw_param_0+64];
	ld.param.u64 	%rd8, [_Z26kComputeBoundsAndCentroids18TrianglesSoADeviceiP7AABB_cwP9float3_cw_param_0+56];
	ld.param.u64 	%rd7, [_Z26kComputeBoundsAndCentroids18TrianglesSoADeviceiP7AABB_cwP9float3_cw_param_0+48];
	ld.param.u64 	%rd6, [_Z26kComputeBoundsAndCentroids18TrianglesSoADeviceiP7AABB_cwP9float3_cw_param_0+40];
	ld.param.u64 	%rd5, [_Z26kComputeBoundsAndCentroids18TrianglesSoADeviceiP7AABB_cwP9float3_cw_param_0+32];
	ld.param.u64 	%rd4, [_Z26kComputeBoundsAndCentroids18TrianglesSoADeviceiP7AABB_cwP9float3_cw_param_0+24];
	ld.param.u64 	%rd3, [_Z26kComputeBoundsAndCentroids18TrianglesSoADeviceiP7AABB_cwP9float3_cw_param_0+16];
	ld.param.u64 	%rd2, [_Z26kComputeBoundsAndCentroids18TrianglesSoADeviceiP7AABB_cwP9float3_cw_param_0+8];
	ld.param.u64 	%rd1, [_Z26kComputeBoundsAndCentroids18TrianglesSoADeviceiP7AABB_cwP9float3_cw_param_0];
	ld.param.u32 	%r2, [_Z26kComputeBoundsAndCentroids18TrianglesSoADeviceiP7AABB_cwP9float3_cw_param_1];
	ld.param.u64 	%rd10, [_Z26kComputeBoundsAndCentroids18TrianglesSoADeviceiP7AABB_cwP9float3_cw_param_2];
	ld.param.u64 	%rd11, [_Z26kComputeBoundsAndCentroids18TrianglesSoADeviceiP7AABB_cwP9float3_cw_param_3];
	mov.u32 	%r3, %ctaid.x;
	mov.u32 	%r4, %ntid.x;
	mov.u32 	%r5, %tid.x;
	mad.lo.s32 	%r1, %r3, %r4, %r5;
	setp.ge.s32 	%p1, %r1, %r2;
	@%p1 bra 	$L__BB0_2;
	cvta.to.global.u64 	%rd12, %rd9;
	cvta.to.global.u64 	%rd13, %rd8;
	cvta.to.global.u64 	%rd14, %rd7;
	cvta.to.global.u64 	%rd15, %rd6;
	cvta.to.global.u64 	%rd16, %rd5;
	cvta.to.global.u64 	%rd17, %rd4;
	cvta.to.global.u64 	%rd18, %rd3;
	cvta.to.global.u64 	%rd19, %rd2;
	cvta.to.global.u64 	%rd20, %rd1;
	cvta.to.global.u64 	%rd21, %rd10;
	cvta.to.global.u64 	%rd22, %rd11;
	mul.wide.s32 	%rd23, %r1, 4;
	add.s64 	%rd24, %rd20, %rd23;
	ld.global.f32 	%f1, [%rd24];
	add.s64 	%rd25, %rd19, %rd23;
	ld.global.f32 	%f2, [%rd25];
	add.s64 	%rd26, %rd18, %rd23;
	ld.global.f32 	%f3, [%rd26];
	add.s64 	%rd27, %rd17, %rd23;
	ld.global.f32 	%f4, [%rd27];
	add.s64 	%rd28, %rd16, %rd23;
	ld.global.f32 	%f5, [%rd28];
	add.s64 	%rd29, %rd15, %rd23;
	ld.global.f32 	%f6, [%rd29];
	add.s64 	%rd30, %rd14, %rd23;
	ld.global.f32 	%f7, [%rd30];
	add.s64 	%rd31, %rd13, %rd23;
	ld.global.f32 	%f8, [%rd31];
	add.s64 	%rd32, %rd12, %rd23;
	ld.global.f32 	%f9, [%rd32];
	min.f32 	%f10, %f4, %f7;
	min.f32 	%f11, %f1, %f10;
	min.f32 	%f12, %f5, %f8;
	min.f32 	%f13, %f2, %f12;
	min.f32 	%f14, %f6, %f9;
	min.f32 	%f15, %f3, %f14;
	max.f32 	%f16, %f4, %f7;
	max.f32 	%f17, %f1, %f16;
	max.f32 	%f18, %f5, %f8;
	max.f32 	%f19, %f2, %f18;
	max.f32 	%f20, %f6, %f9;
	max.f32 	%f21, %f3, %f20;
	mul.wide.s32 	%rd33, %r1, 32;
	add.s64 	%rd34, %rd21, %rd33;
	st.global.v2.f32 	[%rd34], {%f11, %f13};
	st.global.f32 	[%rd34+8], %f15;
	st.global.v2.f32 	[%rd34+16], {%f17, %f19};
	st.global.f32 	[%rd34+24], %f21;
	add.f32 	%f22, %f11, %f17;
	add.f32 	%f23, %f13, %f19;
	add.f32 	%f24, %f15, %f21;
	mul.f32 	%f25, %f22, 0f3F000000;
	mul.f32 	%f26, %f23, 0f3F000000;
	mul.f32 	%f27, %f24, 0f3F000000;
	mul.wide.s32 	%rd35, %r1, 16;
	add.s64 	%rd36, %rd22, %rd35;
	st.global.v2.f32 	[%rd36], {%f25, %f26};
	st.global.f32 	[%rd36+8], %f27;
$L__BB0_2:
	ret;

}
	// .globl	_Z19kComputeMortonCodesPK9float3_cwi7AABB_cwPjS3_
.visible .entry _Z19kComputeMortonCodesPK9float3_cwi7AABB_cwPjS3_(
	.param .u64 .ptr .align 1 _Z19kComputeMortonCodesPK9float3_cwi7AABB_cwPjS3__param_0,
	.param .u32 _Z19kComputeMortonCodesPK9float3_cwi7AABB_cwPjS3__param_1,
	.param .align 16 .b8 _Z19kComputeMortonCodesPK9float3_cwi7AABB_cwPjS3__param_2[32],
	.param .u64 .ptr .align 1 _Z19kComputeMortonCodesPK9float3_cwi7AABB_cwPjS3__param_3,
	.param .u64 .ptr .align 1 _Z19kComputeMortonCodesPK9float3_cwi7AABB_cwPjS3__param_4
)
{
	.reg .pred 	%p<2>;
	.reg .b16 	%rs<9>;
	.reg .b32 	%r<45>;
	.reg .b32 	%f<29>;
	.reg .b64 	%rd<12>;

	ld.param.f32 	%f6, [_Z19kComputeMortonCodesPK9float3_cwi7AABB_cwPjS3__param_2+24];
	ld.param.f32 	%f3, [_Z19kComputeMortonCodesPK9float3_cwi7AABB_cwPjS3__param_2+8];
	ld.param.u64 	%rd1, [_Z19kComputeMortonCodesPK9float3_cwi7AABB_cwPjS3__param_0];
	ld.param.u32 	%r12, [_Z19kComputeMortonCodesPK9float3_cwi7AABB_cwPjS3__param_1];
	ld.param.v2.f32 	{%f4, %f5}, [_Z19kComputeMortonCodesPK9float3_cwi7AABB_cwPjS3__param_2+16];
	ld.param.v2.f32 	{%f1, %f2}, [_Z19kComputeMortonCodesPK9float3_cwi7AABB_cwPjS3__param_2];
	ld.param.u64 	%rd2, [_Z19kComputeMortonCodesPK9float3_cwi7AABB_cwPjS3__param_3];
	ld.param.u64 	%rd3, [_Z19kComputeMortonCodesPK9float3_cwi7AABB_cwPjS3__param_4];
	mov.u32 	%r13, %ctaid.x;
	mov.u32 	%r14, %ntid.x;
	mov.u32 	%r15, %tid.x;
	mad.lo.s32 	%r1, %r13, %r14, %r15;
	setp.ge.s32 	%p1, %r1, %r12;
	@%p1 bra 	$L__BB1_2;
	cvta.to.global.u64 	%rd4, %rd1;
	cvta.to.global.u64 	%rd5, %rd2;
	cvta.to.global.u64 	%rd6, %rd3;
	mul.wide.s32 	%rd7, %r1, 16;
	add.s64 	%rd8, %rd4, %rd7;
	.pragma "used_bytes_mask 4095";
	ld.global.v4.f32 	{%f7, %f8, %f9, %f10}, [%rd8];
	sub.f32 	%f11, %f4, %f1;
	sub.f32 	%f12, %f5, %f2;
	sub.f32 	%f13, %f6, %f3;
	sub.f32 	%f14, %f7, %f1;
	div.rn.f32 	%f15, %f14, %f11;
	sub.f32 	%f16, %f8, %f2;
	div.rn.f32 	%f17, %f16, %f12;
	sub.f32 	%f18, %f9, %f3;
	div.rn.f32 	%f19, %f18, %f13;
	mul.f32 	%f20, %f15, 0f44800000;
	max.f32 	%f21, %f20, 0f00000000;
	min.f32 	%f22, %f21, 0f447FC000;
	mul.f32 	%f23, %f17, 0f44800000;
	max.f32 	%f24, %f23, 0f00000000;
	min.f32 	%f25, %f24, 0f447FC000;
	mul.f32 	%f26, %f19, 0f44800000;
	max.f32 	%f27, %f26, 0f00000000;
	min.f32 	%f28, %f27, 0f447FC000;
	cvt.rzi.u32.f32 	%r16, %f22;
	mul.lo.s32 	%r17, %r16, 65537;
	and.b32  	%r18, %r17, 50331903;
	mul.lo.s32 	%r19, %r18, 257;
	and.b32  	%r20, %r19, 50393103;
	mul.lo.s32 	%r21, %r20, 17;
	and.b32  	%r22, %r21, 51130563;
	cvt.rzi.u32.f32 	%r23, %f25;
	mul.lo.s32 	%r24, %r23, 65537;
	and.b32  	%r25, %r24, 251658495;
	mul.lo.s32 	%r26, %r25, 257;
	and.b32  	%r27, %r26, 251719695;
	mul.lo.s32 	%r28, %r27, 17;
	and.b32  	%r29, %r28, 1124872387;
	cvt.rzi.u32.f32 	%r30, %f28;
	mul.lo.s32 	%r31, %r30, 65537;
	and.b32  	%r32, %r31, 251658495;
	mul.lo.s32 	%r33, %r32, 257;
	and.b32  	%r34, %r33, 251719695;
	mul.lo.s32 	%r35, %r34, 17;
	and.b32  	%r36, %r35, 1124872387;
	mul.lo.s32 	%r37, %r36, 5;
	and.b32  	%r38, %r37, 1227133513;
	mul.lo.s32 	%r39, %r22, 20;
	and.b32  	%r40, %r39, 613566756;
	mul.lo.s32 	%r41, %r29, 10;
	and.b32  	%r42, %r41, -1840700270;
	or.b32  	%r43, %r42, %r40;
	or.b32  	%r44, %r43, %r38;
	mul.wide.s32 	%rd9, %r1, 4;
	add.s64 	%rd10, %rd5, %rd9;
	st.global.u32 	[%rd10], %r44;
	add.s64 	%rd11, %rd6, %rd9;
	st.global.u32 	[%rd11], %r1;
$L__BB1_2:
	ret;

}
	// .globl	_Z19kBuildInternalNodesPKjS0_P8LBVHNodei
.visible .entry _Z19kBuildInternalNodesPKjS0_P8LBVHNodei(
	.param .u64 .ptr .align 1 _Z19kBuildInternalNodesPKjS0_P8LBVHNodei_param_0,
	.param .u64 .ptr .align 1 _Z19kBuildInternalNodesPKjS0_P8LBVHNodei_param_1,
	.param .u64 .ptr .align 1 _Z19kBuildInternalNodesPKjS0_P8LBVHNodei_param_2,
	.param .u32 _Z19kBuildInternalNodesPKjS0_P8LBVHNodei_param_3
)
{
	.reg .pred 	%p<46>;
	.reg .b32 	%r<138>;
	.reg .b64 	%rd<59>;

	ld.param.u64 	%rd8, [_Z19kBuildInternalNodesPKjS0_P8LBVHNodei_param_0];
	ld.param.u64 	%rd9, [_Z19kBuildInternalNodesPKjS0_P8LBVHNodei_param_1];
	ld.param.u64 	%rd7, [_Z19kBuildInternalNodesPKjS0_P8LBVHNodei_param_2];
	ld.param.u32 	%r68, [_Z19kBuildInternalNodesPKjS0_P8LBVHNodei_param_3];
	cvta.to.global.u64 	%rd1, %rd9;
	cvta.to.global.u64 	%rd2, %rd8;
	mov.u32 	%r69, %ctaid.x;
	mov.u32 	%r70, %ntid.x;
	mov.u32 	%r71, %tid.x;
	mad.lo.s32 	%r1, %r69, %r70, %r71;
	add.s32 	%r2, %r68, -1;
	setp.ge.s32 	%p1, %r1, %r2;
	@%p1 bra 	$L__BB2_43;
	add.s32 	%r3, %r1, 1;
	setp.lt.s32 	%p2, %r1, -1;
	setp.ge.s32 	%p3, %r3, %r68;
	or.pred  	%p4, %p2, %p3;
	mov.b32 	%r126, -1;
	@%p4 bra 	$L__BB2_6;
	mul.wide.s32 	%rd10, %r1, 4;
	add.s64 	%rd11, %rd2, %rd10;
	ld.global.u32 	%r4, [%rd11];
	mul.wide.u32 	%rd12, %r3, 4;
	add.s64 	%rd13, %rd2, %rd12;
	ld.global.u32 	%r5, [%rd13];
	setp.ne.s32 	%p5, %r4, %r5;
	@%p5 bra 	$L__BB2_5;
	add.s64 	%rd15, %rd1, %rd10;
	ld.global.u32 	%r75, [%rd15];
	add.s64 	%rd17, %rd1, %rd12;
	ld.global.u32 	%r76, [%rd17];
	xor.b32  	%r6, %r76, %r75;
	setp.eq.s32 	%p6, %r75, %r76;
	mov.b32 	%r126, 64;
	@%p6 bra 	$L__BB2_6;
	clz.b32 	%r77, %r6;
	add.s32 	%r126, %r77, 32;
	bra.uni 	$L__BB2_6;
$L__BB2_5:
	xor.b32  	%r73, %r5, %r4;
	clz.b32 	%r126, %r73;
$L__BB2_6:
	setp.lt.s32 	%p7, %r1, 1;
	setp.gt.s32 	%p8, %r1, %r68;
	or.pred  	%p9, %p7, %p8;
	mov.b32 	%r127, -1;
	@%p9 bra 	$L__BB2_11;
	add.s32 	%r10, %r1, -1;
	mul.wide.u32 	%rd18, %r1, 4;
	add.s64 	%rd19, %rd2, %rd18;
	ld.global.u32 	%r11, [%rd19];
	mul.wide.u32 	%rd20, %r10, 4;
	add.s64 	%rd21, %rd2, %rd20;
	ld.global.u32 	%r12, [%rd21];
	setp.ne.s32 	%p10, %r11, %r12;
	@%p10 bra 	$L__BB2_10;
	add.s64 	%rd23, %rd1, %rd18;
	ld.global.u32 	%r81, [%rd23];
	add.s64 	%rd25, %rd1, %rd20;
	ld.global.u32 	%r82, [%rd25];
	xor.b32  	%r13, %r82, %r81;
	setp.eq.s32 	%p11, %r81, %r82;
	mov.b32 	%r127, 64;
	@%p11 bra 	$L__BB2_11;
	clz.b32 	%r83, %r13;
	add.s32 	%r127, %r83, 32;
	bra.uni 	$L__BB2_11;
$L__BB2_10:
	xor.b32  	%r79, %r12, %r11;
	clz.b32 	%r127, %r79;
$L__BB2_11:
	setp.lt.s32 	%p12, %r126, %r127;
	selp.b32 	%r17, -1, 1, %p12;
	sub.s32 	%r18, %r1, %r17;
	setp.lt.s32 	%p13, %r18, 0;
	setp.ge.s32 	%p14, %r18, %r68;
	or.pred  	%p15, %p13, %p14;
	mov.b32 	%r128, -1;
	@%p15 bra 	$L__BB2_16;
	mul.wide.s32 	%rd26, %r1, 4;
	add.s64 	%rd27, %rd2, %rd26;
	ld.global.u32 	%r19, [%rd27];
	mul.wide.u32 	%rd28, %r18, 4;
	add.s64 	%rd29, %rd2, %rd28;
	ld.global.u32 	%r20, [%rd29];
	setp.ne.s32 	%p16, %r19, %r20;
	@%p16 bra 	$L__BB2_15;
	add.s64 	%rd31, %rd1, %rd26;
	ld.global.u32 	%r87, [%rd31];
	add.s64 	%rd33, %rd1, %rd28;
	ld.global.u32 	%r88, [%rd33];
	xor.b32  	%r21, %r88, %r87;
	setp.eq.s32 	%p17, %r87, %r88;
	mov.b32 	%r128, 64;
	@%p17 bra 	$L__BB2_16;
	clz.b32 	%r89, %r21;
	add.s32 	%r128, %r89, 32;
	bra.uni 	$L__BB2_16;
$L__BB2_15:
	xor.b32  	%r85, %r20, %r19;
	clz.b32 	%r128, %r85;
$L__BB2_16:
	mul.wide.s32 	%rd34, %r1, 4;
	add.s64 	%rd3, %rd2, %rd34;
	add.s64 	%rd4, %rd1, %rd34;
	mov.b32 	%r129, 2;
$L__BB2_17:
	mov.u32 	%r131, %r129;
	mad.lo.s32 	%r26, %r131, %r17, %r1;
	setp.lt.s32 	%p18, %r26, 0;
	setp.ge.s32 	%p19, %r26, %r68;
	or.pred  	%p20, %p18, %p19;
	mov.b32 	%r130, -1;
	@%p20 bra 	$L__BB2_22;
	ld.global.u32 	%r27, [%rd3];
	mul.wide.u32 	%rd35, %r26, 4;
	add.s64 	%rd36, %rd2, %rd35;
	ld.global.u32 	%r28, [%rd36];
	setp.ne.s32 	%p21, %r27, %r28;
	@%p21 bra 	$L__BB2_21;
	ld.global.u32 	%r94, [%rd4];
	add.s64 	%rd38, %rd1, %rd35;
	ld.global.u32 	%r95, [%rd38];
	xor.b32  	%r29, %r95, %r94;
	setp.eq.s32 	%p22, %r94, %r95;
	mov.b32 	%r130, 64;
	@%p22 bra 	$L__BB2_22;
	clz.b32 	%r96, %r29;
	add.s32 	%r130, %r96, 32;
	bra.uni 	$L__BB2_22;
$L__BB2_21:
	xor.b32  	%r92, %r28, %r27;
	clz.b32 	%r130, %r92;
$L__BB2_22:
	setp.gt.s32 	%p23, %r130, %r128;
	shl.b32 	%r129, %r131, 1;
	@%p23 bra 	$L__BB2_17;
	mov.b32 	%r132, 0;
$L__BB2_24:
	mov.u32 	%r34, %r131;
	shr.u32 	%r131, %r34, 1;
	add.s32 	%r99, %r131, %r132;
	mad.lo.s32 	%r37, %r99, %r17, %r1;
	setp.lt.s32 	%p24, %r37, 0;
	setp.ge.s32 	%p25, %r37, %r68;
	or.pred  	%p26, %p24, %p25;
	mov.b32 	%r133, -1;
	@%p26 bra 	$L__BB2_29;
	ld.global.u32 	%r38, [%rd3];
	mul.wide.u32 	%rd39, %r37, 4;
	add.s64 	%rd40, %rd2, %rd39;
	ld.global.u32 	%r39, [%rd40];
	setp.ne.s32 	%p27, %r38, %r39;
	@%p27 bra 	$L__BB2_28;
	ld.global.u32 	%r102, [%rd4];
	add.s64 	%rd42, %rd1, %rd39;
	ld.global.u32 	%r103, [%rd42];
	xor.b32  	%r40, %r103, %r102;
	setp.eq.s32 	%p28, %r102, %r103;
	mov.b32 	%r133, 64;
	@%p28 bra 	$L__BB2_29;
	clz.b32 	%r104, %r40;
	add.s32 	%r133, %r104, 32;
	bra.uni 	$L__BB2_29;
$L__BB2_28:
	xor.b32  	%r100, %r39, %r38;
	clz.b32 	%r133, %r100;
$L__BB2_29:
	setp.gt.s32 	%p29, %r133, %r128;
	selp.b32 	%r105, %r131, 0, %p29;
	add.s32 	%r132, %r105, %r132;
	setp.gt.u32 	%p30, %r34, 3;
	@%p30 bra 	$L__BB2_24;
	mad.lo.s32 	%r45, %r132, %r17, %r1;
	setp.lt.s32 	%p31, %r45, 0;
	setp.ge.s32 	%p32, %r45, %r68;
	or.pred  	%p33, %p31, %p32;
	mov.b32 	%r134, -1;
	@%p33 bra 	$L__BB2_35;
	ld.global.u32 	%r46, [%rd3];
	mul.wide.u32 	%rd43, %r45, 4;
	add.s64 	%rd44, %rd2, %rd43;
	ld.global.u32 	%r47, [%rd44];
	setp.ne.s32 	%p34, %r46, %r47;
	@%p34 bra 	$L__BB2_34;
	ld.global.u32 	%r109, [%rd4];
	add.s64 	%rd46, %rd1, %rd43;
	ld.global.u32 	%r110, [%rd46];
	xor.b32  	%r48, %r110, %r109;
	setp.eq.s32 	%p35, %r109, %r110;
	mov.b32 	%r134, 64;
	@%p35 bra 	$L__BB2_35;
	clz.b32 	%r111, %r48;
	add.s32 	%r134, %r111, 32;
	bra.uni 	$L__BB2_35;
$L__BB2_34:
	xor.b32  	%r107, %r47, %r46;
	clz.b32 	%r134, %r107;
$L__BB2_35:
	setp.lt.s32 	%p36, %r126, %r127;
	selp.b32 	%r52, %r45, %r1, %p36;
	selp.b32 	%r53, %r1, %r45, %p36;
	sub.s32 	%r136, %r53, %r52;
	mul.wide.s32 	%rd47, %r52, 4;
	add.s64 	%rd5, %rd2, %rd47;
	add.s64 	%rd6, %rd1, %rd47;
	mov.b32 	%r135, 0;
$L__BB2_36:
	add.s32 	%r114, %r136, 1;
	shr.s32 	%r136, %r114, 1;
	add.s32 	%r58, %r135, %r52;
	add.s32 	%r59, %r58, %r136;
	setp.lt.s32 	%p37, %r59, 0;
	setp.ge.s32 	%p38, %r59, %r68;
	or.pred  	%p39, %p37, %p38;
	mov.b32 	%r137, -1;
	@%p39 bra 	$L__BB2_41;
	ld.global.u32 	%r60, [%rd5];
	mul.wide.u32 	%rd48, %r59, 4;
	add.s64 	%rd49, %rd2, %rd48;
	ld.global.u32 	%r61, [%rd49];
	setp.ne.s32 	%p40, %r60, %r61;
	@%p40 bra 	$L__BB2_40;
	ld.global.u32 	%r117, [%rd6];
	add.s64 	%rd51, %rd1, %rd48;
	ld.global.u32 	%r118, [%rd51];
	xor.b32  	%r62, %r118, %r117;
	setp.eq.s32 	%p41, %r117, %r118;
	mov.b32 	%r137, 64;
	@%p41 bra 	$L__BB2_41;
	clz.b32 	%r119, %r62;
	add.s32 	%r137, %r119, 32;
	bra.uni 	$L__BB2_41;
$L__BB2_40:
	xor.b32  	%r115, %r61, %r60;
	clz.b32 	%r137, %r115;
$L__BB2_41:
	setp.gt.s32 	%p42, %r137, %r134;
	selp.b32 	%r66, %r136, 0, %p42;
	add.s32 	%r135, %r66, %r135;
	setp.gt.s32 	%p43, %r136, 1;
	@%p43 bra 	$L__BB2_36;
	cvta.to.global.u64 	%rd52, %rd7;
	add.s32 	%r120, %r58, %r66;
	setp.eq.s32 	%p44, %r135, 0;
	selp.b32 	%r121, %r2, 0, %p44;
	add.s32 	%r122, %r121, %r120;
	add.s32 	%r123, %r120, 1;
	setp.eq.s32 	%p45, %r123, %r53;
	selp.b32 	%r124, %r68, 1, %p45;
	add.s32 	%r125, %r124, %r120;
	mul.wide.s32 	%rd53, %r1, 48;
	add.s64 	%rd54, %rd52, %rd53;
	st.global.v2.u32 	[%rd54+32], {%r122, %r125};
	mul.wide.u32 	%rd55, %r122, 48;
	add.s64 	%rd56, %rd52, %rd55;
	st.global.u32 	[%rd56+40], %r1;
	mul.wide.u32 	%rd57, %r125, 48;
	add.s64 	%rd58, %rd52, %rd57;
	st.global.u32 	[%rd58+40], %r1;
$L__BB2_43:
	ret;

}
	// .globl	_Z14kInitLeafNodesP8LBVHNodePK7AABB_cwPKji
.visible .entry _Z14kInitLeafNodesP8LBVHNodePK7AABB_cwPKji(
	.param .u64 .ptr .align 1 _Z14kInitLeafNodesP8LBVHNodePK7AABB_cwPKji_param_0,
	.param .u64 .ptr .align 1 _Z14kInitLeafNodesP8LBVHNodePK7AABB_cwPKji_param_1,
	.param .u64 .ptr .align 1 _Z14kInitLeafNodesP8LBVHNodePK7AABB_cwPKji_param_2,
	.param .u32 _Z14kInitLeafNodesP8LBVHNodePK7AABB_cwPKji_param_3
)
{
	.reg .pred 	%p<2>;
	.reg .b32 	%r<21>;
	.reg .b32 	%f<9>;
	.reg .b64 	%rd<15>;

	ld.param.u64 	%rd1, [_Z14kInitLeafNodesP8LBVHNodePK7AABB_cwPKji_param_0];
	ld.param.u64 	%rd2, [_Z14kInitLeafNodesP8LBVHNodePK7AABB_cwPKji_param_1];
	ld.param.u64 	%rd3, [_Z14kInitLeafNodesP8LBVHNodePK7AABB_cwPKji_param_2];
	ld.param.u32 	%r2, [_Z14kInitLeafNodesP8LBVHNodePK7AABB_cwPKji_param_3];
	mov.u32 	%r3, %ctaid.x;
	mov.u32 	%r4, %ntid.x;
	mov.u32 	%r5, %tid.x;
	mad.lo.s32 	%r1, %r3, %r4, %r5;
	setp.ge.s32 	%p1, %r1, %r2;
	@%p1 bra 	$L__BB3_2;
	cvta.to.global.u64 	%rd4, %rd3;
	cvta.to.global.u64 	%rd5, %rd2;
	cvta.to.global.u64 	%rd6, %rd1;
	add.s32 	%r6, %r1, %r2;
	add.s32 	%r7, %r6, -1;
	mul.wide.s32 	%rd7, %r1, 4;
	add.s64 	%rd8, %rd4, %rd7;
	ld.global.u32 	%r8, [%rd8];
	mul.wide.s32 	%rd9, %r7, 48;
	add.s64 	%rd10, %rd6, %rd9;
	mul.wide.u32 	%rd11, %r8, 32;
	add.s64 	%rd12, %rd5, %rd11;
	ld.global.v4.f32 	{%f1, %f2, %f3, %f4}, [%rd12];
	mov.b32 	%r9, %f4;
	mov.b32 	%r10, %f3;
	mov.b64 	%rd13, {%r10, %r9};
	{ .reg .b32 tmp; mov.b64 {tmp, %r11}, %rd13; }
	ld.global.v4.f32 	{%f5, %f6, %f7, %f8}, [%rd12+16];
	mov.b32 	%r12, %f8;
	mov.b32 	%r13, %f7;
	mov.b64 	%rd14, {%r13, %r12};
	{ .reg .b32 tmp; mov.b64 {tmp, %r14}, %rd14; }
	mov.b32 	%r15, %f2;
	mov.b32 	%r16, %f1;
	st.global.v4.u32 	[%rd10], {%r16, %r15, %r10, %r11};
	mov.b32 	%r17, %f6;
	mov.b32 	%r18, %f5;
	st.global.v4.u32 	[%rd10+16], {%r18, %r17, %r13, %r14};
	or.b32  	%r19, %r8, -2147483648;
	mov.b32 	%r20, -1;
	st.global.v2.u32 	[%rd10+32], {%r19, %r20};
$L__BB3_2:
	ret;

}
	// .globl	_Z15kRefitHierarchyP8LBVHNodePii
.visible .entry _Z15kRefitHierarchyP8LBVHNodePii(
	.param .u64 .ptr .align 1 _Z15kRefitHierarchyP8LBVHNodePii_param_0,
	.param .u64 .ptr .align 1 _Z15kRefitHierarchyP8LBVHNodePii_param_1,
	.param .u32 _Z15kRefitHierarchyP8LBVHNodePii_param_2
)
{
	.reg .pred 	%p<5>;
	.reg .b32 	%r<14>;
	.reg .b32 	%f<23>;
	.reg .b64 	%rd<15>;

	ld.param.u64 	%rd4, [_Z15kRefitHierarchyP8LBVHNodePii_param_0];
	ld.param.u64 	%rd3, [_Z15kRefitHierarchyP8LBVHNodePii_param_1];
	ld.param.u32 	%r5, [_Z15kRefitHierarchyP8LBVHNodePii_param_2];
	cvta.to.global.u64 	%rd1, %rd4;
	mov.u32 	%r6, %ctaid.x;
	mov.u32 	%r7, %ntid.x;
	mov.u32 	%r8, %tid.x;
	mad.lo.s32 	%r1, %r6, %r7, %r8;
	setp.ge.s32 	%p1, %r1, %r5;
	@%p1 bra 	$L__BB4_5;
	add.s32 	%r9, %r1, %r5;
	add.s32 	%r13, %r9, -1;
	setp.eq.s32 	%p2, %r13, 0;
	@%p2 bra 	$L__BB4_5;
	cvta.to.global.u64 	%rd2, %rd3;
$L__BB4_3:
	mul.wide.u32 	%rd5, %r13, 48;
	add.s64 	%rd6, %rd1, %rd5;
	ld.global.u32 	%r13, [%rd6+40];
	mul.wide.u32 	%rd7, %r13, 4;
	add.s64 	%rd8, %rd2, %rd7;
	atom.global.add.u32 	%r10, [%rd8], 1;
	setp.eq.s32 	%p3, %r10, 0;
	@%p3 bra 	$L__BB4_5;
	mul.wide.u32 	%rd9, %r13, 48;
	add.s64 	%rd10, %rd1, %rd9;
	ld.global.v2.u32 	{%r11, %r12}, [%rd10+32];
	mul.wide.u32 	%rd11, %r11, 48;
	add.s64 	%rd12, %rd1, %rd11;
	.pragma "used_bytes_mask 4095";
	ld.global.v4.f32 	{%f1, %f2, %f3, %f4}, [%rd12];
	.pragma "used_bytes_mask 4095";
	ld.global.v4.f32 	{%f5, %f6, %f7, %f8}, [%rd12+16];
	mul.wide.u32 	%rd13, %r12, 48;
	add.s64 	%rd14, %rd1, %rd13;
	.pragma "used_bytes_mask 4095";
	ld.global.v4.f32 	{%f9, %f10, %f11, %f12}, [%rd14];
	.pragma "used_bytes_mask 4095";
	ld.global.v4.f32 	{%f13, %f14, %f15, %f16}, [%rd14+16];
	min.f32 	%f17, %f1, %f9;
	min.f32 	%f18, %f2, %f10;
	min.f32 	%f19, %f3, %f11;
	max.f32 	%f20, %f5, %f13;
	max.f32 	%f21, %f6, %f14;
	max.f32 	%f22, %f7, %f15;
	st.global.v2.f32 	[%rd10], {%f17, %f18};
	st.global.f32 	[%rd10+8], %f19;
	st.global.v2.f32 	[%rd10+16], {%f20, %f21};
	st.global.f32 	[%rd10+24], %f22;
	setp.ne.s32 	%p4, %r13, 0;
	@%p4 bra 	$L__BB4_3;
$L__BB4_5:
	ret;

}
	// .globl	_ZN3cub18CUB_300001_SM_10006detail11EmptyKernelIvEEvv
.visible .entry _ZN3cub18CUB_300001_SM_10006detail11EmptyKernelIvEEvv()
{


	ret;

}
	// .globl	_ZN3cub18CUB_300001_SM_10006detail8for_each13static_kernelINS2_12policy_hub_t12policy_500_tEmNS2_12op_wrapper_tImN6thrust24THRUST_300001_SM_1000_NS6detail23allocator_traits_detail24construct1_via_allocatorINS8_16device_allocatorI9float3_cwEEEENS8_10device_ptrISD_EEEEEEvT0_T1_
.visible .entry _ZN3cub18CUB_300001_SM_10006detail8for_each13static_kernelINS2_12policy_hub_t12policy_500_tEmNS2_12op_wrapper_tImN6thrust24THRUST_300001_SM_1000_NS6detail23allocator_traits_detail24construct1_via_allocatorINS8_16device_allocatorI9float3_cwEEEENS8_10device_ptrISD_EEEEEEvT0_T1_(
	.param .u64 _ZN3cub18CUB_300001_SM_10006detail8for_each13static_kernelINS2_12policy_hub_t12policy_500_tEmNS2_12op_wrapper_tImN6thrust24THRUST_300001_SM_1000_NS6detail23allocator_traits_detail24construct1_via_allocatorINS8_16device_allocatorI9float3_cwEEEENS8_10device_ptrISD_EEEEEEvT0_T1__param_0,
	.param .align 8 .b8 _ZN3cub18CUB_300001_SM_10006detail8for_each13static_kernelINS2_12policy_hub_t12policy_500_tEmNS2_12op_wrapper_tImN6thrust24THRUST_300001_SM_1000_NS6detail23allocator_traits_detail24construct1_via_allocatorINS8_16device_allocatorI9float3_cwEEEENS8_10device_ptrISD_EEEEEEvT0_T1__param_1[16]
)
.maxntid 256
{
	.reg .pred 	%p<4>;
	.reg .b32 	%r<8>;
	.reg .b32 	%f<4>;
	.reg .b64 	%rd<17>;

	ld.param.u64 	%rd4, [_ZN3cub18CUB_300001_SM_10006detail8for_each13static_kernelINS2_12policy_hub_t12policy_500_tEmNS2_12op_wrapper_tImN6thrust24THRUST_300001_SM_1000_NS6detail23allocator_traits_detail24construct1_via_allocatorINS8_16device_allocatorI9float3_cwEEEENS8_10device_ptrISD_EEEEEEvT0_T1__param_1];
	ld.param.u64 	%rd6, [_ZN3cub18CUB_300001_SM_10006detail8for_each13static_kernelINS2_12policy_hub_t12policy_500_tEmNS2_12op_wrapper_tImN6thrust24THRUST_300001_SM_1000_NS6detail23allocator_traits_detail24construct1_via_allocatorINS8_16device_allocatorI9float3_cwEEEENS8_10device_ptrISD_EEEEEEvT0_T1__param_0];
	mov.u32 	%r2, %ctaid.x;
	mul.wide.u32 	%rd1, %r2, 512;
	sub.s64 	%rd2, %rd6, %rd1;
	setp.lt.u64 	%p1, %rd2, 512;
	@%p1 bra 	$L__BB6_2;
	mov.u32 	%r6, %tid.x;
	cvta.to.global.u64 	%rd12, %rd4;
	cvt.u64.u32 	%rd13, %r6;
	add.s64 	%rd14, %rd1, %rd13;
	shl.b64 	%rd15, %rd14, 4;
	add.s64 	%rd16, %rd12, %rd15;
	mov.f32 	%f3, 0f00000000;
	st.global.v2.f32 	[%rd16], {%f3, %f3};
	mov.b32 	%r7, 0;
	st.global.u32 	[%rd16+8], %r7;
	st.global.v2.f32 	[%rd16+4096], {%f3, %f3};
	st.global.u32 	[%rd16+4104], %r7;
	bra.uni 	$L__BB6_6;
$L__BB6_2:
	cvta.to.global.u64 	%rd7, %rd4;
	mov.u32 	%r1, %tid.x;
	cvt.u64.u32 	%rd8, %r1;
	setp.le.u64 	%p2, %rd2, %rd8;
	add.s64 	%rd9, %rd1, %rd8;
	shl.b64 	%rd10, %rd9, 4;
	add.s64 	%rd3, %rd7, %rd10;
	@%p2 bra 	$L__BB6_4;
	mov.f32 	%f1, 0f00000000;
	st.global.v2.f32 	[%rd3], {%f1, %f1};
	mov.b32 	%r3, 0;
	st.global.u32 	[%rd3+8], %r3;
$L__BB6_4:
	add.s32 	%r4, %r1, 256;
	cvt.u64.u32 	%rd11, %r4;
	setp.le.u64 	%p3, %rd2, %rd11;
	@%p3 bra 	$L__BB6_6;
	mov.f32 	%f2, 0f00000000;
	st.global.v2.f32 	[%rd3+4096], {%f2, %f2};
	mov.b32 	%r5, 0;
	st.global.u32 	[%rd3+4104], %r5;
$L__BB6_6:
	ret;

}
	// .globl	_ZN3cub18CUB_300001_SM_10006detail8for_each13static_kernelINS2_12policy_hub_t12policy_500_tEmN6thrust24THRUST_300001_SM_1000_NS8cuda_cub20__uninitialized_fill7functorINS7_10device_ptrIjEEjEEEEvT0_T1_
.visible .entry _ZN3cub18CUB_300001_SM_10006detail8for_each13static_kernelINS2_12policy_hub_t12policy_500_tEmN6thrust24THRUST_300001_SM_1000_NS8cuda_cub20__uninitialized_fill7functorINS7_10device_ptrIjEEjEEEEvT0_T1_(
	.param .u64 _ZN3cub18CUB_300001_SM_10006detail8for_each13static_kernelINS2_12policy_hub_t12policy_500_tEmN6thrust24THRUST_300001_SM_1000_NS8cuda_cub20__uninitialized_fill7functorINS7_10device_ptrIjEEjEEEEvT0_T1__param_0,
	.param .align 8 .b8 _ZN3cub18CUB_300001_SM_10006detail8for_each13static_kernelINS2_12policy_hub_t12policy_500_tEmN6thrust24THRUST_300001_SM_1000_NS8cuda_cub20__uninitialized_fill7functorINS7_10device_ptrIjEEjEEEEvT0_T1__param_1[16]
)
.maxntid 256
{
	.reg .pred 	%p<4>;
	.reg .b16 	%rs<5>;
	.reg .b32 	%r<12>;
	.reg .b64 	%rd<16>;

	ld.param.u32 	%r3, [_ZN3cub18CUB_300001_SM_10006detail8for_each13static_kernelINS2_12policy_hub_t12policy_500_tEmN6thrust24THRUST_300001_SM_1000_NS8cuda_cub20__uninitialized_fill7functorINS7_10device_ptrIjEEjEEEEvT0_T1__param_1+8];
	ld.param.u64 	%rd4, [_ZN3cub18CUB_300001_SM_10006detail8for_each13static_kernelINS2_12policy_hub_t12policy_500_tEmN6thrust24THRUST_300001_SM_1000_NS8cuda_cub20__uninitialized_fill7functorINS7_10device_ptrIjEEjEEEEvT0_T1__param_1];
	ld.param.u64 	%rd5, [_ZN3cub18CUB_300001_SM_10006detail8for_each13static_kernelINS2_12policy_hub_t12policy_500_tEmN6thrust24THRUST_300001_SM_1000_NS8cuda_cub20__uninitialized_fill7functorINS7_10device_ptrIjEEjEEEEvT0_T1__param_0];
	mov.u32 	%r9, %ctaid.x;
	mul.wide.u32 	%rd1, %r9, 512;
	sub.s64 	%rd2, %rd5, %rd1;
	setp.lt.u64 	%p1, %rd2, 512;
	@%p1 bra 	$L__BB7_2;
	mov.u32 	%r11, %tid.x;
	cvta.to.global.u64 	%rd11, %rd4;
	cvt.u64.u32 	%rd12, %r11;
	add.s64 	%rd13, %rd1, %rd12;
	shl.b64 	%rd14, %rd13, 2;
	add.s64 	%rd15, %rd11, %rd14;
	st.global.u32 	[%rd15], %r3;
	st.global.u32 	[%rd15+1024], %r3;
	bra.uni 	$L__BB7_6;
$L__BB7_2:
	cvta.to.global.u64 	%rd6, %rd4;
	mov.u32 	%r2, %tid.x;
	cvt.u64.u32 	%rd7, %r2;
	setp.le.u64 	%p2, %rd2, %rd7;
	add.s64 	%rd8, %rd1, %rd7;
	shl.b64 	%rd9, %rd8, 2;
	add.s64 	%rd3, %rd6, %rd9;
	@%p2 bra 	$L__BB7_4;
	st.global.u32 	[%rd3], %r3;
$L__BB7_4:
	add.s32 	%r10, %r2, 256;
	cvt.u64.u32 	%rd10, %r10;
	setp.le.u64 	%p3, %rd2, %rd10;
	@%p3 bra 	$L__BB7_6;
	st.global.u32 	[%rd3+1024], %r3;
$L__BB7_6:
	ret;

}
	// .globl	_ZN3cub18CUB_300001_SM_10006detail8for_each13static_kernelINS2_12policy_hub_t12policy_500_tEmNS2_12op_wrapper_tImN6thrust24THRUST_300001_SM_1000_NS6detail23allocator_traits_detail24construct1_via_allocatorINS8_16device_allocatorI8LBVHNodeEEEENS8_10device_ptrISD_EEEEEEvT0_T1_
.visible .entry _ZN3cub18CUB_300001_SM_10006detail8for_each13static_kernelINS2_12policy_hub_t12policy_500_tEmNS2_12op_wrapper_tImN6thrust24THRUST_300001_SM_1000_NS6detail23allocator_traits_detail24construct1_via_allocatorINS8_16device_allocatorI8LBVHNodeEEEENS8_10device_ptrISD_EEEEEEvT0_T1_(
	.param .u64 _ZN3cub18CUB_300001_SM_10006detail8for_each13static_kernelINS2_12policy_hub_t12policy_500_tEmNS2_12op_wrapper_tImN6thrust24THRUST_300001_SM_1000_NS6detail23allocator_traits_detail24construct1_via_allocatorINS8_16device_allocatorI8LBVHNodeEEEENS8_10device_ptrISD_EEEEEEvT0_T1__param_0,
	.param .align 8 .b8 _ZN3cub18CUB_300001_SM_10006detail8for_each13static_kernelINS2_12policy_hub_t12policy_500_tEmNS2_12op_wrapper_tImN6thrust24THRUST_300001_SM_1000_NS6detail23allocator_traits_detail24construct1_via_allocatorINS8_16device_allocatorI8LBVHNodeEEEENS8_10device_ptrISD_EEEEEEvT0_T1__param_1[16]
)
.maxntid 256
{
	.reg .pred 	%p<4>;
	.reg .b32 	%r<14>;
	.reg .b64 	%rd<15>;

	ld.param.u64 	%rd4, [_ZN3cub18CUB_300001_SM_10006detail8for_each13static_kernelINS2_12policy_hub_t12policy_500_tEmNS2_12op_wrapper_tImN6thrust24THRUST_300001_SM_1000_NS6detail23allocator_traits_detail24construct1_via_allocatorINS8_16device_allocatorI8LBVHNodeEEEENS8_10device_ptrISD_EEEEEEvT0_T1__param_1];
	ld.param.u64 	%rd6, [_ZN3cub18CUB_300001_SM_10006detail8for_each13static_kernelINS2_12policy_hub_t12policy_500_tEmNS2_12op_wrapper_tImN6thrust24THRUST_300001_SM_1000_NS6detail23allocator_traits_detail24construct1_via_allocatorINS8_16device_allocatorI8LBVHNodeEEEENS8_10device_ptrISD_EEEEEEvT0_T1__param_0];
	mov.u32 	%r2, %ctaid.x;
	mul.wide.u32 	%rd1, %r2, 512;
	sub.s64 	%rd2, %rd6, %rd1;
	setp.lt.u64 	%p1, %rd2, 512;
	@%p1 bra 	$L__BB8_2;
	mov.u32 	%r10, %tid.x;
	cvta.to.global.u64 	%rd11, %rd4;
	cvt.u64.u32 	%rd12, %r10;
	add.s64 	%rd13, %rd1, %rd12;
	mad.lo.s64 	%rd14, %rd13, 48, %rd11;
	mov.b32 	%r11, 0;
	st.global.v4.u32 	[%rd14], {%r11, %r11, %r11, %r11};
	st.global.v4.u32 	[%rd14+16], {%r11, %r11, %r11, %r11};
	st.global.v4.u32 	[%rd14+32], {%r11, %r11, %r11, %r11};
	mov.b32 	%r12, 127;
	st.global.u8 	[%rd14+3], %r12;
	st.global.u8 	[%rd14+2], %r12;
	mov.b32 	%r13, 255;
	st.global.u8 	[%rd14+1], %r13;
	st.global.u8 	[%rd14], %r13;
	st.global.u8 	[%rd14+7], %r12;
	st.global.u8 	[%rd14+6], %r12;
	st.global.u8 	[%rd14+5], %r13;
	st.global.u8 	[%rd14+4], %r13;
	st.global.u8 	[%rd14+11], %r12;
	st.global.u8 	[%rd14+10], %r12;
	st.global.u8 	[%rd14+9], %r13;
	st.global.u8 	[%rd14+8], %r13;
	st.global.u8 	[%rd14+19], %r13;
	st.global.u8 	[%rd14+18], %r12;
	st.global.u8 	[%rd14+17], %r13;
	st.global.u8 	[%rd14+16], %r13;
	st.global.u8 	[%rd14+23], %r13;
	st.global.u8 	[%rd14+22], %r12;
	st.global.u8 	[%rd14+21], %r13;
	st.global.u8 	[%rd14+20], %r13;
	st.global.u8 	[%rd14+27], %r13;
	st.global.u8 	[%rd14+26], %r12;
	st.global.u8 	[%rd14+25], %r13;
	st.global.u8 	[%rd14+24], %r13;
	st.global.v4.u32 	[%rd14+12288], {%r11, %r11, %r11, %r11};
	st.global.v4.u32 	[%rd14+12304], {%r11, %r11, %r11, %r11};
	st.global.v4.u32 	[%rd14+12320], {%r11, %r11, %r11, %r11};
	st.global.u8 	[%rd14+12291], %r12;
	st.global.u8 	[%rd14+12290], %r12;
	st.global.u8 	[%rd14+12289], %r13;
	st.global.u8 	[%rd14+12288], %r13;
	st.global.u8 	[%rd14+12295], %r12;
	st.global.u8 	[%rd14+12294], %r12;
	st.global.u8 	[%rd14+12293], %r13;
	st.global.u8 	[%rd14+12292], %r13;
	st.global.u8 	[%rd14+12299], %r12;
	st.global.u8 	[%rd14+12298], %r12;
	st.global.u8 	[%rd14+12297], %r13;
	st.global.u8 	[%rd14+12296], %r13;
	st.global.u8 	[%rd14+12307], %r13;
	st.global.u8 	[%rd14+12306], %r12;
	st.global.u8 	[%rd14+12305], %r13;
	st.global.u8 	[%rd14+12304], %r13;
	st.global.u8 	[%rd14+12311], %r13;
	st.global.u8 	[%rd14+12310], %r12;
	st.global.u8 	[%rd14+12309], %r13;
	st.global.u8 	[%rd14+12308], %r13;
	st.global.u8 	[%rd14+12315], %r13;
	st.global.u8 	[%rd14+12314], %r12;
	st.global.u8 	[%rd14+12313], %r13;
	st.global.u8 	[%rd14+12312], %r13;
	bra.uni 	$L__BB8_6;
$L__BB8_2:
	cvta.to.global.u64 	%rd7, %rd4;
	mov.u32 	%r1, %tid.x;
	cvt.u64.u32 	%rd8, %r1;
	setp.le.u64 	%p2, %rd2, %rd8;
	add.s64 	%rd9, %rd1, %rd8;
	mad.lo.s64 	%rd3, %rd9, 48, %rd7;
	@%p2 bra 	$L__BB8_4;
	mov.b32 	%r3, 0;
	st.global.v4.u32 	[%rd3], {%r3, %r3, %r3, %r3};
	st.global.v4.u32 	[%rd3+16], {%r3, %r3, %r3, %r3};
	st.global.v4.u32 	[%rd3+32], {%r3, %r3, %r3, %r3};
	mov.b32 	%r4, 127;
	st.global.u8 	[%rd3+3], %r4;
	st.global.u8 	[%rd3+2], %r4;
	mov.b32 	%r5, 255;
	st.global.u8 	[%rd3+1], %r5;
	st.global.u8 	[%rd3], %r5;
	st.global.u8 	[%rd3+7], %r4;
	st.global.u8 	[%rd3+6], %r4;
	st.global.u8 	[%rd3+5], %r5;
	st.global.u8 	[%rd3+4], %r5;
	st.global.u8 	[%rd3+11], %r4;
	st.global.u8 	[%rd3+10], %r4;
	st.global.u8 	[%rd3+9], %r5;
	st.global.u8 	[%rd3+8], %r5;
	st.global.u8 	[%rd3+19], %r5;
	st.global.u8 	[%rd3+18], %r4;
	st.global.u8 	[%rd3+17], %r5;
	st.global.u8 	[%rd3+16], %r5;
	st.global.u8 	[%rd3+23], %r5;
	st.global.u8 	[%rd3+22], %r4;
	st.global.u8 	[%rd3+21], %r5;
	st.global.u8 	[%rd3+20], %r5;
	st.global.u8 	[%rd3+27], %r5;
	st.global.u8 	[%rd3+26], %r4;
	st.global.u8 	[%rd3+25], %r5;
	st.global.u8 	[%rd3+24], %r5;
$L__BB8_4:
	add.s32 	%r6, %r1, 256;
	cvt.u64.u32 	%rd10, %r6;
	setp.le.u64 	%p3, %rd2, %rd10;
	@%p3 bra 	$L__BB8_6;
	mov.b32 	%r7, 0;
	st.global.v4.u32 	[%rd3+12288], {%r7, %r7, %r7, %r7};
	st.global.v4.u32 	[%rd3+12304], {%r7, %r7, %r7, %r7};
	st.global.v4.u32 	[%rd3+12320], {%r7, %r7, %r7, %r7};
	mov.b32 	%r8, 127;
	st.global.u8 	[%rd3+12291], %r8;
	st.global.u8 	[%rd3+12290], %r8;
	mov.b32 	%r9, 255;
	st.global.u8 	[%rd3+12289], %r9;
	st.global.u8 	[%rd3+12288], %r9;
	st.global.u8 	[%rd3+12295], %r8;
	st.global.u8 	[%rd3+12294], %r8;
	st.global.u8 	[%rd3+12293], %r9;
	st.global.u8 	[%rd3+12292], %r9;
	st.global.u8 	[%rd3+12299], %r8;
	st.global.u8 	[%rd3+12298], %r8;
	st.global.u8 	[%rd3+12297], %r9;
	st.global.u8 	[%rd3+12296], %r9;
	st.global.u8 	[%rd3+12307], %r9;
	st.global.u8 	[%rd3+12306], %r8;
	st.global.u8 	[%rd3+12305], %r9;
	st.global.u8 	[%rd3+12304], %r9;
	st.global.u8 	[%rd3+12311], %r9;
	st.global.u8 	[%rd3+12310], %r8;
	st.global.u8 	[%rd3+12309], %r9;
	st.global.u8 	[%rd3+12308], %r9;
	st.global.u8 	[%rd3+12315], %r9;
	st.global.u8 	[%rd3+12314], %r8;
	st.global.u8 	[%rd3+12313], %r9;
	st.global.u8 	[%rd3+12312], %r9;
$L__BB8_6:
	ret;

}
	// .globl	_ZN3cub18CUB_300001_SM_10006detail8for_each13static_kernelINS2_12policy_hub_t12policy_500_tEmN6thrust24THRUST_300001_SM_1000_NS8cuda_cub20__uninitialized_fill7functorINS7_10device_ptrIiEEiEEEEvT0_T1_
.visible .entry _ZN3cub18CUB_300001_SM_10006detail8for_each13static_kernelINS2_12policy_hub_t12policy_500_tEmN6thrust24THRUST_300001_SM_1000_NS8cuda_cub20__uninitialized_fill7functorINS7_10device_ptrIiEEiEEEEvT0_T1_(
	.param .u64 _ZN3cub18CUB_300001_SM_10006detail8for_each13static_kernelINS2_12policy_hub_t12policy_500_tEmN6thrust24THRUST_300001_SM_1000_NS8cuda_cub20__uninitialized_fill7functorINS7_10device_ptrIiEEiEEEEvT0_T1__param_0,
	.param .align 8 .b8 _ZN3cub18CUB_300001_SM_10006detail8for_each13static_kernelINS2_12policy_hub_t12policy_500_tEmN6thrust24THRUST_300001_SM_1000_NS8cuda_cub20__uninitialized_fill7functorINS7_10device_ptrIiEEiEEEEvT0_T1__param_1[16]
)
.maxntid 256
{
	.reg .pred 	%p<4>;
	.reg .b16 	%rs<5>;
	.reg .b32 	%r<12>;
	.reg .b64 	%rd<16>;

	ld.param.u32 	%r3, [_ZN3cub18CUB_300001_SM_10006detail8for_each13static_kernelINS2_12policy_hub_t12policy_500_tEmN6thrust24THRUST_300001_SM_1000_NS8cuda_cub20__uninitialized_fill7functorINS7_10device_ptrIiEEiEEEEvT0_T1__param_1+8];
	ld.param.u64 	%rd4, [_ZN3cub18CUB_300001_SM_10006detail8for_each13static_kernelINS2_12policy_hub_t12policy_500_tEmN6thrust24THRUST_300001_SM_1000_NS8cuda_cub20__uninitialized_fill7functorINS7_10device_ptrIiEEiEEEEvT0_T1__param_1];
	ld.param.u64 	%rd5, [_ZN3cub18CUB_300001_SM_10006detail8for_each13static_kernelINS2_12policy_hub_t12policy_500_tEmN6thrust24THRUST_300001_SM_1000_NS8cuda_cub20__uninitialized_fill7functorINS7_10device_ptrIiEEiEEEEvT0_T1__param_0];
	mov.u32 	%r9, %ctaid.x;
	mul.wide.u32 	%rd1, %r9, 512;
	sub.s64 	%rd2, %rd5, %rd1;
	setp.lt.u64 	%p1, %rd2, 512;
	@%p1 bra 	$L__BB9_2;
	mov.u32 	%r11, %tid.x;
	cvta.to.global.u64 	%rd11, %rd4;
	cvt.u64.u32 	%rd12, %r11;
	add.s64 	%rd13, %rd1, %rd12;
	shl.b64 	%rd14, %rd13, 2;
	add.s64 	%rd15, %rd11, %rd14;
	st.global.u32 	[%rd15], %r3;
	st.global.u32 	[%rd15+1024], %r3;
	bra.uni 	$L__BB9_6;
$L__BB9_2:
	cvta.to.global.u64 	%rd6, %rd4;
	mov.u32 	%r2, %tid.x;
	cvt.u64.u32 	%rd7, %r2;
	setp.le.u64 	%p2, %rd2, %rd7;
	add.s64 	%rd8, %rd1, %rd7;
	shl.b64 	%rd9, %rd8, 2;
	add.s64 	%rd3, %rd6, %rd9;
	@%p2 bra 	$L__BB9_4;
	st.global.u32 	[%rd3], %r3;
$L__BB9_4:
	add.s32 	%r10, %r2, 256;
	cvt.u64.u32 	%rd10, %r10;
	setp.le.u64 	%p3, %rd2, %rd10;
	@%p3 bra 	$L__BB9_6;
	st.global.u32 	[%rd3+1024], %r3;
$L__BB9_6:
	ret;

}
	// .globl	_ZN3cub18CUB_300001_SM_10006detail8for_each13static_kernelINS2_12policy_hub_t12policy_500_tElN6thrust24THRUST_300001_SM_1000_NS8cuda_cub6__fill7functorINS7_6detail15normal_iteratorINS7_10device_ptrIiEEEEiEEEEvT0_T1_
.visible .entry _ZN3cub18CUB_300001_SM_10006detail8for_each13static_kernelINS2_12policy_hub_t12policy_500_tElN6thrust24THRUST_300001_SM_1000_NS8cuda_cub6__fill7functorINS7_6detail15normal_iteratorINS7_10device_ptrIiEEEEiEEEEvT0_T1_(
	.param .u64 _ZN3cub18CUB_300001_SM_10006detail8for_each13static_kernelINS2_12policy_hub_t12policy_500_tElN6thrust24THRUST_300001_SM_1000_NS8cuda_cub6__fill7functorINS7_6detail15normal_iteratorINS7_10device_ptrIiEEEEiEEEEvT0_T1__param_0,
	.param .align 8 .b8 _ZN3cub18CUB_300001_SM_10006detail8for_each13static_kernelINS2_12policy_hub_t12policy_500_tElN6thrust24THRUST_300001_SM_1000_NS8cuda_cub6__fill7functorINS7_6detail15normal_iteratorINS7_10device_ptrIiEEEEiEEEEvT0_T1__param_1[16]
)
.maxntid 256
{
	.reg .pred 	%p<4>;
	.reg .b16 	%rs<5>;
	.reg .b32 	%r<12>;
	.reg .b64 	%rd<17>;

	ld.param.u32 	%r3, [_ZN3cub18CUB_300001_SM_10006detail8for_each13static_kernelINS2_12policy_hub_t12policy_500_tElN6thrust24THRUST_300001_SM_1000_NS8cuda_cub6__fill7functorINS7_6detail15normal_iteratorINS7_10device_ptrIiEEEEiEEEEvT0_T1__param_1+8];
	ld.param.u64 	%rd5, [_ZN3cub18CUB_300001_SM_10006detail8for_each13static_kernelINS2_12policy_hub_t12policy_500_tElN6thrust24THRUST_300001_SM_1000_NS8cuda_cub6__fill7functorINS7_6detail15normal_iteratorINS7_10device_ptrIiEEEEiEEEEvT0_T1__param_1];
	ld.param.u64 	%rd6, [_ZN3cub18CUB_300001_SM_10006detail8for_each13static_kernelINS2_12policy_hub_t12policy_500_tElN6thrust24THRUST_300001_SM_1000_NS8cuda_cub6__fill7functorINS7_6detail15normal_iteratorINS7_10device_ptrIiEEEEiEEEEvT0_T1__param_0];
	mov.u32 	%r9, %ctaid.x;
	mul.wide.u32 	%rd1, %r9, 512;
	sub.s64 	%rd2, %rd6, %rd1;
	setp.lt.s64 	%p1, %rd2, 512;
	@%p1 bra 	$L__BB10_2;
	mov.u32 	%r11, %tid.x;
	cvta.to.global.u64 	%rd12, %rd5;
	cvt.u64.u32 	%rd13, %r11;
	add.s64 	%rd14, %rd1, %rd13;
	shl.b64 	%rd15, %rd14, 2;
	add.s64 	%rd16, %rd12, %rd15;
	st.global.u32 	[%rd16], %r3;
	st.global.u32 	[%rd16+1024], %r3;
	bra.uni 	$L__BB10_6;
$L__BB10_2:
	cvta.to.global.u64 	%rd7, %rd5;
	mov.u32 	%r2, %tid.x;
	cvt.s64.s32 	%rd3, %rd2;
	cvt.u64.u32 	%rd8, %r2;
	setp.le.s64 	%p2, %rd3, %rd8;
	add.s64 	%rd9, %rd1, %rd8;
	shl.b64 	%rd10, %rd9, 2;
	add.s64 	%rd4, %rd7, %rd10;
	@%p2 bra 	$L__BB10_4;
	st.global.u32 	[%rd4], %r3;
$L__BB10_4:
	add.s32 	%r10, %r2, 256;
	cvt.u64.u32 	%rd11, %r10;
	setp.le.s64 	%p3, %rd3, %rd11;
	@%p3 bra 	$L__BB10_6;
	st.global.u32 	[%rd4+1024], %r3;
$L__BB10_6:
	ret;

}
	// .globl	_ZN3cub18CUB_300001_SM_10006detail6reduce28DeviceReduceSingleTileKernelINS2_10policy_hubI7AABB_cwj10AABBReduceE10Policy1000EN6thrust24THRUST_300001_SM_1000_NS6detail15normal_iteratorINSA_10device_ptrIS5_EEEEPS5_jS6_S5_S5_N4cuda3std3__410__identityEEEvT0_T1_T2_T3_T4_T6_
.visible .entry _ZN3cub18CUB_300001_SM_10006detail6reduce28DeviceReduceSingleTileKernelINS2_10policy_hubI7AABB_cwj10AABBReduceE10Policy1000EN6thrust24THRUST_300001_SM_1000_NS6detail15normal_iteratorINSA_10device_ptrIS5_EEEEPS5_jS6_S5_S5_N4cuda3std3__410__identityEEEvT0_T1_T2_T3_T4_T6_(
	.param .align 8 .b8 _ZN3cub18CUB_300001_SM_10006detail6reduce28DeviceReduceSingleTileKernelINS2_10policy_hubI7AABB_cwj10AABBReduceE10Policy1000EN6thrust24THRUST_300001_SM_1000_NS6detail15normal_iteratorINSA_10device_ptrIS5_EEEEPS5_jS6_S5_S5_N4cuda3std3__410__identityEEEvT0_T1_T2_T3_T4_T6__param_0[8],
	.param .u64 .ptr .align 1 _ZN3cub18CUB_300001_SM_10006detail6reduce28DeviceReduceSingleTileKernelINS2_10policy_hubI7AABB_cwj10AABBReduceE10Policy1000EN6thrust24THRUST_300001_SM_1000_NS6detail15normal_iteratorINSA_10device_ptrIS5_EEEEPS5_jS6_S5_S5_N4cuda3std3__410__identityEEEvT0_T1_T2_T3_T4_T6__param_1,
	.param .u32 _ZN3cub18CUB_300001_SM_10006detail6reduce28DeviceReduceSingleTileKernelINS2_10policy_hubI7AABB_cwj10AABBReduceE10Policy1000EN6thrust24THRUST_300001_SM_1000_NS6detail15normal_iteratorINSA_10device_ptrIS5_EEEEPS5_jS6_S5_S5_N4cuda3std3__410__identityEEEvT0_T1_T2_T3_T4_T6__param_2,
	.param .align 1 .b8 _ZN3cub18CUB_300001_SM_10006detail6reduce28DeviceReduceSingleTileKernelINS2_10policy_hubI7AABB_cwj10AABBReduceE10Policy1000EN6thrust24THRUST_300001_SM_1000_NS6detail15normal_iteratorINSA_10device_ptrIS5_EEEEPS5_jS6_S5_S5_N4cuda3std3__410__identityEEEvT0_T1_T2_T3_T4_T6__param_3[1],
	.param .align 16 .b8 _ZN3cub18CUB_300001_SM_10006detail6reduce28DeviceReduceSingleTileKernelINS2_10policy_hubI7AABB_cwj10AABBReduceE10Policy1000EN6thrust24THRUST_300001_SM_1000_NS6detail15normal_iteratorINSA_10device_ptrIS5_EEEEPS5_jS6_S5_S5_N4cuda3std3__410__identityEEEvT0_T1_T2_T3_T4_T6__param_4[32],
	.param .align 1 .b8 _ZN3cub18CUB_300001_SM_10006detail6reduce28DeviceReduceSingleTileKernelINS2_10policy_hubI7AABB_cwj10AABBReduceE10Policy1000EN6thrust24THRUST_300001_SM_1000_NS6detail15normal_iteratorINSA_10device_ptrIS5_EEEEPS5_jS6_S5_S5_N4cuda3std3__410__identityEEEvT0_T1_T2_T3_T4_T6__param_5[1]
)
.maxntid 256
.minnctapersm 1
{
	.reg .pred 	%p<58>;
	.reg .b16 	%rs<17>;
	.reg .b32 	%r<961>;
	.reg .b32 	%f<1393>;
	.reg .b64 	%rd<55>;
	// demoted variable
	.shared .align 16 .b8 _ZZN3cub18CUB_300001_SM_10006detail6reduce28DeviceReduceSingleTileKernelINS2_10policy_hubI7AABB_cwj10AABBReduceE10Policy1000EN6thrust24THRUST_300001_SM_1000_NS6detail15normal_iteratorINSA_10device_ptrIS5_EEEEPS5_jS6_S5_S5_N4cuda3std3__410__identityEEEvT0_T1_T2_T3_T4_T6_E12temp_storage[304];
	ld.param.u32 	%r177, [_ZN3cub18CUB_300001_SM_10006detail6reduce28DeviceReduceSingleTileKernelINS2_10policy_hubI7AABB_cwj10AABBReduceE10Policy1000EN6thrust24THRUST_300001_SM_1000_NS6detail15normal_iteratorINSA_10device_ptrIS5_EEEEPS5_jS6_S5_S5_N4cuda3std3__410__identityEEEvT0_T1_T2_T3_T4_T6__param_4+28];
	bfe.u32 	%r178, %r177, 24, 8;
	cvt.u16.u32 	%rs16, %r178;
	bfe.u32 	%r179, %r177, 16, 8;
	cvt.u16.u32 	%rs15, %r179;
	bfe.u32 	%r180, %r177, 8, 8;
	cvt.u16.u32 	%rs14, %r180;
	bfe.u32 	%r181, %r177, 0, 8;
	cvt.u16.u32 	%rs13, %r181;
	ld.param.u32 	%r182, [_ZN3cub18CUB_300001_SM_10006detail6reduce28DeviceReduceSingleTileKernelINS2_10policy_hubI7AABB_cwj10AABBReduceE10Policy1000EN6thrust24THRUST_300001_SM_1000_NS6detail15normal_iteratorINSA_10device_ptrIS5_EEEEPS5_jS6_S5_S5_N4cuda3std3__410__identityEEEvT0_T1_T2_T3_T4_T6__param_4+12];
	bfe.u32 	%r183, %r182, 24, 8;
	cvt.u16.u32 	%rs12, %r183;
	bfe.u32 	%r184, %r182, 16, 8;
	cvt.u16.u32 	%rs11, %r184;
	bfe.u32 	%r185, %r182, 8, 8;
	cvt.u16.u32 	%rs10, %r185;
	bfe.u32 	%r186, %r182, 0, 8;
	cvt.u16.u32 	%rs9, %r186;
	ld.param.f32 	%f426, [_ZN3cub18CUB_300001_SM_10006detail6reduce28DeviceReduceSingleTileKernelINS2_10policy_hubI7AABB_cwj10AABBReduceE10Policy1000EN6thrust24THRUST_300001_SM_1000_NS6detail15normal_iteratorINSA_10device_ptrIS5_EEEEPS5_jS6_S5_S5_N4cuda3std3__410__identityEEEvT0_T1_T2_T3_T4_T6__param_4+24];
	ld.param.f32 	%f423, [_ZN3cub18CUB_300001_SM_10006detail6reduce28DeviceReduceSingleTileKernelINS2_10policy_hubI7AABB_cwj10AABBReduceE10Policy1000EN6thrust24THRUST_300001_SM_1000_NS6detail15normal_iteratorINSA_10device_ptrIS5_EEEEPS5_jS6_S5_S5_N4cuda3std3__410__identityEEEvT0_T1_T2_T3_T4_T6__param_4+8];
	ld.param.u64 	%rd7, [_ZN3cub18CUB_300001_SM_10006detail6reduce28DeviceReduceSingleTileKernelINS2_10policy_hubI7AABB_cwj10AABBReduceE10Policy1000EN6thrust24THRUST_300001_SM_1000_NS6detail15normal_iteratorINSA_10device_ptrIS5_EEEEPS5_jS6_S5_S5_N4cuda3std3__410__identityEEEvT0_T1_T2_T3_T4_T6__param_0];
	ld.param.u64 	%rd8, [_ZN3cub18CUB_300001_SM_10006detail6reduce28DeviceReduceSingleTileKernelINS2_10policy_hubI7AABB_cwj10AABBReduceE10Policy1000EN6thrust24THRUST_300001_SM_1000_NS6detail15normal_iteratorINSA_10device_ptrIS5_EEEEPS5_jS6_S5_S5_N4cuda3std3__410__identityEEEvT0_T1_T2_T3_T4_T6__param_1];
	ld.param.u32 	%r176, [_ZN3cub18CUB_300001_SM_10006detail6reduce28DeviceReduceSingleTileKernelINS2_10policy_hubI7AABB_cwj10AABBReduceE10Policy1000EN6thrust24THRUST_300001_SM_1000_NS6detail15normal_iteratorINSA_10device_ptrIS5_EEEEPS5_jS6_S5_S5_N4cuda3std3__410__identityEEEvT0_T1_T2_T3_T4_T6__param_2];
	ld.param.v2.f32 	{%f424, %f425}, [_ZN3cub18CUB_300001_SM_10006detail6reduce28DeviceReduceSingleTileKernelINS2_10policy_hubI7AABB_cwj10AABBReduceE10Policy1000EN6thrust24THRUST_300001_SM_1000_NS6detail15normal_iteratorINSA_10device_ptrIS5_EEEEPS5_jS6_S5_S5_N4cuda3std3__410__identityEEEvT0_T1_T2_T3_T4_T6__param_4+16];
	ld.param.v2.f32 	{%f421, %f422}, [_ZN3cub18CUB_300001_SM_10006detail6reduce28DeviceReduceSingleTileKernelINS2_10policy_hubI7AABB_cwj10AABBReduceE10Policy1000EN6thrust24THRUST_300001_SM_1000_NS6detail15normal_iteratorINSA_10device_ptrIS5_EEEEPS5_jS6_S5_S5_N4cuda3std3__410__identityEEEvT0_T1_T2_T3_T4_T6__param_4];
	cvta.to.global.u64 	%rd1, %rd8;
	setp.ne.s32 	%p1, %r176, 0;
	@%p1 bra 	$L__BB11_3;
	mov.u32 	%r904, %tid.x;
	setp.ne.s32 	%p57, %r904, 0;
	@%p57 bra 	$L__BB11_84;
	cvt.u32.u16 	%r905, %rs9;
	cvt.u32.u16 	%r906, %rs10;
	prmt.b32 	%r907, %r905, %r906, 0x3340U;
	cvt.u32.u16 	%r908, %rs11;
	cvt.u32.u16 	%r909, %rs12;
	prmt.b32 	%r910, %r908, %r909, 0x3340U;
	prmt.b32 	%r911, %r907, %r910, 0x5410U;
	mov.b32 	%r912, %f421;
	mov.b32 	%r913, %f422;
	mov.b32 	%r914, %f423;
	st.global.v4.u32 	[%rd1], {%r912, %r913, %r914, %r911};
	cvt.u32.u16 	%r915, %rs13;
	cvt.u32.u16 	%r916, %rs14;
	prmt.b32 	%r917, %r915, %r916, 0x3340U;
	cvt.u32.u16 	%r918, %rs15;
	cvt.u32.u16 	%r919, %rs16;
	prmt.b32 	%r920, %r918, %r919, 0x3340U;
	prmt.b32 	%r921, %r917, %r920, 0x5410U;
	mov.b32 	%r922, %f424;
	mov.b32 	%r923, %f425;
	mov.b32 	%r924, %f426;
	st.global.v4.u32 	[%rd1+16], {%r922, %r923, %r924, %r921};
	bra.uni 	$L__BB11_84;
$L__BB11_3:
	cvta.to.global.u64 	%rd2, %rd7;
	setp.gt.u32 	%p2, %r176, 511;
	@%p2 bra 	$L__BB11_52;
	mov.u32 	%r1, %tid.x;
	setp.ge.u32 	%p23, %r1, %r176;
	mov.f32 	%f1390, 0f7F7FFFFF;
	mov.f32 	%f1387, 0fFF7FFFFF;
	mov.f32 	%f1388, %f1387;
	mov.f32 	%f1389, %f1387;
	mov.f32 	%f1391, %f1390;
	mov.f32 	%f1392, %f1390;
	mov.u32 	%r930, %r1;
	@%p23 bra 	$L__BB11_6;
	mul.wide.u32 	%rd42, %r1, 32;
	add.s64 	%rd43, %rd2, %rd42;
	ld.global.v4.f32 	{%f1392, %f1391, %f1390, %f778}, [%rd43];
	mov.b32 	%r424, %f778;
	mov.b64 	%rd44, {%r425, %r424};
	{ .reg .b32 tmp; mov.b64 {tmp, %r934}, %rd44; }
	ld.global.v4.f32 	{%f1389, %f1388, %f1387, %f779}, [%rd43+16];
	mov.b32 	%r426, %f779;
	mov.b64 	%rd45, {%r427, %r426};
	{ .reg .b32 tmp; mov.b64 {tmp, %r933}, %rd45; }
	add.s32 	%r930, %r1, 256;
$L__BB11_6:
	setp.ge.u32 	%p24, %r930, %r176;
	@%p24 bra 	$L__BB11_18;
	not.b32 	%r428, %r930;
	add.s32 	%r8, %r176, %r428;
	shr.u32 	%r429, %r8, 8;
	add.s32 	%r9, %r429, 1;
	and.b32  	%r10, %r9, 7;
	setp.lt.u32 	%p25, %r8, 1792;
	@%p25 bra 	$L__BB11_10;
	and.b32  	%r430, %r9, 33554424;
	neg.s32 	%r928, %r430;
	mul.wide.u32 	%rd46, %r930, 32;
	add.s64 	%rd47, %rd46, %rd2;
	add.s64 	%rd54, %rd47, 32768;
$L__BB11_9:
	.pragma "nounroll";
	.pragma "used_bytes_mask 4095";
	ld.global.v4.f32 	{%f781, %f782, %f783, %f784}, [%rd54+-32768];
	.pragma "used_bytes_mask 4095";
	ld.global.v4.f32 	{%f785, %f786, %f787, %f788}, [%rd54+-32752];
	min.f32 	%f789, %f1392, %f781;
	min.f32 	%f790, %f1391, %f782;
	min.f32 	%f791, %f1390, %f783;
	max.f32 	%f792, %f1389, %f785;
	max.f32 	%f793, %f1388, %f786;
	max.f32 	%f794, %f1387, %f787;
	.pragma "used_bytes_mask 4095";
	ld.global.v4.f32 	{%f795, %f796, %f797, %f798}, [%rd54+-24576];
	.pragma "used_bytes_mask 4095";
	ld.global.v4.f32 	{%f799, %f800, %f801, %f802}, [%rd54+-24560];
	min.f32 	%f803, %f789, %f795;
	min.f32 	%f804, %f790, %f796;
	min.f32 	%f805, %f791, %f797;
	max.f32 	%f806, %f792, %f799;
	max.f32 	%f807, %f793, %f800;
	max.f32 	%f808, %f794, %f801;
	.pragma "used_bytes_mask 4095";
	ld.global.v4.f32 	{%f809, %f810, %f811, %f812}, [%rd54+-16384];
	.pragma "used_bytes_mask 4095";
	ld.global.v4.f32 	{%f813, %f814, %f815, %f816}, [%rd54+-16368];
	min.f32 	%f817, %f803, %f809;
	min.f32 	%f818, %f804, %f810;
	min.f32 	%f819, %f805, %f811;
	max.f32 	%f820, %f806, %f813;
	max.f32 	%f821, %f807, %f814;
	max.f32 	%f822, %f808, %f815;
	.pragma "used_bytes_mask 4095";
	ld.global.v4.f32 	{%f823, %f824, %f825, %f826}, [%rd54+-8192];
	.pragma "used_bytes_mask 4095";
	ld.global.v4.f32 	{%f827, %f828, %f829, %f830}, [%rd54+-8176];
	min.f32 	%f831, %f817, %f823;
	min.f32 	%f832, %f818, %f824;
	min.f32 	%f833, %f819, %f825;
	max.f32 	%f834, %f820, %f827;
	max.f32 	%f835, %f821, %f828;
	max.f32 	%f836, %f822, %f829;
	.pragma "used_bytes_mask 4095";
	ld.global.v4.f32 	{%f837, %f838, %f839, %f840}, [%rd54];
	.pragma "used_bytes_mask 4095";
	ld.global.v4.f32 	{%f841, %f842, %f843, %f844}, [%rd54+16];
	min.f32 	%f845, %f831, %f837;
	min.f32 	%f846, %f832, %f838;
	min.f32 	%f847, %f833, %f839;
	max.f32 	%f848, %f834, %f841;
	max.f32 	%f849, %f835, %f842;
	max.f32 	%f850, %f836, %f843;
	.pragma "used_bytes_mask 4095";
	ld.global.v4.f32 	{%f851, %f852, %f853, %f854}, [%rd54+8192];
	.pragma "used_bytes_mask 4095";
	ld.global.v4.f32 	{%f855, %f856, %f857, %f858}, [%rd54+8208];
	min.f32 	%f859, %f845, %f851;
	min.f32 	%f860, %f846, %f852;
	min.f32 	%f861, %f847, %f853;
	max.f32 	%f862, %f848, %f855;
	max.f32 	%f863, %f849, %f856;
	max.f32 	%f864, %f850, %f857;
	.pragma "used_bytes_mask 4095";
	ld.global.v4.f32 	{%f865, %f866, %f867, %f868}, [%rd54+16384];
	.pragma "used_bytes_mask 4095";
	ld.global.v4.f32 	{%f869, %f870, %f871, %f872}, [%rd54+16400];
	min.f32 	%f873, %f859, %f865;
	min.f32 	%f874, %f860, %f866;
	min.f32 	%f875, %f861, %f867;
	max.f32 	%f876, %f862, %f869;
	max.f32 	%f877, %f863, %f870;
	max.f32 	%f878, %f864, %f871;
	.pragma "used_bytes_mask 4095";
	ld.global.v4.f32 	{%f879, %f880, %f881, %f882}, [%rd54+24576];
	.pragma "used_bytes_mask 4095";
	ld.global.v4.f32 	{%f883, %f884, %f885, %f886}, [%rd54+24592];
	min.f32 	%f1392, %f873, %f879;
	min.f32 	%f1391, %f874, %f880;
	min.f32 	%f1390, %f875, %f881;
	max.f32 	%f1389, %f876, %f883;
	max.f32 	%f1388, %f877, %f884;
	max.f32 	%f1387, %f878, %f885;
	add.s32 	%r930, %r930, 2048;
	add.s32 	%r928, %r928, 8;
	add.s64 	%rd54, %rd54, 65536;
	setp.ne.s32 	%p26, %r928, 0;
	@%p26 bra 	$L__BB11_9;
$L__BB11_10:
	setp.eq.s32 	%p27, %r10, 0;
	@%p27 bra 	$L__BB11_18;
	setp.lt.u32 	%p28, %r10, 4;
	@%p28 bra 	$L__BB11_13;
	mul.wide.u32 	%rd48, %r930, 32;
	add.s64 	%rd49, %rd2, %rd48;
	.pragma "used_bytes_mask 4095";
	ld.global.v4.f32 	{%f888, %f889, %f890, %f891}, [%rd49];
	.pragma "used_bytes_mask 4095";
	ld.global.v4.f32 	{%f892, %f893, %f894, %f895}, [%rd49+16];
	min.f32 	%f896, %f1392, %f888;
	min.f32 	%f897, %f1391, %f889;
	min.f32 	%f898, %f1390, %f890;
	max.f32 	%f899, %f1389, %f892;
	max.f32 	%f900, %f1388, %f893;
	max.f32 	%f901, %f1387, %f894;
	.pragma "used_bytes_mask 4095";
	ld.global.v4.f32 	{%f902, %f903, %f904, %f905}, [%rd49+8192];
	.pragma "used_bytes_mask 4095";
	ld.global.v4.f32 	{%f906, %f907, %f908, %f909}, [%rd49+8208];
	min.f32 	%f910, %f896, %f902;
	min.f32 	%f911, %f897, %f903;
	min.f32 	%f912, %f898, %f904;
	max.f32 	%f913, %f899, %f906;
	max.f32 	%f914, %f900, %f907;
	max.f32 	%f915, %f901, %f908;
	.pragma "used_bytes_mask 4095";
	ld.global.v4.f32 	{%f916, %f917, %f918, %f919}, [%rd49+16384];
	.pragma "used_bytes_mask 4095";
	ld.global.v4.f32 	{%f920, %f921, %f922, %f923}, [%rd49+16400];
	min.f32 	%f924, %f910, %f916;
	min.f32 	%f925, %f911, %f917;
	min.f32 	%f926, %f912, %f918;
	max.f32 	%f927, %f913, %f920;
	max.f32 	%f928, %f914, %f921;
	max.f32 	%f929, %f915, %f922;
	.pragma "used_bytes_mask 4095";
	ld.global.v4.f32 	{%f930, %f931, %f932, %f933}, [%rd49+24576];
	.pragma "used_bytes_mask 4095";
	ld.global.v4.f32 	{%f934, %f935, %f936, %f937}, [%rd49+24592];
	min.f32 	%f1392, %f924, %f930;
	min.f32 	%f1391, %f925, %f931;
	min.f32 	%f1390, %f926, %f932;
	max.f32 	%f1389, %f927, %f934;
	max.f32 	%f1388, %f928, %f935;
	max.f32 	%f1387, %f929, %f936;
	add.s32 	%r930, %r930, 1024;
$L__BB11_13:
	and.b32  	%r433, %r9, 3;
	setp.eq.s32 	%p29, %r433, 0;
	@%p29 bra 	$L__BB11_18;
	setp.eq.s32 	%p30, %r433, 1;
	@%p30 bra 	$L__BB11_16;
	mul.wide.u32 	%rd50, %r930, 32;
	add.s64 	%rd51, %rd2, %rd50;
	.pragma "used_bytes_mask 4095";
	ld.global.v4.f32 	{%f939, %f940, %f941, %f942}, [%rd51];
	.pragma "used_bytes_mask 4095";
	ld.global.v4.f32 	{%f943, %f944, %f945, %f946}, [%rd51+16];
	min.f32 	%f947, %f1392, %f939;
	min.f32 	%f948, %f1391, %f940;
	min.f32 	%f949, %f1390, %f941;
	max.f32 	%f950, %f1389, %f943;
	max.f32 	%f951, %f1388, %f944;
	max.f32 	%f952, %f1387, %f945;
	.pragma "used_bytes_mask 4095";
	ld.global.v4.f32 	{%f953, %f954, %f955, %f956}, [%rd51+8192];
	.pragma "used_bytes_mask 4095";
	ld.global.v4.f32 	{%f957, %f958, %f959, %f960}, [%rd51+8208];
	min.f32 	%f1392, %f947, %f953;
	min.f32 	%f1391, %f948, %f954;
	min.f32 	%f1390, %f949, %f955;
	max.f32 	%f1389, %f950, %f957;
	max.f32 	%f1388, %f951, %f958;
	max.f32 	%f1387, %f952, %f959;
	add.s32 	%r930, %r930, 512;
$L__BB11_16:
	and.b32  	%r435, %r8, 256;
	setp.ne.s32 	%p31, %r435, 0;
	@%p31 bra 	$L__BB11_18;
	mul.wide.u32 	%rd52, %r930, 32;
	add.s64 	%rd53, %rd2, %rd52;
	.pragma "used_bytes_mask 4095";
	ld.global.v4.f32 	{%f961, %f962, %f963, %f964}, [%rd53];
	.pragma "used_bytes_mask 4095";
	ld.global.v4.f32 	{%f965, %f966, %f967, %f968}, [%rd53+16];
	min.f32 	%f1392, %f1392, %f961;
	min.f32 	%f1391, %f1391, %f962;
	min.f32 	%f1390, %f1390, %f963;
	max.f32 	%f1389, %f1389, %f965;
	max.f32 	%f1388, %f1388, %f966;
	max.f32 	%f1387, %f1387, %f967;
$L__BB11_18:
	cvt.u16.u32 	%rs1, %r934;
	shr.u32 	%r437, %r934, 8;
	cvt.u16.u32 	%rs2, %r437;
	{ .reg .b16 tmp; mov.b32 {tmp, %rs3}, %r934; }
	shr.u32 	%r438, %r934, 24;
	cvt.u16.u32 	%rs4, %r438;
	cvt.u16.u32 	%rs5, %r933;
	shr.u32 	%r439, %r933, 8;
	cvt.u16.u32 	%rs6, %r439;
	{ .reg .b16 tmp; mov.b32 {tmp, %rs7}, %r933; }
	shr.u32 	%r440, %r933, 24;
	cvt.u16.u32 	%rs8, %r440;
	setp.lt.u32 	%p32, %r176, 256;
	@%p32 bra 	$L__BB11_32;
	// begin inline asm
	mov.u32 %r676, %laneid;
	// end inline asm
	cvt.u32.u16 	%r717, %rs4;
	cvt.u32.u16 	%r718, %rs3;
	prmt.b32 	%r719, %r718, %r717, 0x3340U;
	cvt.u32.u16 	%r720, %rs2;
	cvt.u32.u16 	%r721, %rs1;
	prmt.b32 	%r722, %r721, %r720, 0x3340U;
	prmt.b32 	%r938, %r722, %r719, 0x5410U;
	cvt.u32.u16 	%r723, %rs8;
	cvt.u32.u16 	%r724, %rs7;
	prmt.b32 	%r725, %r724, %r723, 0x3340U;
	cvt.u32.u16 	%r726, %rs6;
	cvt.u32.u16 	%r727, %rs5;
	prmt.b32 	%r728, %r727, %r726, 0x3340U;
	prmt.b32 	%r937, %r728, %r725, 0x5410U;
	mov.b32 	%r678, %f1392;
	mov.b32 	%r714, 1;
	mov.b32 	%r715, 31;
	mov.b32 	%r716, -1;
	// begin inline asm
	shfl.sync.down.b32 %r677, %r678, %r714, %r715, %r716;
	// end inline asm
	mov.b32 	%r683, %f1391;
	// begin inline asm
	shfl.sync.down.b32 %r682, %r683, %r714, %r715, %r716;
	// end inline asm
	mov.b32 	%r688, %f1390;
	// begin inline asm
	shfl.sync.down.b32 %r687, %r688, %r714, %r715, %r716;
	// end inline asm
	// begin inline asm
	shfl.sync.down.b32 %r692, %r938, %r714, %r715, %r716;
	// end inline asm
	mov.b32 	%r698, %f1389;
	// begin inline asm
	shfl.sync.down.b32 %r697, %r698, %r714, %r715, %r716;
	// end inline asm
	mov.b32 	%r703, %f1388;
	// begin inline asm
	shfl.sync.down.b32 %r702, %r703, %r714, %r715, %r716;
	// end inline asm
	mov.b32 	%r708, %f1387;
	// begin inline asm
	shfl.sync.down.b32 %r707, %r708, %r714, %r715, %r716;
	// end inline asm
	// begin inline asm
	shfl.sync.down.b32 %r712, %r937, %r714, %r715, %r716;
	// end inline asm
	setp.gt.s32 	%p49, %r676, 30;
	@%p49 bra 	$L__BB11_21;
	mov.b32 	%f1055, %r707;
	mov.b32 	%f1056, %r702;
	mov.b32 	%f1057, %r697;
	mov.b32 	%f1058, %r687;
	mov.b32 	%f1059, %r682;
	mov.b32 	%f1060, %r677;
	min.f32 	%f1392, %f1392, %f1060;
	min.f32 	%f1391, %f1391, %f1059;
	min.f32 	%f1390, %f1390, %f1058;
	max.f32 	%f1389, %f1389, %f1057;
	max.f32 	%f1388, %f1388, %f1056;
	max.f32 	%f1387, %f1387, %f1055;
$L__BB11_21:
	mov.b32 	%r731, %f1392;
	mov.b32 	%r767, 2;
	mov.b32 	%r768, 31;
	mov.b32 	%r769, -1;
	// begin inline asm
	shfl.sync.down.b32 %r730, %r731, %r767, %r768, %r769;
	// end inline asm
	mov.b32 	%r736, %f1391;
	// begin inline asm
	shfl.sync.down.b32 %r735, %r736, %r767, %r768, %r769;
	// end inline asm
	mov.b32 	%r741, %f1390;
	// begin inline asm
	shfl.sync.down.b32 %r740, %r741, %r767, %r768, %r769;
	// end inline asm
	// begin inline asm
	shfl.sync.down.b32 %r745, %r938, %r767, %r768, %r769;
	// end inline asm
	mov.b32 	%r751, %f1389;
	// begin inline asm
	shfl.sync.down.b32 %r750, %r751, %r767, %r768, %r769;
	// end inline asm
	mov.b32 	%r756, %f1388;
	// begin inline asm
	shfl.sync.down.b32 %r755, %r756, %r767, %r768, %r769;
	// end inline asm
	mov.b32 	%r761, %f1387;
	// begin inline asm
	shfl.sync.down.b32 %r760, %r761, %r767, %r768, %r769;
	// end inline asm
	// begin inline asm
	shfl.sync.down.b32 %r765, %r937, %r767, %r768, %r769;
	// end inline asm
	setp.gt.s32 	%p50, %r676, 29;
	@%p50 bra 	$L__BB11_23;
	mov.b32 	%f1061, %r760;
	mov.b32 	%f1062, %r755;
	mov.b32 	%f1063, %r750;
	mov.b32 	%f1064, %r740;
	mov.b32 	%f1065, %r735;
	mov.b32 	%f1066, %r730;
	min.f32 	%f1392, %f1392, %f1066;
	min.f32 	%f1391, %f1391, %f1065;
	min.f32 	%f1390, %f1390, %f1064;
	max.f32 	%f1389, %f1389, %f1063;
	max.f32 	%f1388, %f1388, %f1062;
	max.f32 	%f1387, %f1387, %f1061;
$L__BB11_23:
	mov.b32 	%r772, %f1392;
	mov.b32 	%r808, 4;
	mov.b32 	%r809, 31;
	mov.b32 	%r810, -1;
	// begin inline asm
	shfl.sync.down.b32 %r771, %r772, %r808, %r809, %r810;
	// end inline asm
	mov.b32 	%r777, %f1391;
	// begin inline asm
	shfl.sync.down.b32 %r776, %r777, %r808, %r809, %r810;
	// end inline asm
	mov.b32 	%r782, %f1390;
	// begin inline asm
	shfl.sync.down.b32 %r781, %r782, %r808, %r809, %r810;
	// end inline asm
	// begin inline asm
	shfl.sync.down.b32 %r786, %r938, %r808, %r809, %r810;
	// end inline asm
	mov.b32 	%r792, %f1389;
	// begin inline asm
	shfl.sync.down.b32 %r791, %r792, %r808, %r809, %r810;
	// end inline asm
	mov.b32 	%r797, %f1388;
	// begin inline asm
	shfl.sync.down.b32 %r796, %r797, %r808, %r809, %r810;
	// end inline asm
	mov.b32 	%r802, %f1387;
	// begin inline asm
	shfl.sync.down.b32 %r801, %r802, %r808, %r809, %r810;
	// end inline asm
	// begin inline asm
	shfl.sync.down.b32 %r806, %r937, %r808, %r809, %r810;
	// end inline asm
	setp.gt.s32 	%p51, %r676, 27;
	@%p51 bra 	$L__BB11_25;
	mov.b32 	%f1067, %r801;
	mov.b32 	%f1068, %r796;
	mov.b32 	%f1069, %r791;
	mov.b32 	%f1070, %r781;
	mov.b32 	%f1071, %r776;
	mov.b32 	%f1072, %r771;
	min.f32 	%f1392, %f1392, %f1072;
	min.f32 	%f1391, %f1391, %f1071;
	min.f32 	%f1390, %f1390, %f1070;
	max.f32 	%f1389, %f1389, %f1069;
	max.f32 	%f1388, %f1388, %f1068;
	max.f32 	%f1387, %f1387, %f1067;
$L__BB11_25:
	mov.b32 	%r813, %f1392;
	mov.b32 	%r849, 8;
	mov.b32 	%r850, 31;
	mov.b32 	%r851, -1;
	// begin inline asm
	shfl.sync.down.b32 %r812, %r813, %r849, %r850, %r851;
	// end inline asm
	mov.b32 	%r818, %f1391;
	// begin inline asm
	shfl.sync.down.b32 %r817, %r818, %r849, %r850, %r851;
	// end inline asm
	mov.b32 	%r823, %f1390;
	// begin inline asm
	shfl.sync.down.b32 %r822, %r823, %r849, %r850, %r851;
	// end inline asm
	// begin inline asm
	shfl.sync.down.b32 %r827, %r938, %r849, %r850, %r851;
	// end inline asm
	mov.b32 	%r833, %f1389;
	// begin inline asm
	shfl.sync.down.b32 %r832, %r833, %r849, %r850, %r851;
	// end inline asm
	mov.b32 	%r838, %f1388;
	// begin inline asm
	shfl.sync.down.b32 %r837, %r838, %r849, %r850, %r851;
	// end inline asm
	mov.b32 	%r843, %f1387;
	// begin inline asm
	shfl.sync.down.b32 %r842, %r843, %r849, %r850, %r851;
	// end inline asm
	// begin inline asm
	shfl.sync.down.b32 %r847, %r937, %r849, %r850, %r851;
	// end inline asm
	setp.gt.s32 	%p52, %r676, 23;
	@%p52 bra 	$L__BB11_27;
	mov.b32 	%f1073, %r842;
	mov.b32 	%f1074, %r837;
	mov.b32 	%f1075, %r832;
	mov.b32 	%f1076, %r822;
	mov.b32 	%f1077, %r817;
	mov.b32 	%f1078, %r812;
	min.f32 	%f1392, %f1392, %f1078;
	min.f32 	%f1391, %f1391, %f1077;
	min.f32 	%f1390, %f1390, %f1076;
	max.f32 	%f1389, %f1389, %f1075;
	max.f32 	%f1388, %f1388, %f1074;
	max.f32 	%f1387, %f1387, %f1073;
$L__BB11_27:
	mov.b32 	%r854, %f1392;
	mov.b32 	%r890, 16;
	mov.b32 	%r891, 31;
	mov.b32 	%r892, -1;
	// begin inline asm
	shfl.sync.down.b32 %r853, %r854, %r890, %r891, %r892;
	// end inline asm
	mov.b32 	%r859, %f1391;
	// begin inline asm
	shfl.sync.down.b32 %r858, %r859, %r890, %r891, %r892;
	// end inline asm
	mov.b32 	%r864, %f1390;
	// begin inline asm
	shfl.sync.down.b32 %r863, %r864, %r890, %r891, %r892;
	// end inline asm
	// begin inline asm
	shfl.sync.down.b32 %r868, %r938, %r890, %r891, %r892;
	// end inline asm
	mov.b32 	%r874, %f1389;
	// begin inline asm
	shfl.sync.down.b32 %r873, %r874, %r890, %r891, %r892;
	// end inline asm
	mov.b32 	%r879, %f1388;
	// begin inline asm
	shfl.sync.down.b32 %r878, %r879, %r890, %r891, %r892;
	// end inline asm
	mov.b32 	%r884, %f1387;
	// begin inline asm
	shfl.sync.down.b32 %r883, %r884, %r890, %r891, %r892;
	// end inline asm
	// begin inline asm
	shfl.sync.down.b32 %r888, %r937, %r890, %r891, %r892;
	// end inline asm
	setp.gt.s32 	%p53, %r676, 15;
	@%p53 bra 	$L__BB11_30;
	mov.b32 	%f1079, %r883;
	mov.b32 	%f1080, %r878;
	mov.b32 	%f1081, %r873;
	mov.b32 	%f1082, %r863;
	mov.b32 	%f1083, %r858;
	mov.b32 	%f1084, %r853;
	min.f32 	%f1392, %f1392, %f1084;
	min.f32 	%f1391, %f1391, %f1083;
	min.f32 	%f1390, %f1390, %f1082;
	max.f32 	%f1389, %f1389, %f1081;
	max.f32 	%f1388, %f1388, %f1080;
	max.f32 	%f1387, %f1387, %f1079;
	setp.ne.s32 	%p54, %r676, 0;
	@%p54 bra 	$L__BB11_30;
	and.b32  	%r893, %r1, 992;
	mov.u32 	%r894, _ZZN3cub18CUB_300001_SM_10006detail6reduce28DeviceReduceSingleTileKernelINS2_10policy_hubI7AABB_cwj10AABBReduceE10Policy1000EN6thrust24THRUST_300001_SM_1000_NS6detail15normal_iteratorINSA_10device_ptrIS5_EEEEPS5_jS6_S5_S5_N4cuda3std3__410__identityEEEvT0_T1_T2_T3_T4_T6_E12temp_storage;
	add.s32 	%r895, %r894, %r893;
	mov.b32 	%r896, %f1390;
	mov.b32 	%r897, %f1391;
	mov.b32 	%r898, %f1392;
	mov.b32 	%r899, 0;
	st.shared.v4.u32 	[%r895+16], {%r898, %r897, %r896, %r899};
	mov.b32 	%r900, %f1387;
	mov.b32 	%r901, %f1388;
	mov.b32 	%r902, %f1389;
	st.shared.v4.u32 	[%r895+32], {%r902, %r901, %r900, %r899};
$L__BB11_30:
	bar.sync 	0;
	setp.ne.s32 	%p55, %r1, 0;
	@%p55 bra 	$L__BB11_82;
	.pragma "used_bytes_mask 4095";
	ld.shared.v4.f32 	{%f1085, %f1086, %f1087, %f1088}, [_ZZN3cub18CUB_300001_SM_10006detail6reduce28DeviceReduceSingleTileKernelINS2_10policy_hubI7AABB_cwj10AABBReduceE10Policy1000EN6thrust24THRUST_300001_SM_1000_NS6detail15normal_iteratorINSA_10device_ptrIS5_EEEEPS5_jS6_S5_S5_N4cuda3std3__410__identityEEEvT0_T1_T2_T3_T4_T6_E12temp_storage+48];
	.pragma "used_bytes_mask 4095";
	ld.shared.v4.f32 	{%f1089, %f1090, %f1091, %f1092}, [_ZZN3cub18CUB_300001_SM_10006detail6reduce28DeviceReduceSingleTileKernelINS2_10policy_hubI7AABB_cwj10AABBReduceE10Policy1000EN6thrust24THRUST_300001_SM_1000_NS6detail15normal_iteratorINSA_10device_ptrIS5_EEEEPS5_jS6_S5_S5_N4cuda3std3__410__identityEEEvT0_T1_T2_T3_T4_T6_E12temp_storage+64];
	min.f32 	%f1093, %f1392, %f1085;
	min.f32 	%f1094, %f1391, %f1086;
	min.f32 	%f1095, %f1390, %f1087;
	max.f32 	%f1096, %f1389, %f1089;
	max.f32 	%f1097, %f1388, %f1090;
	max.f32 	%f1098, %f1387, %f1091;
	.pragma "used_bytes_mask 4095";
	ld.shared.v4.f32 	{%f1099, %f1100, %f1101, %f1102}, [_ZZN3cub18CUB_300001_SM_10006detail6reduce28DeviceReduceSingleTileKernelINS2_10policy_hubI7AABB_cwj10AABBReduceE10Policy1000EN6thrust24THRUST_300001_SM_1000_NS6detail15normal_iteratorINSA_10device_ptrIS5_EEEEPS5_jS6_S5_S5_N4cuda3std3__410__identityEEEvT0_T1_T2_T3_T4_T6_E12temp_storage+80];
	.pragma "used_bytes_mask 4095";
	ld.shared.v4.f32 	{%f1103, %f1104, %f1105, %f1106}, [_ZZN3cub18CUB_300001_SM_10006detail6reduce28DeviceReduceSingleTileKernelINS2_10policy_hubI7AABB_cwj10AABBReduceE10Policy1000EN6thrust24THRUST_300001_SM_1000_NS6detail15normal_iteratorINSA_10device_ptrIS5_EEEEPS5_jS6_S5_S5_N4cuda3std3__410__identityEEEvT0_T1_T2_T3_T4_T6_E12temp_storage+96];
	min.f32 	%f1107, %f1093, %f1099;
	min.f32 	%f1108, %f1094, %f1100;
	min.f32 	%f1109, %f1095, %f1101;
	max.f32 	%f1110, %f1096, %f1103;
	max.f32 	%f1111, %f1097, %f1104;
	max.f32 	%f1112, %f1098, %f1105;
	.pragma "used_bytes_mask 4095";
	ld.shared.v4.f32 	{%f1113, %f1114, %f1115, %f1116}, [_ZZN3cub18CUB_300001_SM_10006detail6reduce28DeviceReduceSingleTileKernelINS2_10policy_hubI7AABB_cwj10AABBReduceE10Policy1000EN6thrust24THRUST_300001_SM_1000_NS6detail15normal_iteratorINSA_10device_ptrIS5_EEEEPS5_jS6_S5_S5_N4cuda3std3__410__identityEEEvT0_T1_T2_T3_T4_T6_E12temp_storage+112];
	.pragma "used_bytes_mask 4095";
	ld.shared.v4.f32 	{%f1117, %f1118, %f1119, %f1120}, [_ZZN3cub18CUB_300001_SM_10006detail6reduce28DeviceReduceSingleTileKernelINS2_10policy_hubI7AABB_cwj10AABBReduceE10Policy1000EN6thrust24THRUST_300001_SM_1000_NS6detail15normal_iteratorINSA_10device_ptrIS5_EEEEPS5_jS6_S5_S5_N4cuda3std3__410__identityEEEvT0_T1_T2_T3_T4_T6_E12temp_storage+128];
	min.f32 	%f1121, %f1107, %f1113;
	min.f32 	%f1122, %f1108, %f1114;
	min.f32 	%f1123, %f1109, %f1115;
	max.f32 	%f1124, %f1110, %f1117;
	max.f32 	%f1125, %f1111, %f1118;
	max.f32 	%f1126, %f1112, %f1119;
	.pragma "used_bytes_mask 4095";
	ld.shared.v4.f32 	{%f1127, %f1128, %f1129, %f1130}, [_ZZN3cub18CUB_300001_SM_10006detail6reduce28DeviceReduceSingleTileKernelINS2_10policy_hubI7AABB_cwj10AABBReduceE10Policy1000EN6thrust24THRUST_300001_SM_1000_NS6detail15normal_iteratorINSA_10device_ptrIS5_EEEEPS5_jS6_S5_S5_N4cuda3std3__410__identityEEEvT0_T1_T2_T3_T4_T6_E12temp_storage+144];
	.pragma "used_bytes_mask 4095";
	ld.shared.v4.f32 	{%f1131, %f1132, %f1133, %f1134}, [_ZZN3cub18CUB_300001_SM_10006detail6reduce28DeviceReduceSingleTileKernelINS2_10policy_hubI7AABB_cwj10AABBReduceE10Policy1000EN6thrust24THRUST_300001_SM_1000_NS6detail15normal_iteratorINSA_10device_ptrIS5_EEEEPS5_jS6_S5_S5_N4cuda3std3__410__identityEEEvT0_T1_T2_T3_T4_T6_E12temp_storage+160];
	min.f32 	%f1135, %f1121, %f1127;
	min.f32 	%f1136, %f1122, %f1128;
	min.f32 	%f1137, %f1123, %f1129;
	max.f32 	%f1138, %f1124, %f1131;
	max.f32 	%f1139, %f1125, %f1132;
	max.f32 	%f1140, %f1126, %f1133;
	.pragma "used_bytes_mask 4095";
	ld.shared.v4.f32 	{%f1141, %f1142, %f1143, %f1144}, [_ZZN3cub18CUB_300001_SM_10006detail6reduce28DeviceReduceSingleTileKernelINS2_10policy_hubI7AABB_cwj10AABBReduceE10Policy1000EN6thrust24THRUST_300001_SM_1000_NS6detail15normal_iteratorINSA_10device_ptrIS5_EEEEPS5_jS6_S5_S5_N4cuda3std3__410__identityEEEvT0_T1_T2_T3_T4_T6_E12temp_storage+176];
	.pragma "used_bytes_mask 4095";
	ld.shared.v4.f32 	{%f1145, %f1146, %f1147, %f1148}, [_ZZN3cub18CUB_300001_SM_10006detail6reduce28DeviceReduceSingleTileKernelINS2_10policy_hubI7AABB_cwj10AABBReduceE10Policy1000EN6thrust24THRUST_300001_SM_1000_NS6detail15normal_iteratorINSA_10device_ptrIS5_EEEEPS5_jS6_S5_S5_N4cuda3std3__410__identityEEEvT0_T1_T2_T3_T4_T6_E12temp_storage+192];
	min.f32 	%f1149, %f1135, %f1141;
	min.f32 	%f1150, %f1136, %f1142;
	min.f32 	%f1151, %f1137, %f1143;
	max.f32 	%f1152, %f1138, %f1145;
	max.f32 	%f1153, %f1139, %f1146;
	max.f32 	%f1154, %f1140, %f1147;
	.pragma "used_bytes_mask 4095";
	ld.shared.v4.f32 	{%f1155, %f1156, %f1157, %f1158}, [_ZZN3cub18CUB_300001_SM_10006detail6reduce28DeviceReduceSingleTileKernelINS2_10policy_hubI7AABB_cwj10AABBReduceE10Policy1000EN6thrust24THRUST_300001_SM_1000_NS6detail15normal_iteratorINSA_10device_ptrIS5_EEEEPS5_jS6_S5_S5_N4cuda3std3__410__identityEEEvT0_T1_T2_T3_T4_T6_E12temp_storage+208];
	.pragma "used_bytes_mask 4095";
	ld.shared.v4.f32 	{%f1159, %f1160, %f1161, %f1162}, [_ZZN3cub18CUB_300001_SM_10006detail6reduce28DeviceReduceSingleTileKernelINS2_10policy_hubI7AABB_cwj10AABBReduceE10Policy1000EN6thrust24THRUST_300001_SM_1000_NS6detail15normal_iteratorINSA_10device_ptrIS5_EEEEPS5_jS6_S5_S5_N4cuda3std3__410__identityEEEvT0_T1_T2_T3_T4_T6_E12temp_storage+224];
	min.f32 	%f1163, %f1149, %f1155;
	min.f32 	%f1164, %f1150, %f1156;
	min.f32 	%f1165, %f1151, %f1157;
	max.f32 	%f1166, %f1152, %f1159;
	max.f32 	%f1167, %f1153, %f1160;
	max.f32 	%f1168, %f1154, %f1161;
	.pragma "used_bytes_mask 4095";
	ld.shared.v4.f32 	{%f1169, %f1170, %f1171, %f1172}, [_ZZN3cub18CUB_300001_SM_10006detail6reduce28DeviceReduceSingleTileKernelINS2_10policy_hubI7AABB_cwj10AABBReduceE10Policy1000EN6thrust24THRUST_300001_SM_1000_NS6detail15normal_iteratorINSA_10device_ptrIS5_EEEEPS5_jS6_S5_S5_N4cuda3std3__410__identityEEEvT0_T1_T2_T3_T4_T6_E12temp_storage+240];
	.pragma "used_bytes_mask 4095";
	ld.shared.v4.f32 	{%f1173, %f1174, %f1175, %f1176}, [_ZZN3cub18CUB_300001_SM_10006detail6reduce28DeviceReduceSingleTileKernelINS2_10policy_hubI7AABB_cwj10AABBReduceE10Policy1000EN6thrust24THRUST_300001_SM_1000_NS6detail15normal_iteratorINSA_10device_ptrIS5_EEEEPS5_jS6_S5_S5_N4cuda3std3__410__identityEEEvT0_T1_T2_T3_T4_T6_E12temp_storage+256];
	min.f32 	%f1392, %f1163, %f1169;
	min.f32 	%f1391, %f1164, %f1170;
	min.f32 	%f1390, %f1165, %f1171;
	max.f32 	%f1389, %f1166, %f1173;
	max.f32 	%f1388, %f1167, %f1174;
	max.f32 	%f1387, %f1168, %f1175;
	bra.uni 	$L__BB11_82;
$L__BB11_32:
	// begin inline asm
	mov.u32 %r441, %laneid;
	// end inline asm
	and.b32  	%r482, %r1, 992;
	add.s32 	%r483, %r482, 32;
	setp.gt.u32 	%p33, %r483, %r176;
	not.b32 	%r484, %r482;
	add.s32 	%r485, %r176, %r484;
	selp.b32 	%r480, %r485, 31, %p33;
	cvt.u32.u16 	%r486, %rs4;
	cvt.u32.u16 	%r487, %rs3;
	prmt.b32 	%r488, %r487, %r486, 0x3340U;
	cvt.u32.u16 	%r489, %rs2;
	cvt.u32.u16 	%r490, %rs1;
	prmt.b32 	%r491, %r490, %r489, 0x3340U;
	prmt.b32 	%r945, %r491, %r488, 0x5410U;
	cvt.u32.u16 	%r492, %rs8;
	cvt.u32.u16 	%r493, %rs7;
	prmt.b32 	%r494, %r493, %r492, 0x3340U;
	cvt.u32.u16 	%r495, %rs6;
	cvt.u32.u16 	%r496, %rs5;
	prmt.b32 	%r497, %r496, %r495, 0x3340U;
	prmt.b32 	%r946, %r497, %r494, 0x5410U;
	mov.b32 	%r443, %f1392;
	mov.b32 	%r479, 1;
	mov.b32 	%r481, -1;
	// begin inline asm
	shfl.sync.down.b32 %r442, %r443, %r479, %r480, %r481;
	// end inline asm
	mov.b32 	%r448, %f1391;
	// begin inline asm
	shfl.sync.down.b32 %r447, %r448, %r479, %r480, %r481;
	// end inline asm
	mov.b32 	%r453, %f1390;
	// begin inline asm
	shfl.sync.down.b32 %r452, %r453, %r479, %r480, %r481;
	// end inline asm
	// begin inline asm
	shfl.sync.down.b32 %r457, %r945, %r479, %r480, %r481;
	// end inline asm
	mov.b32 	%r463, %f1389;
	// begin inline asm
	shfl.sync.down.b32 %r462, %r463, %r479, %r480, %r481;
	// end inline asm
	mov.b32 	%r468, %f1388;
	// begin inline asm
	shfl.sync.down.b32 %r467, %r468, %r479, %r480, %r481;
	// end inline asm
	mov.b32 	%r473, %f1387;
	// begin inline asm
	shfl.sync.down.b32 %r472, %r473, %r479, %r480, %r481;
	// end inline asm
	// begin inline asm
	shfl.sync.down.b32 %r477, %r946, %r479, %r480, %r481;
	// end inline asm
	setp.ge.s32 	%p34, %r441, %r480;
	@%p34 bra 	$L__BB11_34;
	mov.b32 	%f969, %r472;
	mov.b32 	%f970, %r467;
	mov.b32 	%f971, %r462;
	mov.b32 	%f972, %r452;
	mov.b32 	%f973, %r447;
	mov.b32 	%f974, %r442;
	min.f32 	%f1392, %f1392, %f974;
	min.f32 	%f1391, %f1391, %f973;
	min.f32 	%f1390, %f1390, %f972;
	max.f32 	%f1389, %f1389, %f971;
	max.f32 	%f1388, %f1388, %f970;
	max.f32 	%f1387, %f1387, %f969;
$L__BB11_34:
	mov.b32 	%r500, %f1392;
	mov.b32 	%r536, 2;
	mov.b32 	%r538, -1;
	// begin inline asm
	shfl.sync.down.b32 %r499, %r500, %r536, %r480, %r538;
	// end inline asm
	mov.b32 	%r505, %f1391;
	// begin inline asm
	shfl.sync.down.b32 %r504, %r505, %r536, %r480, %r538;
	// end inline asm
	mov.b32 	%r510, %f1390;
	// begin inline asm
	shfl.sync.down.b32 %r509, %r510, %r536, %r480, %r538;
	// end inline asm
	// begin inline asm
	shfl.sync.down.b32 %r514, %r945, %r536, %r480, %r538;
	// end inline asm
	mov.b32 	%r520, %f1389;
	// begin inline asm
	shfl.sync.down.b32 %r519, %r520, %r536, %r480, %r538;
	// end inline asm
	mov.b32 	%r525, %f1388;
	// begin inline asm
	shfl.sync.down.b32 %r524, %r525, %r536, %r480, %r538;
	// end inline asm
	mov.b32 	%r530, %f1387;
	// begin inline asm
	shfl.sync.down.b32 %r529, %r530, %r536, %r480, %r538;
	// end inline asm
	// begin inline asm
	shfl.sync.down.b32 %r534, %r946, %r536, %r480, %r538;
	// end inline asm
	add.s32 	%r539, %r441, 2;
	setp.gt.s32 	%p35, %r539, %r480;
	@%p35 bra 	$L__BB11_36;
	mov.b32 	%f975, %r529;
	mov.b32 	%f976, %r524;
	mov.b32 	%f977, %r519;
	mov.b32 	%f978, %r509;
	mov.b32 	%f979, %r504;
	mov.b32 	%f980, %r499;
	min.f32 	%f1392, %f1392, %f980;
	min.f32 	%f1391, %f1391, %f979;
	min.f32 	%f1390, %f1390, %f978;
	max.f32 	%f1389, %f1389, %f977;
	max.f32 	%f1388, %f1388, %f976;
	max.f32 	%f1387, %f1387, %f975;
$L__BB11_36:
	mov.b32 	%r542, %f1392;
	mov.b32 	%r578, 4;
	mov.b32 	%r580, -1;
	// begin inline asm
	shfl.sync.down.b32 %r541, %r542, %r578, %r480, %r580;
	// end inline asm
	mov.b32 	%r547, %f1391;
	// begin inline asm
	shfl.sync.down.b32 %r546, %r547, %r578, %r480, %r580;
	// end inline asm
	mov.b32 	%r552, %f1390;
	// begin inline asm
	shfl.sync.down.b32 %r551, %r552, %r578, %r480, %r580;
	// end inline asm
	// begin inline asm
	shfl.sync.down.b32 %r556, %r945, %r578, %r480, %r580;
	// end inline asm
	mov.b32 	%r562, %f1389;
	// begin inline asm
	shfl.sync.down.b32 %r561, %r562, %r578, %r480, %r580;
	// end inline asm
	mov.b32 	%r567, %f1388;
	// begin inline asm
	shfl.sync.down.b32 %r566, %r567, %r578, %r480, %r580;
	// end inline asm
	mov.b32 	%r572, %f1387;
	// begin inline asm
	shfl.sync.down.b32 %r571, %r572, %r578, %r480, %r580;
	// end inline asm
	// begin inline asm
	shfl.sync.down.b32 %r576, %r946, %r578, %r480, %r580;
	// end inline asm
	add.s32 	%r581, %r441, 4;
	setp.gt.s32 	%p36, %r581, %r480;
	@%p36 bra 	$L__BB11_38;
	mov.b32 	%f981, %r571;
	mov.b32 	%f982, %r566;
	mov.b32 	%f983, %r561;
	mov.b32 	%f984, %r551;
	mov.b32 	%f985, %r546;
	mov.b32 	%f986, %r541;
	min.f32 	%f1392, %f1392, %f986;
	min.f32 	%f1391, %f1391, %f985;
	min.f32 	%f1390, %f1390, %f984;
	max.f32 	%f1389, %f1389, %f983;
	max.f32 	%f1388, %f1388, %f982;
	max.f32 	%f1387, %f1387, %f981;
$L__BB11_38:
	mov.b32 	%r584, %f1392;
	mov.b32 	%r620, 8;
	mov.b32 	%r622, -1;
	// begin inline asm
	shfl.sync.down.b32 %r583, %r584, %r620, %r480, %r622;
	// end inline asm
	mov.b32 	%r589, %f1391;
	// begin inline asm
	shfl.sync.down.b32 %r588, %r589, %r620, %r480, %r622;
	// end inline asm
	mov.b32 	%r594, %f1390;
	// begin inline asm
	shfl.sync.down.b32 %r593, %r594, %r620, %r480, %r622;
	// end inline asm
	// begin inline asm
	shfl.sync.down.b32 %r598, %r945, %r620, %r480, %r622;
	// end inline asm
	mov.b32 	%r604, %f1389;
	// begin inline asm
	shfl.sync.down.b32 %r603, %r604, %r620, %r480, %r622;
	// end inline asm
	mov.b32 	%r609, %f1388;
	// begin inline asm
	shfl.sync.down.b32 %r608, %r609, %r620, %r480, %r622;
	// end inline asm
	mov.b32 	%r614, %f1387;
	// begin inline asm
	shfl.sync.down.b32 %r613, %r614, %r620, %r480, %r622;
	// end inline asm
	// begin inline asm
	shfl.sync.down.b32 %r618, %r946, %r620, %r480, %r622;
	// end inline asm
	add.s32 	%r623, %r441, 8;
	setp.gt.s32 	%p37, %r623, %r480;
	@%p37 bra 	$L__BB11_40;
	mov.b32 	%f987, %r613;
	mov.b32 	%f988, %r608;
	mov.b32 	%f989, %r603;
	mov.b32 	%f990, %r593;
	mov.b32 	%f991, %r588;
	mov.b32 	%f992, %r583;
	min.f32 	%f1392, %f1392, %f992;
	min.f32 	%f1391, %f1391, %f991;
	min.f32 	%f1390, %f1390, %f990;
	max.f32 	%f1389, %f1389, %f989;
	max.f32 	%f1388, %f1388, %f988;
	max.f32 	%f1387, %f1387, %f987;
$L__BB11_40:
	mov.b32 	%r626, %f1392;
	mov.b32 	%r662, 16;
	mov.b32 	%r664, -1;
	// begin inline asm
	shfl.sync.down.b32 %r625, %r626, %r662, %r480, %r664;
	// end inline asm
	mov.b32 	%r631, %f1391;
	// begin inline asm
	shfl.sync.down.b32 %r630, %r631, %r662, %r480, %r664;
	// end inline asm
	mov.b32 	%r636, %f1390;
	// begin inline asm
	shfl.sync.down.b32 %r635, %r636, %r662, %r480, %r664;
	// end inline asm
	// begin inline asm
	shfl.sync.down.b32 %r640, %r945, %r662, %r480, %r664;
	// end inline asm
	mov.b32 	%r646, %f1389;
	// begin inline asm
	shfl.sync.down.b32 %r645, %r646, %r662, %r480, %r664;
	// end inline asm
	mov.b32 	%r651, %f1388;
	// begin inline asm
	shfl.sync.down.b32 %r650, %r651, %r662, %r480, %r664;
	// end inline asm
	mov.b32 	%r656, %f1387;
	// begin inline asm
	shfl.sync.down.b32 %r655, %r656, %r662, %r480, %r664;
	// end inline asm
	// begin inline asm
	shfl.sync.down.b32 %r660, %r946, %r662, %r480, %r664;
	// end inline asm
	add.s32 	%r665, %r441, 16;
	setp.gt.s32 	%p38, %r665, %r480;
	@%p38 bra 	$L__BB11_42;
	mov.b32 	%f993, %r655;
	mov.b32 	%f994, %r650;
	mov.b32 	%f995, %r645;
	mov.b32 	%f996, %r635;
	mov.b32 	%f997, %r630;
	mov.b32 	%f998, %r625;
	min.f32 	%f1392, %f1392, %f998;
	min.f32 	%f1391, %f1391, %f997;
	min.f32 	%f1390, %f1390, %f996;
	max.f32 	%f1389, %f1389, %f995;
	max.f32 	%f1388, %f1388, %f994;
	max.f32 	%f1387, %f1387, %f993;
$L__BB11_42:
	setp.ne.s32 	%p39, %r441, 0;
	@%p39 bra 	$L__BB11_44;
	mov.u32 	%r668, _ZZN3cub18CUB_300001_SM_10006detail6reduce28DeviceReduceSingleTileKernelINS2_10policy_hubI7AABB_cwj10AABBReduceE10Policy1000EN6thrust24THRUST_300001_SM_1000_NS6detail15normal_iteratorINSA_10device_ptrIS5_EEEEPS5_jS6_S5_S5_N4cuda3std3__410__identityEEEvT0_T1_T2_T3_T4_T6_E12temp_storage;
	add.s32 	%r669, %r668, %r482;
	mov.b32 	%r670, %f1390;
	mov.b32 	%r671, %f1391;
	mov.b32 	%r672, %f1392;
	st.shared.v4.u32 	[%r669+16], {%r672, %r671, %r670, %r945};
	mov.b32 	%r673, %f1387;
	mov.b32 	%r674, %f1388;
	mov.b32 	%r675, %f1389;
	st.shared.v4.u32 	[%r669+32], {%r675, %r674, %r673, %r946};
$L__BB11_44:
	bar.sync 	0;
	setp.ne.s32 	%p40, %r1, 0;
	setp.lt.u32 	%p41, %r176, 33;
	or.pred  	%p42, %p40, %p41;
	@%p42 bra 	$L__BB11_82;
	.pragma "used_bytes_mask 4095";
	ld.shared.v4.f32 	{%f999, %f1000, %f1001, %f1002}, [_ZZN3cub18CUB_300001_SM_10006detail6reduce28DeviceReduceSingleTileKernelINS2_10policy_hubI7AABB_cwj10AABBReduceE10Policy1000EN6thrust24THRUST_300001_SM_1000_NS6detail15normal_iteratorINSA_10device_ptrIS5_EEEEPS5_jS6_S5_S5_N4cuda3std3__410__identityEEEvT0_T1_T2_T3_T4_T6_E12temp_storage+48];
	.pragma "used_bytes_mask 4095";
	ld.shared.v4.f32 	{%f1003, %f1004, %f1005, %f1006}, [_ZZN3cub18CUB_300001_SM_10006detail6reduce28DeviceReduceSingleTileKernelINS2_10policy_hubI7AABB_cwj10AABBReduceE10Policy1000EN6thrust24THRUST_300001_SM_1000_NS6detail15normal_iteratorINSA_10device_ptrIS5_EEEEPS5_jS6_S5_S5_N4cuda3std3__410__identityEEEvT0_T1_T2_T3_T4_T6_E12temp_storage+64];
	min.f32 	%f1392, %f1392, %f999;
	min.f32 	%f1391, %f1391, %f1000;
	min.f32 	%f1390, %f1390, %f1001;
	max.f32 	%f1389, %f1389, %f1003;
	max.f32 	%f1388, %f1388, %f1004;
	max.f32 	%f1387, %f1387, %f1005;
	setp.lt.u32 	%p43, %r176, 65;
	@%p43 bra 	$L__BB11_82;
	.pragma "used_bytes_mask 4095";
	ld.shared.v4.f32 	{%f1007, %f1008, %f1009, %f1010}, [_ZZN3cub18CUB_300001_SM_10006detail6reduce28DeviceReduceSingleTileKernelINS2_10policy_hubI7AABB_cwj10AABBReduceE10Policy1000EN6thrust24THRUST_300001_SM_1000_NS6detail15normal_iteratorINSA_10device_ptrIS5_EEEEPS5_jS6_S5_S5_N4cuda3std3__410__identityEEEvT0_T1_T2_T3_T4_T6_E12temp_storage+80];
	.pragma "used_bytes_mask 4095";
	ld.shared.v4.f32 	{%f1011, %f1012, %f1013, %f1014}, [_ZZN3cub18CUB_300001_SM_10006detail6reduce28DeviceReduceSingleTileKernelINS2_10policy_hubI7AABB_cwj10AABBReduceE10Policy1000EN6thrust24THRUST_300001_SM_1000_NS6detail15normal_iteratorINSA_10device_ptrIS5_EEEEPS5_jS6_S5_S5_N4cuda3std3__410__identityEEEvT0_T1_T2_T3_T4_T6_E12temp_storage+96];
	min.f32 	%f1392, %f1392, %f1007;
	min.f32 	%f1391, %f1391, %f1008;
	min.f32 	%f1390, %f1390, %f1009;
	max.f32 	%f1389, %f1389, %f1011;
	max.f32 	%f1388, %f1388, %f1012;
	max.f32 	%f1387, %f1387, %f1013;
	setp.lt.u32 	%p44, %r176, 97;
	@%p44 bra 	$L__BB11_82;
	.pragma "used_bytes_mask 4095";
	ld.shared.v4.f32 	{%f1015, %f1016, %f1017, %f1018}, [_ZZN3cub18CUB_300001_SM_10006detail6reduce28DeviceReduceSingleTileKernelINS2_10policy_hubI7AABB_cwj10AABBReduceE10Policy1000EN6thrust24THRUST_300001_SM_1000_NS6detail15normal_iteratorINSA_10device_ptrIS5_EEEEPS5_jS6_S5_S5_N4cuda3std3__410__identityEEEvT0_T1_T2_T3_T4_T6_E12temp_storage+112];
	.pragma "used_bytes_mask 4095";
	ld.shared.v4.f32 	{%f1019, %f1020, %f1021, %f1022}, [_ZZN3cub18CUB_300001_SM_10006detail6reduce28DeviceReduceSingleTileKernelINS2_10policy_hubI7AABB_cwj10AABBReduceE10Policy1000EN6thrust24THRUST_300001_SM_1000_NS6detail15normal_iteratorINSA_10device_ptrIS5_EEEEPS5_jS6_S5_S5_N4cuda3std3__410__identityEEEvT0_T1_T2_T3_T4_T6_E12temp_storage+128];
	min.f32 	%f1392, %f1392, %f1015;
	min.f32 	%f1391, %f1391, %f1016;
	min.f32 	%f1390, %f1390, %f1017;
	max.f32 	%f1389, %f1389, %f1019;
	max.f32 	%f1388, %f1388, %f1020;
	max.f32 	%f1387, %f1387, %f1021;
	setp.lt.u32 	%p45, %r176, 129;
	@%p45 bra 	$L__BB11_82;
	.pragma "used_bytes_mask 4095";
	ld.shared.v4.f32 	{%f1023, %f1024, %f1025, %f1026}, [_ZZN3cub18CUB_300001_SM_10006detail6reduce28DeviceReduceSingleTileKernelINS2_10policy_hubI7AABB_cwj10AABBReduceE10Policy1000EN6thrust24THRUST_300001_SM_1000_NS6detail15normal_iteratorINSA_10device_ptrIS5_EEEEPS5_jS6_S5_S5_N4cuda3std3__410__identityEEEvT0_T1_T2_T3_T4_T6_E12temp_storage+144];
	.pragma "used_bytes_mask 4095";
	ld.shared.v4.f32 	{%f1027, %f1028, %f1029, %f1030}, [_ZZN3cub18CUB_300001_SM_10006detail6reduce28DeviceReduceSingleTileKernelINS2_10policy_hubI7AABB_cwj10AABBReduceE10Policy1000EN6thrust24THRUST_300001_SM_1000_NS6detail15normal_iteratorINSA_10device_ptrIS5_EEEEPS5_jS6_S5_S5_N4cuda3std3__410__identityEEEvT0_T1_T2_T3_T4_T6_E12temp_storage+160];
	min.f32 	%f1392, %f1392, %f1023;
	min.f32 	%f1391, %f1391, %f1024;
	min.f32 	%f1390, %f1390, %f1025;
	max.f32 	%f1389, %f1389, %f1027;
	max.f32 	%f1388, %f1388, %f1028;
	max.f32 	%f1387, %f1387, %f1029;
	setp.lt.u32 	%p46, %r176, 161;
	@%p46 bra 	$L__BB11_82;
	.pragma "used_bytes_mask 4095";
	ld.shared.v4.f32 	{%f1031, %f1032, %f1033, %f1034}, [_ZZN3cub18CUB_300001_SM_10006detail6reduce28DeviceReduceSingleTileKernelINS2_10policy_hubI7AABB_cwj10AABBReduceE10Policy1000EN6thrust24THRUST_300001_SM_1000_NS6detail15normal_iteratorINSA_10device_ptrIS5_EEEEPS5_jS6_S5_S5_N4cuda3std3__410__identityEEEvT0_T1_T2_T3_T4_T6_E12temp_storage+176];
	.pragma "used_bytes_mask 4095";
	ld.shared.v4.f32 	{%f1035, %f1036, %f1037, %f1038}, [_ZZN3cub18CUB_300001_SM_10006detail6reduce28DeviceReduceSingleTileKernelINS2_10policy_hubI7AABB_cwj10AABBReduceE10Policy1000EN6thrust24THRUST_300001_SM_1000_NS6detail15normal_iteratorINSA_10device_ptrIS5_EEEEPS5_jS6_S5_S5_N4cuda3std3__410__identityEEEvT0_T1_T2_T3_T4_T6_E12temp_storage+192];
	min.f32 	%f1392, %f1392, %f1031;
	min.f32 	%f1391, %f1391, %f1032;
	min.f32 	%f1390, %f1390, %f1033;
	max.f32 	%f1389, %f1389, %f1035;
	max.f32 	%f1388, %f1388, %f1036;
	max.f32 	%f1387, %f1387, %f1037;
	setp.lt.u32 	%p47, %r176, 193;
	@%p47 bra 	$L__BB11_82;
	.pragma "used_bytes_mask 4095";
	ld.shared.v4.f32 	{%f1039, %f1040, %f1041, %f1042}, [_ZZN3cub18CUB_300001_SM_10006detail6reduce28DeviceReduceSingleTileKernelINS2_10policy_hubI7AABB_cwj10AABBReduceE10Policy1000EN6thrust24THRUST_300001_SM_1000_NS6detail15normal_iteratorINSA_10device_ptrIS5_EEEEPS5_jS6_S5_S5_N4cuda3std3__410__identityEEEvT0_T1_T2_T3_T4_T6_E12temp_storage+208];
	.pragma "used_bytes_mask 4095";
	ld.shared.v4.f32 	{%f1043, %f1044, %f1045, %f1046}, [_ZZN3cub18CUB_300001_SM_10006detail6reduce28DeviceReduceSingleTileKernelINS2_10policy_hubI7AABB_cwj10AABBReduceE10Policy1000EN6thrust24THRUST_300001_SM_1000_NS6detail15normal_iteratorINSA_10device_ptrIS5_EEEEPS5_jS6_S5_S5_N4cuda3std3__410__identityEEEvT0_T1_T2_T3_T4_T6_E12temp_storage+224];
	min.f32 	%f1392, %f1392, %f1039;
	min.f32 	%f1391, %f1391, %f1040;
	min.f32 	%f1390, %f1390, %f1041;
	max.f32 	%f1389, %f1389, %f1043;
	max.f32 	%f1388, %f1388, %f1044;
	max.f32 	%f1387, %f1387, %f1045;
	setp.lt.u32 	%p48, %r176, 225;
	@%p48 bra 	$L__BB11_82;
	.pragma "used_bytes_mask 4095";
	ld.shared.v4.f32 	{%f1047, %f1048, %f1049, %f1050}, [_ZZN3cub18CUB_300001_SM_10006detail6reduce28DeviceReduceSingleTileKernelINS2_10policy_hubI7AABB_cwj10AABBReduceE10Policy1000EN6thrust24THRUST_300001_SM_1000_NS6detail15normal_iteratorINSA_10device_ptrIS5_EEEEPS5_jS6_S5_S5_N4cuda3std3__410__identityEEEvT0_T1_T2_T3_T4_T6_E12temp_storage+240];
	.pragma "used_bytes_mask 4095";
	ld.shared.v4.f32 	{%f1051, %f1052, %f1053, %f1054}, [_ZZN3cub18CUB_300001_SM_10006detail6reduce28DeviceReduceSingleTileKernelINS2_10policy_hubI7AABB_cwj10AABBReduceE10Policy1000EN6thrust24THRUST_300001_SM_1000_NS6detail15normal_iteratorINSA_10device_ptrIS5_EEEEPS5_jS6_S5_S5_N4cuda3std3__410__identityEEEvT0_T1_T2_T3_T4_T6_E12temp_storage+256];
	min.f32 	%f1392, %f1392, %f1047;
	min.f32 	%f1391, %f1391, %f1048;
	min.f32 	%f1390, %f1390, %f1049;
	max.f32 	%f1389, %f1389, %f1051;
	max.f32 	%f1388, %f1388, %f1052;
	max.f32 	%f1387, %f1387, %f1053;
	bra.uni 	$L__BB11_82;
$L__BB11_52:
	mov.u32 	%r122, %tid.x;
	mul.wide.u32 	%rd9, %r122, 32;
	add.s64 	%rd6, %rd2, %rd9;
	.pragma "used_bytes_mask 4095";
	ld.global.v4.f32 	{%f427, %f428, %f429, %f430}, [%rd6];
	.pragma "used_bytes_mask 4095";
	ld.global.v4.f32 	{%f431, %f432, %f433, %f434}, [%rd6+16];
	.pragma "used_bytes_mask 4095";
	ld.global.v4.f32 	{%f435, %f436, %f437, %f438}, [%rd6+8192];
	.pragma "used_bytes_mask 4095";
	ld.global.v4.f32 	{%f439, %f440, %f441, %f442}, [%rd6+8208];
	min.f32 	%f1392, %f427, %f435;
	min.f32 	%f1391, %f428, %f436;
	min.f32 	%f1390, %f429, %f437;
	max.f32 	%f1389, %f431, %f439;
	max.f32 	%f1388, %f432, %f440;
	max.f32 	%f1387, %f433, %f441;
	add.s32 	%r123, %r176, -512;
	setp.lt.u32 	%p3, %r123, 512;
	mov.b32 	%r954, 512;
	@%p3 bra 	$L__BB11_56;
	mov.b32 	%r954, 512;
$L__BB11_54:
	mul.wide.u32 	%rd10, %r954, 32;
	add.s64 	%rd11, %rd6, %rd10;
	.pragma "used_bytes_mask 4095";
	ld.global.v4.f32 	{%f443, %f444, %f445, %f446}, [%rd11];
	.pragma "used_bytes_mask 4095";
	ld.global.v4.f32 	{%f447, %f448, %f449, %f450}, [%rd11+16];
	.pragma "used_bytes_mask 4095";
	ld.global.v4.f32 	{%f451, %f452, %f453, %f454}, [%rd11+8192];
	.pragma "used_bytes_mask 4095";
	ld.global.v4.f32 	{%f455, %f456, %f457, %f458}, [%rd11+8208];
	min.f32 	%f459, %f1392, %f443;
	min.f32 	%f460, %f1391, %f444;
	min.f32 	%f461, %f1390, %f445;
	max.f32 	%f462, %f1389, %f447;
	max.f32 	%f463, %f1388, %f448;
	max.f32 	%f464, %f1387, %f449;
	min.f32 	%f1392, %f459, %f451;
	min.f32 	%f1391, %f460, %f452;
	min.f32 	%f1390, %f461, %f453;
	max.f32 	%f1389, %f462, %f455;
	max.f32 	%f1388, %f463, %f456;
	max.f32 	%f1387, %f464, %f457;
	sub.s32 	%r189, %r176, %r954;
	setp.lt.u32 	%p4, %r189, 512;
	@%p4 bra 	$L__BB11_69;
	add.s32 	%r954, %r954, 512;
	setp.le.u32 	%p5, %r954, %r123;
	@%p5 bra 	$L__BB11_54;
$L__BB11_56:
	setp.le.u32 	%p6, %r176, %r954;
	sub.s32 	%r190, %r176, %r954;
	setp.ge.s32 	%p7, %r122, %r190;
	or.pred  	%p8, %p6, %p7;
	@%p8 bra 	$L__BB11_69;
	not.b32 	%r192, %r122;
	add.s32 	%r193, %r176, %r192;
	sub.s32 	%r127, %r193, %r954;
	shr.u32 	%r194, %r127, 8;
	add.s32 	%r128, %r194, 1;
	and.b32  	%r129, %r128, 7;
	setp.lt.u32 	%p9, %r127, 1792;
	mov.u32 	%r959, %r122;
	@%p9 bra 	$L__BB11_61;
	or.b32  	%r957, %r122, 1024;
	add.s32 	%r956, %r122, %r954;
	and.b32  	%r195, %r128, 33554424;
	neg.s32 	%r955, %r195;
$L__BB11_59:
	.pragma "nounroll";
	mul.wide.u32 	%rd12, %r956, 32;
	add.s64 	%rd13, %rd2, %rd12;
	.pragma "used_bytes_mask 4095";
	ld.global.v4.f32 	{%f466, %f467, %f468, %f469}, [%rd13];
	.pragma "used_bytes_mask 4095";
	ld.global.v4.f32 	{%f470, %f471, %f472, %f473}, [%rd13+16];
	min.f32 	%f474, %f1392, %f466;
	min.f32 	%f475, %f1391, %f467;
	min.f32 	%f476, %f1390, %f468;
	max.f32 	%f477, %f1389, %f470;
	max.f32 	%f478, %f1388, %f471;
	max.f32 	%f479, %f1387, %f472;
	add.s32 	%r196, %r956, 256;
	mul.wide.u32 	%rd14, %r196, 32;
	add.s64 	%rd15, %rd2, %rd14;
	.pragma "used_bytes_mask 4095";
	ld.global.v4.f32 	{%f480, %f481, %f482, %f483}, [%rd15];
	.pragma "used_bytes_mask 4095";
	ld.global.v4.f32 	{%f484, %f485, %f486, %f487}, [%rd15+16];
	min.f32 	%f488, %f474, %f480;
	min.f32 	%f489, %f475, %f481;
	min.f32 	%f490, %f476, %f482;
	max.f32 	%f491, %f477, %f484;
	max.f32 	%f492, %f478, %f485;
	max.f32 	%f493, %f479, %f486;
	add.s32 	%r197, %r956, 512;
	mul.wide.u32 	%rd16, %r197, 32;
	add.s64 	%rd17, %rd2, %rd16;
	.pragma "used_bytes_mask 4095";
	ld.global.v4.f32 	{%f494, %f495, %f496, %f497}, [%rd17];
	.pragma "used_bytes_mask 4095";
	ld.global.v4.f32 	{%f498, %f499, %f500, %f501}, [%rd17+16];
	min.f32 	%f502, %f488, %f494;
	min.f32 	%f503, %f489, %f495;
	min.f32 	%f504, %f490, %f496;
	max.f32 	%f505, %f491, %f498;
	max.f32 	%f506, %f492, %f499;
	max.f32 	%f507, %f493, %f500;
	add.s32 	%r198, %r956, 768;
	mul.wide.u32 	%rd18, %r198, 32;
	add.s64 	%rd19, %rd2, %rd18;
	.pragma "used_bytes_mask 4095";
	ld.global.v4.f32 	{%f508, %f509, %f510, %f511}, [%rd19];
	.pragma "used_bytes_mask 4095";
	ld.global.v4.f32 	{%f512, %f513, %f514, %f515}, [%rd19+16];
	min.f32 	%f516, %f502, %f508;
	min.f32 	%f517, %f503, %f509;
	min.f32 	%f518, %f504, %f510;
	max.f32 	%f519, %f505, %f512;
	max.f32 	%f520, %f506, %f513;
	max.f32 	%f521, %f507, %f514;
	add.s32 	%r199, %r956, 1024;
	mul.wide.u32 	%rd20, %r199, 32;
	add.s64 	%rd21, %rd2, %rd20;
	.pragma "used_bytes_mask 4095";
	ld.global.v4.f32 	{%f522, %f523, %f524, %f525}, [%rd21];
	.pragma "used_bytes_mask 4095";
	ld.global.v4.f32 	{%f526, %f527, %f528, %f529}, [%rd21+16];
	min.f32 	%f530, %f516, %f522;
	min.f32 	%f531, %f517, %f523;
	min.f32 	%f532, %f518, %f524;
	max.f32 	%f533, %f519, %f526;
	max.f32 	%f534, %f520, %f527;
	max.f32 	%f535, %f521, %f528;
	add.s32 	%r200, %r956, 1280;
	mul.wide.u32 	%rd22, %r200, 32;
	add.s64 	%rd23, %rd2, %rd22;
	.pragma "used_bytes_mask 4095";
	ld.global.v4.f32 	{%f536, %f537, %f538, %f539}, [%rd23];
	.pragma "used_bytes_mask 4095";
	ld.global.v4.f32 	{%f540, %f541, %f542, %f543}, [%rd23+16];
	min.f32 	%f544, %f530, %f536;
	min.f32 	%f545, %f531, %f537;
	min.f32 	%f546, %f532, %f538;
	max.f32 	%f547, %f533, %f540;
	max.f32 	%f548, %f534, %f541;
	max.f32 	%f549, %f535, %f542;
	add.s32 	%r201, %r956, 1536;
	mul.wide.u32 	%rd24, %r201, 32;
	add.s64 	%rd25, %rd2, %rd24;
	.pragma "used_bytes_mask 4095";
	ld.global.v4.f32 	{%f550, %f551, %f552, %f553}, [%rd25];
	.pragma "used_bytes_mask 4095";
	ld.global.v4.f32 	{%f554, %f555, %f556, %f557}, [%rd25+16];
	min.f32 	%f558, %f544, %f550;
	min.f32 	%f559, %f545, %f551;
	min.f32 	%f560, %f546, %f552;
	max.f32 	%f561, %f547, %f554;
	max.f32 	%f562, %f548, %f555;
	max.f32 	%f563, %f549, %f556;
	add.s32 	%r202, %r956, 1792;
	mul.wide.u32 	%rd26, %r202, 32;
	add.s64 	%rd27, %rd2, %rd26;
	.pragma "used_bytes_mask 4095";
	ld.global.v4.f32 	{%f564, %f565, %f566, %f567}, [%rd27];
	.pragma "used_bytes_mask 4095";
	ld.global.v4.f32 	{%f568, %f569, %f570, %f571}, [%rd27+16];
	min.f32 	%f1392, %f558, %f564;
	min.f32 	%f1391, %f559, %f565;
	min.f32 	%f1390, %f560, %f566;
	max.f32 	%f1389, %f561, %f568;
	max.f32 	%f1388, %f562, %f569;
	max.f32 	%f1387, %f563, %f570;
	add.s32 	%r957, %r957, 2048;
	add.s32 	%r956, %r956, 2048;
	add.s32 	%r955, %r955, 8;
	setp.ne.s32 	%p10, %r955, 0;
	@%p10 bra 	$L__BB11_59;
	add.s32 	%r959, %r957, -1024;
$L__BB11_61:
	setp.eq.s32 	%p11, %r129, 0;
	@%p11 bra 	$L__BB11_69;
	setp.lt.u32 	%p12, %r129, 4;
	@%p12 bra 	$L__BB11_64;
	add.s32 	%r203, %r959, %r954;
	mul.wide.u32 	%rd28, %r203, 32;
	add.s64 	%rd29, %rd2, %rd28;
	.pragma "used_bytes_mask 4095";
	ld.global.v4.f32 	{%f573, %f574, %f575, %f576}, [%rd29];
	.pragma "used_bytes_mask 4095";
	ld.global.v4.f32 	{%f577, %f578, %f579, %f580}, [%rd29+16];
	min.f32 	%f581, %f1392, %f573;
	min.f32 	%f582, %f1391, %f574;
	min.f32 	%f583, %f1390, %f575;
	max.f32 	%f584, %f1389, %f577;
	max.f32 	%f585, %f1388, %f578;
	max.f32 	%f586, %f1387, %f579;
	add.s32 	%r204, %r203, 256;
	mul.wide.u32 	%rd30, %r204, 32;
	add.s64 	%rd31, %rd2, %rd30;
	.pragma "used_bytes_mask 4095";
	ld.global.v4.f32 	{%f587, %f588, %f589, %f590}, [%rd31];
	.pragma "used_bytes_mask 4095";
	ld.global.v4.f32 	{%f591, %f592, %f593, %f594}, [%rd31+16];
	min.f32 	%f595, %f581, %f587;
	min.f32 	%f596, %f582, %f588;
	min.f32 	%f597, %f583, %f589;
	max.f32 	%f598, %f584, %f591;
	max.f32 	%f599, %f585, %f592;
	max.f32 	%f600, %f586, %f593;
	add.s32 	%r205, %r203, 512;
	mul.wide.u32 	%rd32, %r205, 32;
	add.s64 	%rd33, %rd2, %rd32;
	.pragma "used_bytes_mask 4095";
	ld.global.v4.f32 	{%f601, %f602, %f603, %f604}, [%rd33];
	.pragma "used_bytes_mask 4095";
	ld.global.v4.f32 	{%f605, %f606, %f607, %f608}, [%rd33+16];
	min.f32 	%f609, %f595, %f601;
	min.f32 	%f610, %f596, %f602;
	min.f32 	%f611, %f597, %f603;
	max.f32 	%f612, %f598, %f605;
	max.f32 	%f613, %f599, %f606;
	max.f32 	%f614, %f600, %f607;
	add.s32 	%r206, %r203, 768;
	mul.wide.u32 	%rd34, %r206, 32;
	add.s64 	%rd35, %rd2, %rd34;
	.pragma "used_bytes_mask 4095";
	ld.global.v4.f32 	{%f615, %f616, %f617, %f618}, [%rd35];
	.pragma "used_bytes_mask 4095";
	ld.global.v4.f32 	{%f619, %f620, %f621, %f622}, [%rd35+16];
	min.f32 	%f1392, %f609, %f615;
	min.f32 	%f1391, %f610, %f616;
	min.f32 	%f1390, %f611, %f617;
	max.f32 	%f1389, %f612, %f619;
	max.f32 	%f1388, %f613, %f620;
	max.f32 	%f1387, %f614, %f621;
	add.s32 	%r959, %r959, 1024;
$L__BB11_64:
	and.b32  	%r207, %r128, 3;
	setp.eq.s32 	%p13, %r207, 0;
	@%p13 bra 	$L__BB11_69;
	setp.eq.s32 	%p14, %r207, 1;
	@%p14 bra 	$L__BB11_67;
	add.s32 	%r208, %r959, %r954;
	mul.wide.u32 	%rd36, %r208, 32;
	add.s64 	%rd37, %rd2, %rd36;
	.pragma "used_bytes_mask 4095";
	ld.global.v4.f32 	{%f624, %f625, %f626, %f627}, [%rd37];
	.pragma "used_bytes_mask 4095";
	ld.global.v4.f32 	{%f628, %f629, %f630, %f631}, [%rd37+16];
	min.f32 	%f632, %f1392, %f624;
	min.f32 	%f633, %f1391, %f625;
	min.f32 	%f634, %f1390, %f626;
	max.f32 	%f635, %f1389, %f628;
	max.f32 	%f636, %f1388, %f629;
	max.f32 	%f637, %f1387, %f630;
	add.s32 	%r209, %r208, 256;
	mul.wide.u32 	%rd38, %r209, 32;
	add.s64 	%rd39, %rd2, %rd38;
	.pragma "used_bytes_mask 4095";
	ld.global.v4.f32 	{%f638, %f639, %f640, %f641}, [%rd39];
	.pragma "used_bytes_mask 4095";
	ld.global.v4.f32 	{%f642, %f643, %f644, %f645}, [%rd39+16];
	min.f32 	%f1392, %f632, %f638;
	min.f32 	%f1391, %f633, %f639;
	min.f32 	%f1390, %f634, %f640;
	max.f32 	%f1389, %f635, %f642;
	max.f32 	%f1388, %f636, %f643;
	max.f32 	%f1387, %f637, %f644;
	add.s32 	%r959, %r959, 512;
$L__BB11_67:
	and.b32  	%r210, %r127, 256;
	setp.ne.s32 	%p15, %r210, 0;
	@%p15 bra 	$L__BB11_69;
	add.s32 	%r211, %r959, %r954;
	mul.wide.u32 	%rd40, %r211, 32;
	add.s64 	%rd41, %rd2, %rd40;
	.pragma "used_bytes_mask 4095";
	ld.global.v4.f32 	{%f646, %f647, %f648, %f649}, [%rd41];
	.pragma "used_bytes_mask 4095";
	ld.global.v4.f32 	{%f650, %f651, %f652, %f653}, [%rd41+16];
	min.f32 	%f1392, %f1392, %f646;
	min.f32 	%f1391, %f1391, %f647;
	min.f32 	%f1390, %f1390, %f648;
	max.f32 	%f1389, %f1389, %f650;
	max.f32 	%f1388, %f1388, %f651;
	max.f32 	%f1387, %f1387, %f652;
$L__BB11_69:
	// begin inline asm
	mov.u32 %r212, %laneid;
	// end inline asm
	mov.b32 	%r214, %f1392;
	mov.b32 	%r250, 1;
	mov.b32 	%r251, 31;
	mov.b32 	%r252, -1;
	// begin inline asm
	shfl.sync.down.b32 %r213, %r214, %r250, %r251, %r252;
	// end inline asm
	mov.b32 	%r219, %f1391;
	// begin inline asm
	shfl.sync.down.b32 %r218, %r219, %r250, %r251, %r252;
	// end inline asm
	mov.b32 	%r224, %f1390;
	// begin inline asm
	shfl.sync.down.b32 %r223, %r224, %r250, %r251, %r252;
	// end inline asm
	mov.b32 	%r249, 0;
	// begin inline asm
	shfl.sync.down.b32 %r228, %r249, %r250, %r251, %r252;
	// end inline asm
	mov.b32 	%r234, %f1389;
	// begin inline asm
	shfl.sync.down.b32 %r233, %r234, %r250, %r251, %r252;
	// end inline asm
	mov.b32 	%r239, %f1388;
	// begin inline asm
	shfl.sync.down.b32 %r238, %r239, %r250, %r251, %r252;
	// end inline asm
	mov.b32 	%r244, %f1387;
	// begin inline asm
	shfl.sync.down.b32 %r243, %r244, %r250, %r251, %r252;
	// end inline asm
	// begin inline asm
	shfl.sync.down.b32 %r248, %r249, %r250, %r251, %r252;
	// end inline asm
	setp.gt.s32 	%p16, %r212, 30;
	@%p16 bra 	$L__BB11_71;
	mov.b32 	%f654, %r243;
	mov.b32 	%f655, %r238;
	mov.b32 	%f656, %r233;
	mov.b32 	%f657, %r223;
	mov.b32 	%f658, %r218;
	mov.b32 	%f659, %r213;
	min.f32 	%f1392, %f1392, %f659;
	min.f32 	%f1391, %f1391, %f658;
	min.f32 	%f1390, %f1390, %f657;
	max.f32 	%f1389, %f1389, %f656;
	max.f32 	%f1388, %f1388, %f655;
	max.f32 	%f1387, %f1387, %f654;
$L__BB11_71:
	mov.b32 	%r254, %f1392;
	mov.b32 	%r290, 2;
	mov.b32 	%r291, 31;
	mov.b32 	%r292, -1;
	// begin inline asm
	shfl.sync.down.b32 %r253, %r254, %r290, %r291, %r292;
	// end inline asm
	mov.b32 	%r259, %f1391;
	// begin inline asm
	shfl.sync.down.b32 %r258, %r259, %r290, %r291, %r292;
	// end inline asm
	mov.b32 	%r264, %f1390;
	// begin inline asm
	shfl.sync.down.b32 %r263, %r264, %r290, %r291, %r292;
	// end inline asm
	mov.b32 	%r289, 0;
	// begin inline asm
	shfl.sync.down.b32 %r268, %r289, %r290, %r291, %r292;
	// end inline asm
	mov.b32 	%r274, %f1389;
	// begin inline asm
	shfl.sync.down.b32 %r273, %r274, %r290, %r291, %r292;
	// end inline asm
	mov.b32 	%r279, %f1388;
	// begin inline asm
	shfl.sync.down.b32 %r278, %r279, %r290, %r291, %r292;
	// end inline asm
	mov.b32 	%r284, %f1387;
	// begin inline asm
	shfl.sync.down.b32 %r283, %r284, %r290, %r291, %r292;
	// end inline asm
	// begin inline asm
	shfl.sync.down.b32 %r288, %r289, %r290, %r291, %r292;
	// end inline asm
	setp.gt.s32 	%p17, %r212, 29;
	@%p17 bra 	$L__BB11_73;
	mov.b32 	%f660, %r283;
	mov.b32 	%f661, %r278;
	mov.b32 	%f662, %r273;
	mov.b32 	%f663, %r263;
	mov.b32 	%f664, %r258;
	mov.b32 	%f665, %r253;
	min.f32 	%f1392, %f1392, %f665;
	min.f32 	%f1391, %f1391, %f664;
	min.f32 	%f1390, %f1390, %f663;
	max.f32 	%f1389, %f1389, %f662;
	max.f32 	%f1388, %f1388, %f661;
	max.f32 	%f1387, %f1387, %f660;
$L__BB11_73:
	mov.b32 	%r294, %f1392;
	mov.b32 	%r330, 4;
	mov.b32 	%r331, 31;
	mov.b32 	%r332, -1;
	// begin inline asm
	shfl.sync.down.b32 %r293, %r294, %r330, %r331, %r332;
	// end inline asm
	mov.b32 	%r299, %f1391;
	// begin inline asm
	shfl.sync.down.b32 %r298, %r299, %r330, %r331, %r332;
	// end inline asm
	mov.b32 	%r304, %f1390;
	// begin inline asm
	shfl.sync.down.b32 %r303, %r304, %r330, %r331, %r332;
	// end inline asm
	mov.b32 	%r329, 0;
	// begin inline asm
	shfl.sync.down.b32 %r308, %r329, %r330, %r331, %r332;
	// end inline asm
	mov.b32 	%r314, %f1389;
	// begin inline asm
	shfl.sync.down.b32 %r313, %r314, %r330, %r331, %r332;
	// end inline asm
	mov.b32 	%r319, %f1388;
	// begin inline asm
	shfl.sync.down.b32 %r318, %r319, %r330, %r331, %r332;
	// end inline asm
	mov.b32 	%r324, %f1387;
	// begin inline asm
	shfl.sync.down.b32 %r323, %r324, %r330, %r331, %r332;
	// end inline asm
	// begin inline asm
	shfl.sync.down.b32 %r328, %r329, %r330, %r331, %r332;
	// end inline asm
	setp.gt.s32 	%p18, %r212, 27;
	@%p18 bra 	$L__BB11_75;
	mov.b32 	%f666, %r323;
	mov.b32 	%f667, %r318;
	mov.b32 	%f668, %r313;
	mov.b32 	%f669, %r303;
	mov.b32 	%f670, %r298;
	mov.b32 	%f671, %r293;
	min.f32 	%f1392, %f1392, %f671;
	min.f32 	%f1391, %f1391, %f670;
	min.f32 	%f1390, %f1390, %f669;
	max.f32 	%f1389, %f1389, %f668;
	max.f32 	%f1388, %f1388, %f667;
	max.f32 	%f1387, %f1387, %f666;
$L__BB11_75:
	mov.b32 	%r334, %f1392;
	mov.b32 	%r370, 8;
	mov.b32 	%r371, 31;
	mov.b32 	%r372, -1;
	// begin inline asm
	shfl.sync.down.b32 %r333, %r334, %r370, %r371, %r372;
	// end inline asm
	mov.b32 	%r339, %f1391;
	// begin inline asm
	shfl.sync.down.b32 %r338, %r339, %r370, %r371, %r372;
	// end inline asm
	mov.b32 	%r344, %f1390;
	// begin inline asm
	shfl.sync.down.b32 %r343, %r344, %r370, %r371, %r372;
	// end inline asm
	mov.b32 	%r369, 0;
	// begin inline asm
	shfl.sync.down.b32 %r348, %r369, %r370, %r371, %r372;
	// end inline asm
	mov.b32 	%r354, %f1389;
	// begin inline asm
	shfl.sync.down.b32 %r353, %r354, %r370, %r371, %r372;
	// end inline asm
	mov.b32 	%r359, %f1388;
	// begin inline asm
	shfl.sync.down.b32 %r358, %r359, %r370, %r371, %r372;
	// end inline asm
	mov.b32 	%r364, %f1387;
	// begin inline asm
	shfl.sync.down.b32 %r363, %r364, %r370, %r371, %r372;
	// end inline asm
	// begin inline asm
	shfl.sync.down.b32 %r368, %r369, %r370, %r371, %r372;
	// end inline asm
	setp.gt.s32 	%p19, %r212, 23;
	@%p19 bra 	$L__BB11_77;
	mov.b32 	%f672, %r363;
	mov.b32 	%f673, %r358;
	mov.b32 	%f674, %r353;
	mov.b32 	%f675, %r343;
	mov.b32 	%f676, %r338;
	mov.b32 	%f677, %r333;
	min.f32 	%f1392, %f1392, %f677;
	min.f32 	%f1391, %f1391, %f676;
	min.f32 	%f1390, %f1390, %f675;
	max.f32 	%f1389, %f1389, %f674;
	max.f32 	%f1388, %f1388, %f673;
	max.f32 	%f1387, %f1387, %f672;
$L__BB11_77:
	mov.b32 	%r374, %f1392;
	mov.b32 	%r410, 16;
	mov.b32 	%r411, 31;
	mov.b32 	%r412, -1;
	// begin inline asm
	shfl.sync.down.b32 %r373, %r374, %r410, %r411, %r412;
	// end inline asm
	mov.b32 	%r379, %f1391;
	// begin inline asm
	shfl.sync.down.b32 %r378, %r379, %r410, %r411, %r412;
	// end inline asm
	mov.b32 	%r384, %f1390;
	// begin inline asm
	shfl.sync.down.b32 %r383, %r384, %r410, %r411, %r412;
	// end inline asm
	mov.b32 	%r409, 0;
	// begin inline asm
	shfl.sync.down.b32 %r388, %r409, %r410, %r411, %r412;
	// end inline asm
	mov.b32 	%r394, %f1389;
	// begin inline asm
	shfl.sync.down.b32 %r393, %r394, %r410, %r411, %r412;
	// end inline asm
	mov.b32 	%r399, %f1388;
	// begin inline asm
	shfl.sync.down.b32 %r398, %r399, %r410, %r411, %r412;
	// end inline asm
	mov.b32 	%r404, %f1387;
	// begin inline asm
	shfl.sync.down.b32 %r403, %r404, %r410, %r411, %r412;
	// end inline asm
	// begin inline asm
	shfl.sync.down.b32 %r408, %r409, %r410, %r411, %r412;
	// end inline asm
	setp.gt.s32 	%p20, %r212, 15;
	@%p20 bra 	$L__BB11_80;
	mov.b32 	%f678, %r403;
	mov.b32 	%f679, %r398;
	mov.b32 	%f680, %r393;
	mov.b32 	%f681, %r383;
	mov.b32 	%f682, %r378;
	mov.b32 	%f683, %r373;
	min.f32 	%f1392, %f1392, %f683;
	min.f32 	%f1391, %f1391, %f682;
	min.f32 	%f1390, %f1390, %f681;
	max.f32 	%f1389, %f1389, %f680;
	max.f32 	%f1388, %f1388, %f679;
	max.f32 	%f1387, %f1387, %f678;
	setp.ne.s32 	%p21, %r212, 0;
	@%p21 bra 	$L__BB11_80;
	and.b32  	%r413, %r122, 992;
	mov.u32 	%r414, _ZZN3cub18CUB_300001_SM_10006detail6reduce28DeviceReduceSingleTileKernelINS2_10policy_hubI7AABB_cwj10AABBReduceE10Policy1000EN6thrust24THRUST_300001_SM_1000_NS6detail15normal_iteratorINSA_10device_ptrIS5_EEEEPS5_jS6_S5_S5_N4cuda3std3__410__identityEEEvT0_T1_T2_T3_T4_T6_E12temp_storage;
	add.s32 	%r415, %r414, %r413;
	mov.b32 	%r416, %f1390;
	mov.b32 	%r417, %f1391;
	mov.b32 	%r418, %f1392;
	mov.b32 	%r419, 0;
	st.shared.v4.u32 	[%r415+16], {%r418, %r417, %r416, %r419};
	mov.b32 	%r420, %f1387;
	mov.b32 	%r421, %f1388;
	mov.b32 	%r422, %f1389;
	st.shared.v4.u32 	[%r415+32], {%r422, %r421, %r420, %r419};
$L__BB11_80:
	bar.sync 	0;
	setp.ne.s32 	%p22, %r122, 0;
	@%p22 bra 	$L__BB11_82;
	.pragma "used_bytes_mask 4095";
	ld.shared.v4.f32 	{%f684, %f685, %f686, %f687}, [_ZZN3cub18CUB_300001_SM_10006detail6reduce28DeviceReduceSingleTileKernelINS2_10policy_hubI7AABB_cwj10AABBReduceE10Policy1000EN6thrust24THRUST_300001_SM_1000_NS6detail15normal_iteratorINSA_10device_ptrIS5_EEEEPS5_jS6_S5_S5_N4cuda3std3__410__identityEEEvT0_T1_T2_T3_T4_T6_E12temp_storage+48];
	.pragma "used_bytes_mask 4095";
	ld.shared.v4.f32 	{%f688, %f689, %f690, %f691}, [_ZZN3cub18CUB_300001_SM_10006detail6reduce28DeviceReduceSingleTileKernelINS2_10policy_hubI7AABB_cwj10AABBReduceE10Policy1000EN6thrust24THRUST_300001_SM_1000_NS6detail15normal_iteratorINSA_10device_ptrIS5_EEEEPS5_jS6_S5_S5_N4cuda3std3__410__identityEEEvT0_T1_T2_T3_T4_T6_E12temp_storage+64];
	min.f32 	%f692, %f1392, %f684;
	min.f32 	%f693, %f1391, %f685;
	min.f32 	%f694, %f1390, %f686;
	max.f32 	%f695, %f1389, %f688;
	max.f32 	%f696, %f1388, %f689;
	max.f32 	%f697, %f1387, %f690;
	.pragma "used_bytes_mask 4095";
	ld.shared.v4.f32 	{%f698, %f699, %f700, %f701}, [_ZZN3cub18CUB_300001_SM_10006detail6reduce28DeviceReduceSingleTileKernelINS2_10policy_hubI7AABB_cwj10AABBReduceE10Policy1000EN6thrust24THRUST_300001_SM_1000_NS6detail15normal_iteratorINSA_10device_ptrIS5_EEEEPS5_jS6_S5_S5_N4cuda3std3__410__identityEEEvT0_T1_T2_T3_T4_T6_E12temp_storage+80];
	.pragma "used_bytes_mask 4095";
	ld.shared.v4.f32 	{%f702, %f703, %f704, %f705}, [_ZZN3cub18CUB_300001_SM_10006detail6reduce28DeviceReduceSingleTileKernelINS2_10policy_hubI7AABB_cwj10AABBReduceE10Policy1000EN6thrust24THRUST_300001_SM_1000_NS6detail15normal_iteratorINSA_10device_ptrIS5_EEEEPS5_jS6_S5_S5_N4cuda3std3__410__identityEEEvT0_T1_T2_T3_T4_T6_E12temp_storage+96];
	min.f32 	%f706, %f692, %f698;
	min.f32 	%f707, %f693, %f699;
	min.f32 	%f708, %f694, %f700;
	max.f32 	%f709, %f695, %f702;
	max.f32 	%f710, %f696, %f703;
	max.f32 	%f711, %f697, %f704;
	.pragma "used_bytes_mask 4095";
	ld.shared.v4.f32 	{%f712, %f713, %f714, %f715}, [_ZZN3cub18CUB_300001_SM_10006detail6reduce28DeviceReduceSingleTileKernelINS2_10policy_hubI7AABB_cwj10AABBReduceE10Policy1000EN6thrust24THRUST_300001_SM_1000_NS6detail15normal_iteratorINSA_10device_ptrIS5_EEEEPS5_jS6_S5_S5_N4cuda3std3__410__identityEEEvT0_T1_T2_T3_T4_T6_E12temp_storage+112];
	.pragma "used_bytes_mask 4095";
	ld.shared.v4.f32 	{%f716, %f717, %f718, %f719}, [_ZZN3cub18CUB_300001_SM_10006detail6reduce28DeviceReduceSingleTileKernelINS2_10policy_hubI7AABB_cwj10AABBReduceE10Policy1000EN6thrust24THRUST_300001_SM_1000_NS6detail15normal_iteratorINSA_10device_ptrIS5_EEEEPS5_jS6_S5_S5_N4cuda3std3__410__identityEEEvT0_T1_T2_T3_T4_T6_E12temp_storage+128];
	min.f32 	%f720, %f706, %f712;
	min.f32 	%f721, %f707, %f713;
	min.f32 	%f722, %f708, %f714;
	max.f32 	%f723, %f709, %f716;
	max.f32 	%f724, %f710, %f717;
	max.f32 	%f725, %f711, %f718;
	.pragma "used_bytes_mask 4095";
	ld.shared.v4.f32 	{%f726, %f727, %f728, %f729}, [_ZZN3cub18CUB_300001_SM_10006detail6reduce28DeviceReduceSingleTileKernelINS2_10policy_hubI7AABB_cwj10AABBReduceE10Policy1000EN6thrust24THRUST_300001_SM_1000_NS6detail15normal_iteratorINSA_10device_ptrIS5_EEEEPS5_jS6_S5_S5_N4cuda3std3__410__identityEEEvT0_T1_T2_T3_T4_T6_E12temp_storage+144];
	.pragma "used_bytes_mask 4095";
	ld.shared.v4.f32 	{%f730, %f731, %f732, %f733}, [_ZZN3cub18CUB_300001_SM_10006detail6reduce28DeviceReduceSingleTileKernelINS2_10policy_hubI7AABB_cwj10AABBReduceE10Policy1000EN6thrust24THRUST_300001_SM_1000_NS6detail15normal_iteratorINSA_10device_ptrIS5_EEEEPS5_jS6_S5_S5_N4cuda3std3__410__identityEEEvT0_T1_T2_T3_T4_T6_E12temp_storage+160];
	min.f32 	%f734, %f720, %f726;
	min.f32 	%f735, %f721, %f727;
	min.f32 	%f736, %f722, %f728;
	max.f32 	%f737, %f723, %f730;
	max.f32 	%f738, %f724, %f731;
	max.f32 	%f739, %f725, %f732;
	.pragma "used_bytes_mask 4095";
	ld.shared.v4.f32 	{%f740, %f741, %f742, %f743}, [_ZZN3cub18CUB_300001_SM_10006detail6reduce28DeviceReduceSingleTileKernelINS2_10policy_hubI7AABB_cwj10AABBReduceE10Policy1000EN6thrust24THRUST_300001_SM_1000_NS6detail15normal_iteratorINSA_10device_ptrIS5_EEEEPS5_jS6_S5_S5_N4cuda3std3__410__identityEEEvT0_T1_T2_T3_T4_T6_E12temp_storage+176];
	.pragma "used_bytes_mask 4095";
	ld.shared.v4.f32 	{%f744, %f745, %f746, %f747}, [_ZZN3cub18CUB_300001_SM_10006detail6reduce28DeviceReduceSingleTileKernelINS2_10policy_hubI7AABB_cwj10AABBReduceE10Policy1000EN6thrust24THRUST_300001_SM_1000_NS6detail15normal_iteratorINSA_10device_ptrIS5_EEEEPS5_jS6_S5_S5_N4cuda3std3__410__identityEEEvT0_T1_T2_T3_T4_T6_E12temp_storage+192];
	min.f32 	%f748, %f734, %f740;
	min.f32 	%f749, %f735, %f741;
	min.f32 	%f750, %f736, %f742;
	max.f32 	%f751, %f737, %f744;
	max.f32 	%f752, %f738, %f745;
	max.f32 	%f753, %f739, %f746;
	.pragma "used_bytes_mask 4095";
	ld.shared.v4.f32 	{%f754, %f755, %f756, %f757}, [_ZZN3cub18CUB_300001_SM_10006detail6reduce28DeviceReduceSingleTileKernelINS2_10policy_hubI7AABB_cwj10AABBReduceE10Policy1000EN6thrust24THRUST_300001_SM_1000_NS6detail15normal_iteratorINSA_10device_ptrIS5_EEEEPS5_jS6_S5_S5_N4cuda3std3__410__identityEEEvT0_T1_T2_T3_T4_T6_E12temp_storage+208];
	.pragma "used_bytes_mask 4095";
	ld.shared.v4.f32 	{%f758, %f759, %f760, %f761}, [_ZZN3cub18CUB_300001_SM_10006detail6reduce28DeviceReduceSingleTileKernelINS2_10policy_hubI7AABB_cwj10AABBReduceE10Policy1000EN6thrust24THRUST_300001_SM_1000_NS6detail15normal_iteratorINSA_10device_ptrIS5_EEEEPS5_jS6_S5_S5_N4cuda3std3__410__identityEEEvT0_T1_T2_T3_T4_T6_E12temp_storage+224];
	min.f32 	%f762, %f748, %f754;
	min.f32 	%f763, %f749, %f755;
	min.f32 	%f764, %f750, %f756;
	max.f32 	%f765, %f751, %f758;
	max.f32 	%f766, %f752, %f759;
	max.f32 	%f767, %f753, %f760;
	.pragma "used_bytes_mask 4095";
	ld.shared.v4.f32 	{%f768, %f769, %f770, %f771}, [_ZZN3cub18CUB_300001_SM_10006detail6reduce28DeviceReduceSingleTileKernelINS2_10policy_hubI7AABB_cwj10AABBReduceE10Policy1000EN6thrust24THRUST_300001_SM_1000_NS6detail15normal_iteratorINSA_10device_ptrIS5_EEEEPS5_jS6_S5_S5_N4cuda3std3__410__identityEEEvT0_T1_T2_T3_T4_T6_E12temp_storage+240];
	.pragma "used_bytes_mask 4095";
	ld.shared.v4.f32 	{%f772, %f773, %f774, %f775}, [_ZZN3cub18CUB_300001_SM_10006detail6reduce28DeviceReduceSingleTileKernelINS2_10policy_hubI7AABB_cwj10AABBReduceE10Policy1000EN6thrust24THRUST_300001_SM_1000_NS6detail15normal_iteratorINSA_10device_ptrIS5_EEEEPS5_jS6_S5_S5_N4cuda3std3__410__identityEEEvT0_T1_T2_T3_T4_T6_E12temp_storage+256];
	min.f32 	%f1392, %f762, %f768;
	min.f32 	%f1391, %f763, %f769;
	min.f32 	%f1390, %f764, %f770;
	max.f32 	%f1389, %f765, %f772;
	max.f32 	%f1388, %f766, %f773;
	max.f32 	%f1387, %f767, %f774;
$L__BB11_82:
	mov.u32 	%r903, %tid.x;
	setp.ne.s32 	%p56, %r903, 0;
	@%p56 bra 	$L__BB11_84;
	min.f32 	%f1177, %f421, %f1392;
	min.f32 	%f1178, %f422, %f1391;
	min.f32 	%f1179, %f423, %f1390;
	max.f32 	%f1180, %f424, %f1389;
	max.f32 	%f1181, %f425, %f1388;
	max.f32 	%f1182, %f426, %f1387;
	st.global.v2.f32 	[%rd1], {%f1177, %f1178};
	st.global.f32 	[%rd1+8], %f1179;
	st.global.v2.f32 	[%rd1+16], {%f1180, %f1181};
	st.global.f32 	[%rd1+24], %f1182;
$L__BB11_84:
	ret;

}
	// .globl	_ZN3cub18CUB_300001_SM_10006detail6reduce18DeviceReduceKernelINS2_10policy_hubI7AABB_cwj10AABBReduceE10Policy1000EN6thrust24THRUST_300001_SM_1000_NS6detail15normal_iteratorINSA_10device_ptrIS5_EEEEjS6_S5_N4cuda3std3__410__identityEEEvT0_PT3_T1_NS0_13GridEvenShareISN_EET2_T4_
.visible .entry _ZN3cub18CUB_300001_SM_10006detail6reduce18DeviceReduceKernelINS2_10policy_hubI7AABB_cwj10AABBReduceE10Policy1000EN6thrust24THRUST_300001_SM_1000_NS6detail15normal_iteratorINSA_10device_ptrIS5_EEEEjS6_S5_N4cuda3std3__410__identityEEEvT0_PT3_T1_NS0_13GridEvenShareISN_EET2_T4_(
	.param .align 8 .b8 _ZN3cub18CUB_300001_SM_10006detail6reduce18DeviceReduceKernelINS2_10policy_hubI7AABB_cwj10AABBReduceE10Policy1000EN6thrust24THRUST_300001_SM_1000_NS6detail15normal_iteratorINSA_10device_ptrIS5_EEEEjS6_S5_N4cuda3std3__410__identityEEEvT0_PT3_T1_NS0_13GridEvenShareISN_EET2_T4__param_0[8],
	.param .u64 .ptr .align 1 _ZN3cub18CUB_300001_SM_10006detail6reduce18DeviceReduceKernelINS2_10policy_hubI7AABB_cwj10AABBReduceE10Policy1000EN6thrust24THRUST_300001_SM_1000_NS6detail15normal_iteratorINSA_10device_ptrIS5_EEEEjS6_S5_N4cuda3std3__410__identityEEEvT0_PT3_T1_NS0_13GridEvenShareISN_EET2_T4__param_1,
	.param .u32 _ZN3cub18CUB_300001_SM_10006detail6reduce18DeviceReduceKernelINS2_10policy_hubI7AABB_cwj10AABBReduceE10Policy1000EN6thrust24THRUST_300001_SM_1000_NS6detail15normal_iteratorINSA_10device_ptrIS5_EEEEjS6_S5_N4cuda3std3__410__identityEEEvT0_PT3_T1_NS0_13GridEvenShareISN_EET2_T4__param_2,
	.param .align 4 .b8 _ZN3cub18CUB_300001_SM_10006detail6reduce18DeviceReduceKernelINS2_10policy_hubI7AABB_cwj10AABBReduceE10Policy1000EN6thrust24THRUST_300001_SM_1000_NS6detail15normal_iteratorINSA_10device_ptrIS5_EEEEjS6_S5_N4cuda3std3__410__identityEEEvT0_PT3_T1_NS0_13GridEvenShareISN_EET2_T4__param_3[40],
	.param .align 1 .b8 _ZN3cub18CUB_300001_SM_10006detail6reduce18DeviceReduceKernelINS2_10policy_hubI7AABB_cwj10AABBReduceE10Policy1000EN6thrust24THRUST_300001_SM_1000_NS6detail15normal_iteratorINSA_10device_ptrIS5_EEEEjS6_S5_N4cuda3std3__410__identityEEEvT0_PT3_T1_NS0_13GridEvenShareISN_EET2_T4__param_4[1],
	.param .align 1 .b8 _ZN3cub18CUB_300001_SM_10006detail6reduce18DeviceReduceKernelINS2_10policy_hubI7AABB_cwj10AABBReduceE10Policy1000EN6thrust24THRUST_300001_SM_1000_NS6detail15normal_iteratorINSA_10device_ptrIS5_EEEEjS6_S5_N4cuda3std3__410__identityEEEvT0_PT3_T1_NS0_13GridEvenShareISN_EET2_T4__param_5[1]
)
.maxntid 256
{
	.reg .pred 	%p<55>;
	.reg .b16 	%rs<21>;
	.reg .b32 	%r<1104>;
	.reg .b32 	%f<1477>;
	.reg .b64 	%rd<79>;
	// demoted variable
	.shared .align 16 .b8 _ZZN3cub18CUB_300001_SM_10006detail6reduce18DeviceReduceKernelINS2_10policy_hubI7AABB_cwj10AABBReduceE10Policy1000EN6thrust24THRUST_300001_SM_1000_NS6detail15normal_iteratorINSA_10device_ptrIS5_EEEEjS6_S5_N4cuda3std3__410__identityEEEvT0_PT3_T1_NS0_13GridEvenShareISN_EET2_T4_E12temp_storage[304];
	ld.param.u32 	%r1, [_ZN3cub18CUB_300001_SM_10006detail6reduce18DeviceReduceKernelINS2_10policy_hubI7AABB_cwj10AABBReduceE10Policy1000EN6thrust24THRUST_300001_SM_1000_NS6detail15normal_iteratorINSA_10device_ptrIS5_EEEEjS6_S5_N4cuda3std3__410__identityEEEvT0_PT3_T1_NS0_13GridEvenShareISN_EET2_T4__param_3+20];
	ld.param.u32 	%r2, [_ZN3cub18CUB_300001_SM_10006detail6reduce18DeviceReduceKernelINS2_10policy_hubI7AABB_cwj10AABBReduceE10Policy1000EN6thrust24THRUST_300001_SM_1000_NS6detail15normal_iteratorINSA_10device_ptrIS5_EEEEjS6_S5_N4cuda3std3__410__identityEEEvT0_PT3_T1_NS0_13GridEvenShareISN_EET2_T4__param_3+24];
	ld.param.u64 	%rd3, [_ZN3cub18CUB_300001_SM_10006detail6reduce18DeviceReduceKernelINS2_10policy_hubI7AABB_cwj10AABBReduceE10Policy1000EN6thrust24THRUST_300001_SM_1000_NS6detail15normal_iteratorINSA_10device_ptrIS5_EEEEjS6_S5_N4cuda3std3__410__identityEEEvT0_PT3_T1_NS0_13GridEvenShareISN_EET2_T4__param_0];
	cvta.to.global.u64 	%rd1, %rd3;
	mov.u32 	%r3, %ctaid.x;
	shl.b32 	%r4, %r2, 9;
	shl.b32 	%r5, %r3, 9;
	sub.s32 	%r6, %r1, %r5;
	setp.gt.u32 	%p1, %r6, 511;
	@%p1 bra 	$L__BB12_58;
	mov.u32 	%r7, %tid.x;
	setp.ge.u32 	%p22, %r7, %r6;
	mov.f32 	%f1438, 0f7F7FFFFF;
	mov.f32 	%f1435, 0fFF7FFFFF;
	mov.f32 	%f1436, %f1435;
	mov.f32 	%f1437, %f1435;
	mov.f32 	%f1439, %f1438;
	mov.f32 	%f1440, %f1438;
	mov.u32 	%r1049, %r7;
	@%p22 bra 	$L__BB12_3;
	add.s32 	%r491, %r5, %r7;
	mul.wide.u32 	%rd41, %r491, 32;
	add.s64 	%rd42, %rd1, %rd41;
	ld.global.v4.f32 	{%f1440, %f1439, %f1438, %f820}, [%rd42];
	mov.b32 	%r492, %f820;
	mov.b64 	%rd43, {%r493, %r492};
	{ .reg .b32 tmp; mov.b64 {tmp, %r1053}, %rd43; }
	ld.global.v4.f32 	{%f1437, %f1436, %f1435, %f821}, [%rd42+16];
	mov.b32 	%r494, %f821;
	mov.b64 	%rd44, {%r495, %r494};
	{ .reg .b32 tmp; mov.b64 {tmp, %r1052}, %rd44; }
	add.s32 	%r1049, %r7, 256;
$L__BB12_3:
	setp.ge.u32 	%p23, %r1049, %r6;
	@%p23 bra 	$L__BB12_16;
	not.b32 	%r496, %r1049;
	add.s32 	%r14, %r1, %r496;
	sub.s32 	%r497, %r14, %r5;
	shr.u32 	%r498, %r497, 8;
	add.s32 	%r15, %r498, 1;
	and.b32  	%r16, %r15, 7;
	setp.lt.u32 	%p24, %r497, 1792;
	@%p24 bra 	$L__BB12_8;
	add.s32 	%r1048, %r1049, 1024;
	add.s32 	%r1047, %r1049, %r5;
	and.b32  	%r499, %r15, 33554424;
	neg.s32 	%r1046, %r499;
$L__BB12_6:
	.pragma "nounroll";
	mul.wide.u32 	%rd45, %r1047, 32;
	add.s64 	%rd46, %rd1, %rd45;
	.pragma "used_bytes_mask 4095";
	ld.global.v4.f32 	{%f823, %f824, %f825, %f826}, [%rd46];
	.pragma "used_bytes_mask 4095";
	ld.global.v4.f32 	{%f827, %f828, %f829, %f830}, [%rd46+16];
	min.f32 	%f831, %f1440, %f823;
	min.f32 	%f832, %f1439, %f824;
	min.f32 	%f833, %f1438, %f825;
	max.f32 	%f834, %f1437, %f827;
	max.f32 	%f835, %f1436, %f828;
	max.f32 	%f836, %f1435, %f829;
	add.s32 	%r500, %r1047, 256;
	mul.wide.u32 	%rd47, %r500, 32;
	add.s64 	%rd48, %rd1, %rd47;
	.pragma "used_bytes_mask 4095";
	ld.global.v4.f32 	{%f837, %f838, %f839, %f840}, [%rd48];
	.pragma "used_bytes_mask 4095";
	ld.global.v4.f32 	{%f841, %f842, %f843, %f844}, [%rd48+16];
	min.f32 	%f845, %f831, %f837;
	min.f32 	%f846, %f832, %f838;
	min.f32 	%f847, %f833, %f839;
	max.f32 	%f848, %f834, %f841;
	max.f32 	%f849, %f835, %f842;
	max.f32 	%f850, %f836, %f843;
	add.s32 	%r501, %r1047, 512;
	mul.wide.u32 	%rd49, %r501, 32;
	add.s64 	%rd50, %rd1, %rd49;
	.pragma "used_bytes_mask 4095";
	ld.global.v4.f32 	{%f851, %f852, %f853, %f854}, [%rd50];
	.pragma "used_bytes_mask 4095";
	ld.global.v4.f32 	{%f855, %f856, %f857, %f858}, [%rd50+16];
	min.f32 	%f859, %f845, %f851;
	min.f32 	%f860, %f846, %f852;
	min.f32 	%f861, %f847, %f853;
	max.f32 	%f862, %f848, %f855;
	max.f32 	%f863, %f849, %f856;
	max.f32 	%f864, %f850, %f857;
	add.s32 	%r502, %r1047, 768;
	mul.wide.u32 	%rd51, %r502, 32;
	add.s64 	%rd52, %rd1, %rd51;
	.pragma "used_bytes_mask 4095";
	ld.global.v4.f32 	{%f865, %f866, %f867, %f868}, [%rd52];
	.pragma "used_bytes_mask 4095";
	ld.global.v4.f32 	{%f869, %f870, %f871, %f872}, [%rd52+16];
	min.f32 	%f873, %f859, %f865;
	min.f32 	%f874, %f860, %f866;
	min.f32 	%f875, %f861, %f867;
	max.f32 	%f876, %f862, %f869;
	max.f32 	%f877, %f863, %f870;
	max.f32 	%f878, %f864, %f871;
	add.s32 	%r503, %r1047, 1024;
	mul.wide.u32 	%rd53, %r503, 32;
	add.s64 	%rd54, %rd1, %rd53;
	.pragma "used_bytes_mask 4095";
	ld.global.v4.f32 	{%f879, %f880, %f881, %f882}, [%rd54];
	.pragma "used_bytes_mask 4095";
	ld.global.v4.f32 	{%f883, %f884, %f885, %f886}, [%rd54+16];
	min.f32 	%f887, %f873, %f879;
	min.f32 	%f888, %f874, %f880;
	min.f32 	%f889, %f875, %f881;
	max.f32 	%f890, %f876, %f883;
	max.f32 	%f891, %f877, %f884;
	max.f32 	%f892, %f878, %f885;
	add.s32 	%r504, %r1047, 1280;
	mul.wide.u32 	%rd55, %r504, 32;
	add.s64 	%rd56, %rd1, %rd55;
	.pragma "used_bytes_mask 4095";
	ld.global.v4.f32 	{%f893, %f894, %f895, %f896}, [%rd56];
	.pragma "used_bytes_mask 4095";
	ld.global.v4.f32 	{%f897, %f898, %f899, %f900}, [%rd56+16];
	min.f32 	%f901, %f887, %f893;
	min.f32 	%f902, %f888, %f894;
	min.f32 	%f903, %f889, %f895;
	max.f32 	%f904, %f890, %f897;
	max.f32 	%f905, %f891, %f898;
	max.f32 	%f906, %f892, %f899;
	add.s32 	%r505, %r1047, 1536;
	mul.wide.u32 	%rd57, %r505, 32;
	add.s64 	%rd58, %rd1, %rd57;
	.pragma "used_bytes_mask 4095";
	ld.global.v4.f32 	{%f907, %f908, %f909, %f910}, [%rd58];
	.pragma "used_bytes_mask 4095";
	ld.global.v4.f32 	{%f911, %f912, %f913, %f914}, [%rd58+16];
	min.f32 	%f915, %f901, %f907;
	min.f32 	%f916, %f902, %f908;
	min.f32 	%f917, %f903, %f909;
	max.f32 	%f918, %f904, %f911;
	max.f32 	%f919, %f905, %f912;
	max.f32 	%f920, %f906, %f913;
	add.s32 	%r506, %r1047, 1792;
	mul.wide.u32 	%rd59, %r506, 32;
	add.s64 	%rd60, %rd1, %rd59;
	.pragma "used_bytes_mask 4095";
	ld.global.v4.f32 	{%f921, %f922, %f923, %f924}, [%rd60];
	.pragma "used_bytes_mask 4095";
	ld.global.v4.f32 	{%f925, %f926, %f927, %f928}, [%rd60+16];
	min.f32 	%f1440, %f915, %f921;
	min.f32 	%f1439, %f916, %f922;
	min.f32 	%f1438, %f917, %f923;
	max.f32 	%f1437, %f918, %f925;
	max.f32 	%f1436, %f919, %f926;
	max.f32 	%f1435, %f920, %f927;
	add.s32 	%r1048, %r1048, 2048;
	add.s32 	%r1047, %r1047, 2048;
	add.s32 	%r1046, %r1046, 8;
	setp.ne.s32 	%p25, %r1046, 0;
	@%p25 bra 	$L__BB12_6;
	add.s32 	%r1049, %r1048, -1024;
$L__BB12_8:
	setp.eq.s32 	%p26, %r16, 0;
	@%p26 bra 	$L__BB12_16;
	setp.lt.u32 	%p27, %r16, 4;
	@%p27 bra 	$L__BB12_11;
	add.s32 	%r508, %r5, %r1049;
	mul.wide.u32 	%rd61, %r508, 32;
	add.s64 	%rd62, %rd1, %rd61;
	.pragma "used_bytes_mask 4095";
	ld.global.v4.f32 	{%f930, %f931, %f932, %f933}, [%rd62];
	.pragma "used_bytes_mask 4095";
	ld.global.v4.f32 	{%f934, %f935, %f936, %f937}, [%rd62+16];
	min.f32 	%f938, %f1440, %f930;
	min.f32 	%f939, %f1439, %f931;
	min.f32 	%f940, %f1438, %f932;
	max.f32 	%f941, %f1437, %f934;
	max.f32 	%f942, %f1436, %f935;
	max.f32 	%f943, %f1435, %f936;
	add.s32 	%r509, %r508, 256;
	mul.wide.u32 	%rd63, %r509, 32;
	add.s64 	%rd64, %rd1, %rd63;
	.pragma "used_bytes_mask 4095";
	ld.global.v4.f32 	{%f944, %f945, %f946, %f947}, [%rd64];
	.pragma "used_bytes_mask 4095";
	ld.global.v4.f32 	{%f948, %f949, %f950, %f951}, [%rd64+16];
	min.f32 	%f952, %f938, %f944;
	min.f32 	%f953, %f939, %f945;
	min.f32 	%f954, %f940, %f946;
	max.f32 	%f955, %f941, %f948;
	max.f32 	%f956, %f942, %f949;
	max.f32 	%f957, %f943, %f950;
	add.s32 	%r510, %r508, 512;
	mul.wide.u32 	%rd65, %r510, 32;
	add.s64 	%rd66, %rd1, %rd65;
	.pragma "used_bytes_mask 4095";
	ld.global.v4.f32 	{%f958, %f959, %f960, %f961}, [%rd66];
	.pragma "used_bytes_mask 4095";
	ld.global.v4.f32 	{%f962, %f963, %f964, %f965}, [%rd66+16];
	min.f32 	%f966, %f952, %f958;
	min.f32 	%f967, %f953, %f959;
	min.f32 	%f968, %f954, %f960;
	max.f32 	%f969, %f955, %f962;
	max.f32 	%f970, %f956, %f963;
	max.f32 	%f971, %f957, %f964;
	add.s32 	%r511, %r508, 768;
	mul.wide.u32 	%rd67, %r511, 32;
	add.s64 	%rd68, %rd1, %rd67;
	.pragma "used_bytes_mask 4095";
	ld.global.v4.f32 	{%f972, %f973, %f974, %f975}, [%rd68];
	.pragma "used_bytes_mask 4095";
	ld.global.v4.f32 	{%f976, %f977, %f978, %f979}, [%rd68+16];
	min.f32 	%f1440, %f966, %f972;
	min.f32 	%f1439, %f967, %f973;
	min.f32 	%f1438, %f968, %f974;
	max.f32 	%f1437, %f969, %f976;
	max.f32 	%f1436, %f970, %f977;
	max.f32 	%f1435, %f971, %f978;
	add.s32 	%r1049, %r1049, 1024;
$L__BB12_11:
	and.b32  	%r513, %r15, 3;
	setp.eq.s32 	%p28, %r513, 0;
	@%p28 bra 	$L__BB12_16;
	setp.eq.s32 	%p29, %r513, 1;
	@%p29 bra 	$L__BB12_14;
	add.s32 	%r514, %r5, %r1049;
	mul.wide.u32 	%rd69, %r514, 32;
	add.s64 	%rd70, %rd1, %rd69;
	.pragma "used_bytes_mask 4095";
	ld.global.v4.f32 	{%f981, %f982, %f983, %f984}, [%rd70];
	.pragma "used_bytes_mask 4095";
	ld.global.v4.f32 	{%f985, %f986, %f987, %f988}, [%rd70+16];
	min.f32 	%f989, %f1440, %f981;
	min.f32 	%f990, %f1439, %f982;
	min.f32 	%f991, %f1438, %f983;
	max.f32 	%f992, %f1437, %f985;
	max.f32 	%f993, %f1436, %f986;
	max.f32 	%f994, %f1435, %f987;
	add.s32 	%r515, %r514, 256;
	mul.wide.u32 	%rd71, %r515, 32;
	add.s64 	%rd72, %rd1, %rd71;
	.pragma "used_bytes_mask 4095";
	ld.global.v4.f32 	{%f995, %f996, %f997, %f998}, [%rd72];
	.pragma "used_bytes_mask 4095";
	ld.global.v4.f32 	{%f999, %f1000, %f1001, %f1002}, [%rd72+16];
	min.f32 	%f1440, %f989, %f995;
	min.f32 	%f1439, %f990, %f996;
	min.f32 	%f1438, %f991, %f997;
	max.f32 	%f1437, %f992, %f999;
	max.f32 	%f1436, %f993, %f1000;
	max.f32 	%f1435, %f994, %f1001;
	add.s32 	%r1049, %r1049, 512;
$L__BB12_14:
	and.b32  	%r517, %r14, 256;
	setp.ne.s32 	%p30, %r517, 0;
	@%p30 bra 	$L__BB12_16;
	add.s32 	%r519, %r5, %r1049;
	mul.wide.u32 	%rd73, %r519, 32;
	add.s64 	%rd74, %rd1, %rd73;
	.pragma "used_bytes_mask 4095";
	ld.global.v4.f32 	{%f1003, %f1004, %f1005, %f1006}, [%rd74];
	.pragma "used_bytes_mask 4095";
	ld.global.v4.f32 	{%f1007, %f1008, %f1009, %f1010}, [%rd74+16];
	min.f32 	%f1440, %f1440, %f1003;
	min.f32 	%f1439, %f1439, %f1004;
	min.f32 	%f1438, %f1438, %f1005;
	max.f32 	%f1437, %f1437, %f1007;
	max.f32 	%f1436, %f1436, %f1008;
	max.f32 	%f1435, %f1435, %f1009;
$L__BB12_16:
	cvt.u16.u32 	%rs1, %r1053;
	shr.u32 	%r520, %r1053, 8;
	cvt.u16.u32 	%rs2, %r520;
	{ .reg .b16 tmp; mov.b32 {tmp, %rs3}, %r1053; }
	shr.u32 	%r521, %r1053, 24;
	cvt.u16.u32 	%rs4, %r521;
	cvt.u16.u32 	%rs5, %r1052;
	shr.u32 	%r522, %r1052, 8;
	cvt.u16.u32 	%rs6, %r522;
	{ .reg .b16 tmp; mov.b32 {tmp, %rs7}, %r1052; }
	shr.u32 	%r523, %r1052, 24;
	cvt.u16.u32 	%rs8, %r523;
	setp.lt.u32 	%p31, %r6, 256;
	@%p31 bra 	$L__BB12_31;
	// begin inline asm
	mov.u32 %r792, %laneid;
	// end inline asm
	cvt.u32.u16 	%r833, %rs4;
	cvt.u32.u16 	%r834, %rs3;
	prmt.b32 	%r835, %r834, %r833, 0x3340U;
	cvt.u32.u16 	%r836, %rs2;
	cvt.u32.u16 	%r837, %rs1;
	prmt.b32 	%r838, %r837, %r836, 0x3340U;
	prmt.b32 	%r1078, %r838, %r835, 0x5410U;
	cvt.u32.u16 	%r839, %rs8;
	cvt.u32.u16 	%r840, %rs7;
	prmt.b32 	%r841, %r840, %r839, 0x3340U;
	cvt.u32.u16 	%r842, %rs6;
	cvt.u32.u16 	%r843, %rs5;
	prmt.b32 	%r844, %r843, %r842, 0x3340U;
	prmt.b32 	%r1079, %r844, %r841, 0x5410U;
	mov.b32 	%r794, %f1440;
	mov.b32 	%r830, 1;
	mov.b32 	%r831, 31;
	mov.b32 	%r832, -1;
	// begin inline asm
	shfl.sync.down.b32 %r793, %r794, %r830, %r831, %r832;
	// end inline asm
	mov.b32 	%r799, %f1439;
	// begin inline asm
	shfl.sync.down.b32 %r798, %r799, %r830, %r831, %r832;
	// end inline asm
	mov.b32 	%r804, %f1438;
	// begin inline asm
	shfl.sync.down.b32 %r803, %r804, %r830, %r831, %r832;
	// end inline asm
	// begin inline asm
	shfl.sync.down.b32 %r808, %r1078, %r830, %r831, %r832;
	// end inline asm
	mov.b32 	%r814, %f1437;
	// begin inline asm
	shfl.sync.down.b32 %r813, %r814, %r830, %r831, %r832;
	// end inline asm
	mov.b32 	%r819, %f1436;
	// begin inline asm
	shfl.sync.down.b32 %r818, %r819, %r830, %r831, %r832;
	// end inline asm
	mov.b32 	%r824, %f1435;
	// begin inline asm
	shfl.sync.down.b32 %r823, %r824, %r830, %r831, %r832;
	// end inline asm
	// begin inline asm
	shfl.sync.down.b32 %r828, %r1079, %r830, %r831, %r832;
	// end inline asm
	setp.gt.s32 	%p47, %r792, 30;
	@%p47 bra 	$L__BB12_19;
	mov.b32 	%f1097, %r823;
	mov.b32 	%f1098, %r818;
	mov.b32 	%f1099, %r813;
	mov.b32 	%f1100, %r803;
	mov.b32 	%f1101, %r798;
	mov.b32 	%f1102, %r793;
	min.f32 	%f1440, %f1440, %f1102;
	min.f32 	%f1439, %f1439, %f1101;
	min.f32 	%f1438, %f1438, %f1100;
	max.f32 	%f1437, %f1437, %f1099;
	max.f32 	%f1436, %f1436, %f1098;
	max.f32 	%f1435, %f1435, %f1097;
$L__BB12_19:
	mov.b32 	%r847, %f1440;
	mov.b32 	%r883, 2;
	mov.b32 	%r884, 31;
	mov.b32 	%r885, -1;
	// begin inline asm
	shfl.sync.down.b32 %r846, %r847, %r883, %r884, %r885;
	// end inline asm
	mov.b32 	%r852, %f1439;
	// begin inline asm
	shfl.sync.down.b32 %r851, %r852, %r883, %r884, %r885;
	// end inline asm
	mov.b32 	%r857, %f1438;
	// begin inline asm
	shfl.sync.down.b32 %r856, %r857, %r883, %r884, %r885;
	// end inline asm
	// begin inline asm
	shfl.sync.down.b32 %r861, %r1078, %r883, %r884, %r885;
	// end inline asm
	mov.b32 	%r867, %f1437;
	// begin inline asm
	shfl.sync.down.b32 %r866, %r867, %r883, %r884, %r885;
	// end inline asm
	mov.b32 	%r872, %f1436;
	// begin inline asm
	shfl.sync.down.b32 %r871, %r872, %r883, %r884, %r885;
	// end inline asm
	mov.b32 	%r877, %f1435;
	// begin inline asm
	shfl.sync.down.b32 %r876, %r877, %r883, %r884, %r885;
	// end inline asm
	// begin inline asm
	shfl.sync.down.b32 %r881, %r1079, %r883, %r884, %r885;
	// end inline asm
	setp.gt.s32 	%p48, %r792, 29;
	@%p48 bra 	$L__BB12_21;
	mov.b32 	%f1103, %r876;
	mov.b32 	%f1104, %r871;
	mov.b32 	%f1105, %r866;
	mov.b32 	%f1106, %r856;
	mov.b32 	%f1107, %r851;
	mov.b32 	%f1108, %r846;
	min.f32 	%f1440, %f1440, %f1108;
	min.f32 	%f1439, %f1439, %f1107;
	min.f32 	%f1438, %f1438, %f1106;
	max.f32 	%f1437, %f1437, %f1105;
	max.f32 	%f1436, %f1436, %f1104;
	max.f32 	%f1435, %f1435, %f1103;
$L__BB12_21:
	mov.b32 	%r888, %f1440;
	mov.b32 	%r924, 4;
	mov.b32 	%r925, 31;
	mov.b32 	%r926, -1;
	// begin inline asm
	shfl.sync.down.b32 %r887, %r888, %r924, %r925, %r926;
	// end inline asm
	mov.b32 	%r893, %f1439;
	// begin inline asm
	shfl.sync.down.b32 %r892, %r893, %r924, %r925, %r926;
	// end inline asm
	mov.b32 	%r898, %f1438;
	// begin inline asm
	shfl.sync.down.b32 %r897, %r898, %r924, %r925, %r926;
	// end inline asm
	// begin inline asm
	shfl.sync.down.b32 %r902, %r1078, %r924, %r925, %r926;
	// end inline asm
	mov.b32 	%r908, %f1437;
	// begin inline asm
	shfl.sync.down.b32 %r907, %r908, %r924, %r925, %r926;
	// end inline asm
	mov.b32 	%r913, %f1436;
	// begin inline asm
	shfl.sync.down.b32 %r912, %r913, %r924, %r925, %r926;
	// end inline asm
	mov.b32 	%r918, %f1435;
	// begin inline asm
	shfl.sync.down.b32 %r917, %r918, %r924, %r925, %r926;
	// end inline asm
	// begin inline asm
	shfl.sync.down.b32 %r922, %r1079, %r924, %r925, %r926;
	// end inline asm
	setp.gt.s32 	%p49, %r792, 27;
	@%p49 bra 	$L__BB12_23;
	mov.b32 	%f1109, %r917;
	mov.b32 	%f1110, %r912;
	mov.b32 	%f1111, %r907;
	mov.b32 	%f1112, %r897;
	mov.b32 	%f1113, %r892;
	mov.b32 	%f1114, %r887;
	min.f32 	%f1440, %f1440, %f1114;
	min.f32 	%f1439, %f1439, %f1113;
	min.f32 	%f1438, %f1438, %f1112;
	max.f32 	%f1437, %f1437, %f1111;
	max.f32 	%f1436, %f1436, %f1110;
	max.f32 	%f1435, %f1435, %f1109;
$L__BB12_23:
	mov.b32 	%r929, %f1440;
	mov.b32 	%r965, 8;
	mov.b32 	%r966, 31;
	mov.b32 	%r967, -1;
	// begin inline asm
	shfl.sync.down.b32 %r928, %r929, %r965, %r966, %r967;
	// end inline asm
	mov.b32 	%r934, %f1439;
	// begin inline asm
	shfl.sync.down.b32 %r933, %r934, %r965, %r966, %r967;
	// end inline asm
	mov.b32 	%r939, %f1438;
	// begin inline asm
	shfl.sync.down.b32 %r938, %r939, %r965, %r966, %r967;
	// end inline asm
	// begin inline asm
	shfl.sync.down.b32 %r943, %r1078, %r965, %r966, %r967;
	// end inline asm
	mov.b32 	%r949, %f1437;
	// begin inline asm
	shfl.sync.down.b32 %r948, %r949, %r965, %r966, %r967;
	// end inline asm
	mov.b32 	%r954, %f1436;
	// begin inline asm
	shfl.sync.down.b32 %r953, %r954, %r965, %r966, %r967;
	// end inline asm
	mov.b32 	%r959, %f1435;
	// begin inline asm
	shfl.sync.down.b32 %r958, %r959, %r965, %r966, %r967;
	// end inline asm
	// begin inline asm
	shfl.sync.down.b32 %r963, %r1079, %r965, %r966, %r967;
	// end inline asm
	setp.gt.s32 	%p50, %r792, 23;
	@%p50 bra 	$L__BB12_25;
	mov.b32 	%f1115, %r958;
	mov.b32 	%f1116, %r953;
	mov.b32 	%f1117, %r948;
	mov.b32 	%f1118, %r938;
	mov.b32 	%f1119, %r933;
	mov.b32 	%f1120, %r928;
	min.f32 	%f1440, %f1440, %f1120;
	min.f32 	%f1439, %f1439, %f1119;
	min.f32 	%f1438, %f1438, %f1118;
	max.f32 	%f1437, %f1437, %f1117;
	max.f32 	%f1436, %f1436, %f1116;
	max.f32 	%f1435, %f1435, %f1115;
$L__BB12_25:
	mov.b32 	%r970, %f1440;
	mov.b32 	%r1006, 16;
	mov.b32 	%r1007, 31;
	mov.b32 	%r1008, -1;
	// begin inline asm
	shfl.sync.down.b32 %r969, %r970, %r1006, %r1007, %r1008;
	// end inline asm
	mov.b32 	%r975, %f1439;
	// begin inline asm
	shfl.sync.down.b32 %r974, %r975, %r1006, %r1007, %r1008;
	// end inline asm
	mov.b32 	%r980, %f1438;
	// begin inline asm
	shfl.sync.down.b32 %r979, %r980, %r1006, %r1007, %r1008;
	// end inline asm
	// begin inline asm
	shfl.sync.down.b32 %r984, %r1078, %r1006, %r1007, %r1008;
	// end inline asm
	mov.b32 	%r990, %f1437;
	// begin inline asm
	shfl.sync.down.b32 %r989, %r990, %r1006, %r1007, %r1008;
	// end inline asm
	mov.b32 	%r995, %f1436;
	// begin inline asm
	shfl.sync.down.b32 %r994, %r995, %r1006, %r1007, %r1008;
	// end inline asm
	mov.b32 	%r1000, %f1435;
	// begin inline asm
	shfl.sync.down.b32 %r999, %r1000, %r1006, %r1007, %r1008;
	// end inline asm
	// begin inline asm
	shfl.sync.down.b32 %r1004, %r1079, %r1006, %r1007, %r1008;
	// end inline asm
	setp.gt.s32 	%p51, %r792, 15;
	@%p51 bra 	$L__BB12_27;
	mov.b32 	%f1121, %r999;
	mov.b32 	%f1122, %r994;
	mov.b32 	%f1123, %r989;
	mov.b32 	%f1124, %r979;
	mov.b32 	%f1125, %r974;
	mov.b32 	%f1126, %r969;
	min.f32 	%f1440, %f1440, %f1126;
	min.f32 	%f1439, %f1439, %f1125;
	min.f32 	%f1438, %f1438, %f1124;
	max.f32 	%f1437, %f1437, %f1123;
	max.f32 	%f1436, %f1436, %f1122;
	max.f32 	%f1435, %f1435, %f1121;
$L__BB12_27:
	shr.u32 	%r1010, %r1078, 8;
	cvt.u16.u32 	%rs9, %r1010;
	{ .reg .b16 tmp; mov.b32 {tmp, %rs10}, %r1078; }
	shr.u32 	%r1011, %r1078, 24;
	cvt.u16.u32 	%rs11, %r1011;
	shr.u32 	%r1012, %r1079, 8;
	cvt.u16.u32 	%rs12, %r1012;
	{ .reg .b16 tmp; mov.b32 {tmp, %rs13}, %r1079; }
	shr.u32 	%r1013, %r1079, 24;
	cvt.u16.u32 	%rs14, %r1013;
	setp.ne.s32 	%p52, %r792, 0;
	@%p52 bra 	$L__BB12_29;
	and.b32  	%r1014, %r7, 992;
	mov.u32 	%r1015, _ZZN3cub18CUB_300001_SM_10006detail6reduce18DeviceReduceKernelINS2_10policy_hubI7AABB_cwj10AABBReduceE10Policy1000EN6thrust24THRUST_300001_SM_1000_NS6detail15normal_iteratorINSA_10device_ptrIS5_EEEEjS6_S5_N4cuda3std3__410__identityEEEvT0_PT3_T1_NS0_13GridEvenShareISN_EET2_T4_E12temp_storage;
	add.s32 	%r1016, %r1015, %r1014;
	cvt.u32.u16 	%r1017, %rs11;
	cvt.u32.u16 	%r1018, %rs10;
	prmt.b32 	%r1019, %r1018, %r1017, 0x3340U;
	cvt.u32.u16 	%r1020, %rs9;
	prmt.b32 	%r1021, %r1078, %r1020, 0x3340U;
	prmt.b32 	%r1022, %r1021, %r1019, 0x5410U;
	mov.b32 	%r1023, %f1438;
	mov.b32 	%r1024, %f1439;
	mov.b32 	%r1025, %f1440;
	st.shared.v4.u32 	[%r1016+16], {%r1025, %r1024, %r1023, %r1022};
	cvt.u32.u16 	%r1026, %rs14;
	cvt.u32.u16 	%r1027, %rs13;
	prmt.b32 	%r1028, %r1027, %r1026, 0x3340U;
	cvt.u32.u16 	%r1029, %rs12;
	prmt.b32 	%r1030, %r1079, %r1029, 0x3340U;
	prmt.b32 	%r1031, %r1030, %r1028, 0x5410U;
	mov.b32 	%r1032, %f1435;
	mov.b32 	%r1033, %f1436;
	mov.b32 	%r1034, %f1437;
	st.shared.v4.u32 	[%r1016+32], {%r1034, %r1033, %r1032, %r1031};
$L__BB12_29:
	bar.sync 	0;
	setp.ne.s32 	%p53, %r7, 0;
	@%p53 bra 	$L__BB12_89;
	.pragma "used_bytes_mask 4095";
	ld.shared.v4.f32 	{%f1127, %f1128, %f1129, %f1130}, [_ZZN3cub18CUB_300001_SM_10006detail6reduce18DeviceReduceKernelINS2_10policy_hubI7AABB_cwj10AABBReduceE10Policy1000EN6thrust24THRUST_300001_SM_1000_NS6detail15normal_iteratorINSA_10device_ptrIS5_EEEEjS6_S5_N4cuda3std3__410__identityEEEvT0_PT3_T1_NS0_13GridEvenShareISN_EET2_T4_E12temp_storage+48];
	.pragma "used_bytes_mask 4095";
	ld.shared.v4.f32 	{%f1131, %f1132, %f1133, %f1134}, [_ZZN3cub18CUB_300001_SM_10006detail6reduce18DeviceReduceKernelINS2_10policy_hubI7AABB_cwj10AABBReduceE10Policy1000EN6thrust24THRUST_300001_SM_1000_NS6detail15normal_iteratorINSA_10device_ptrIS5_EEEEjS6_S5_N4cuda3std3__410__identityEEEvT0_PT3_T1_NS0_13GridEvenShareISN_EET2_T4_E12temp_storage+64];
	min.f32 	%f1135, %f1440, %f1127;
	min.f32 	%f1136, %f1439, %f1128;
	min.f32 	%f1137, %f1438, %f1129;
	max.f32 	%f1138, %f1437, %f1131;
	max.f32 	%f1139, %f1436, %f1132;
	max.f32 	%f1140, %f1435, %f1133;
	.pragma "used_bytes_mask 4095";
	ld.shared.v4.f32 	{%f1141, %f1142, %f1143, %f1144}, [_ZZN3cub18CUB_300001_SM_10006detail6reduce18DeviceReduceKernelINS2_10policy_hubI7AABB_cwj10AABBReduceE10Policy1000EN6thrust24THRUST_300001_SM_1000_NS6detail15normal_iteratorINSA_10device_ptrIS5_EEEEjS6_S5_N4cuda3std3__410__identityEEEvT0_PT3_T1_NS0_13GridEvenShareISN_EET2_T4_E12temp_storage+80];
	.pragma "used_bytes_mask 4095";
	ld.shared.v4.f32 	{%f1145, %f1146, %f1147, %f1148}, [_ZZN3cub18CUB_300001_SM_10006detail6reduce18DeviceReduceKernelINS2_10policy_hubI7AABB_cwj10AABBReduceE10Policy1000EN6thrust24THRUST_300001_SM_1000_NS6detail15normal_iteratorINSA_10device_ptrIS5_EEEEjS6_S5_N4cuda3std3__410__identityEEEvT0_PT3_T1_NS0_13GridEvenShareISN_EET2_T4_E12temp_storage+96];
	min.f32 	%f1149, %f1135, %f1141;
	min.f32 	%f1150, %f1136, %f1142;
	min.f32 	%f1151, %f1137, %f1143;
	max.f32 	%f1152, %f1138, %f1145;
	max.f32 	%f1153, %f1139, %f1146;
	max.f32 	%f1154, %f1140, %f1147;
	.pragma "used_bytes_mask 4095";
	ld.shared.v4.f32 	{%f1155, %f1156, %f1157, %f1158}, [_ZZN3cub18CUB_300001_SM_10006detail6reduce18DeviceReduceKernelINS2_10policy_hubI7AABB_cwj10AABBReduceE10Policy1000EN6thrust24THRUST_300001_SM_1000_NS6detail15normal_iteratorINSA_10device_ptrIS5_EEEEjS6_S5_N4cuda3std3__410__identityEEEvT0_PT3_T1_NS0_13GridEvenShareISN_EET2_T4_E12temp_storage+112];
	.pragma "used_bytes_mask 4095";
	ld.shared.v4.f32 	{%f1159, %f1160, %f1161, %f1162}, [_ZZN3cub18CUB_300001_SM_10006detail6reduce18DeviceReduceKernelINS2_10policy_hubI7AABB_cwj10AABBReduceE10Policy1000EN6thrust24THRUST_300001_SM_1000_NS6detail15normal_iteratorINSA_10device_ptrIS5_EEEEjS6_S5_N4cuda3std3__410__identityEEEvT0_PT3_T1_NS0_13GridEvenShareISN_EET2_T4_E12temp_storage+128];
	min.f32 	%f1163, %f1149, %f1155;
	min.f32 	%f1164, %f1150, %f1156;
	min.f32 	%f1165, %f1151, %f1157;
	max.f32 	%f1166, %f1152, %f1159;
	max.f32 	%f1167, %f1153, %f1160;
	max.f32 	%f1168, %f1154, %f1161;
	.pragma "used_bytes_mask 4095";
	ld.shared.v4.f32 	{%f1169, %f1170, %f1171, %f1172}, [_ZZN3cub18CUB_300001_SM_10006detail6reduce18DeviceReduceKernelINS2_10policy_hubI7AABB_cwj10AABBReduceE10Policy1000EN6thrust24THRUST_300001_SM_1000_NS6detail15normal_iteratorINSA_10device_ptrIS5_EEEEjS6_S5_N4cuda3std3__410__identityEEEvT0_PT3_T1_NS0_13GridEvenShareISN_EET2_T4_E12temp_storage+144];
	.pragma "used_bytes_mask 4095";
	ld.shared.v4.f32 	{%f1173, %f1174, %f1175, %f1176}, [_ZZN3cub18CUB_300001_SM_10006detail6reduce18DeviceReduceKernelINS2_10policy_hubI7AABB_cwj10AABBReduceE10Policy1000EN6thrust24THRUST_300001_SM_1000_NS6detail15normal_iteratorINSA_10device_ptrIS5_EEEEjS6_S5_N4cuda3std3__410__identityEEEvT0_PT3_T1_NS0_13GridEvenShareISN_EET2_T4_E12temp_storage+160];
	min.f32 	%f1177, %f1163, %f1169;
	min.f32 	%f1178, %f1164, %f1170;
	min.f32 	%f1179, %f1165, %f1171;
	max.f32 	%f1180, %f1166, %f1173;
	max.f32 	%f1181, %f1167, %f1174;
	max.f32 	%f1182, %f1168, %f1175;
	.pragma "used_bytes_mask 4095";
	ld.shared.v4.f32 	{%f1183, %f1184, %f1185, %f1186}, [_ZZN3cub18CUB_300001_SM_10006detail6reduce18DeviceReduceKernelINS2_10policy_hubI7AABB_cwj10AABBReduceE10Policy1000EN6thrust24THRUST_300001_SM_1000_NS6detail15normal_iteratorINSA_10device_ptrIS5_EEEEjS6_S5_N4cuda3std3__410__identityEEEvT0_PT3_T1_NS0_13GridEvenShareISN_EET2_T4_E12temp_storage+176];
	.pragma "used_bytes_mask 4095";
	ld.shared.v4.f32 	{%f1187, %f1188, %f1189, %f1190}, [_ZZN3cub18CUB_300001_SM_10006detail6reduce18DeviceReduceKernelINS2_10policy_hubI7AABB_cwj10AABBReduceE10Policy1000EN6thrust24THRUST_300001_SM_1000_NS6detail15normal_iteratorINSA_10device_ptrIS5_EEEEjS6_S5_N4cuda3std3__410__identityEEEvT0_PT3_T1_NS0_13GridEvenShareISN_EET2_T4_E12temp_storage+192];
	min.f32 	%f1191, %f1177, %f1183;
	min.f32 	%f1192, %f1178, %f1184;
	min.f32 	%f1193, %f1179, %f1185;
	max.f32 	%f1194, %f1180, %f1187;
	max.f32 	%f1195, %f1181, %f1188;
	max.f32 	%f1196, %f1182, %f1189;
	.pragma "used_bytes_mask 4095";
	ld.shared.v4.f32 	{%f1197, %f1198, %f1199, %f1200}, [_ZZN3cub18CUB_300001_SM_10006detail6reduce18DeviceReduceKernelINS2_10policy_hubI7AABB_cwj10AABBReduceE10Policy1000EN6thrust24THRUST_300001_SM_1000_NS6detail15normal_iteratorINSA_10device_ptrIS5_EEEEjS6_S5_N4cuda3std3__410__identityEEEvT0_PT3_T1_NS0_13GridEvenShareISN_EET2_T4_E12temp_storage+208];
	.pragma "used_bytes_mask 4095";
	ld.shared.v4.f32 	{%f1201, %f1202, %f1203, %f1204}, [_ZZN3cub18CUB_300001_SM_10006detail6reduce18DeviceReduceKernelINS2_10policy_hubI7AABB_cwj10AABBReduceE10Policy1000EN6thrust24THRUST_300001_SM_1000_NS6detail15normal_iteratorINSA_10device_ptrIS5_EEEEjS6_S5_N4cuda3std3__410__identityEEEvT0_PT3_T1_NS0_13GridEvenShareISN_EET2_T4_E12temp_storage+224];
	min.f32 	%f1205, %f1191, %f1197;
	min.f32 	%f1206, %f1192, %f1198;
	min.f32 	%f1207, %f1193, %f1199;
	max.f32 	%f1208, %f1194, %f1201;
	max.f32 	%f1209, %f1195, %f1202;
	max.f32 	%f1210, %f1196, %f1203;
	.pragma "used_bytes_mask 4095";
	ld.shared.v4.f32 	{%f1211, %f1212, %f1213, %f1214}, [_ZZN3cub18CUB_300001_SM_10006detail6reduce18DeviceReduceKernelINS2_10policy_hubI7AABB_cwj10AABBReduceE10Policy1000EN6thrust24THRUST_300001_SM_1000_NS6detail15normal_iteratorINSA_10device_ptrIS5_EEEEjS6_S5_N4cuda3std3__410__identityEEEvT0_PT3_T1_NS0_13GridEvenShareISN_EET2_T4_E12temp_storage+240];
	.pragma "used_bytes_mask 4095";
	ld.shared.v4.f32 	{%f1215, %f1216, %f1217, %f1218}, [_ZZN3cub18CUB_300001_SM_10006detail6reduce18DeviceReduceKernelINS2_10policy_hubI7AABB_cwj10AABBReduceE10Policy1000EN6thrust24THRUST_300001_SM_1000_NS6detail15normal_iteratorINSA_10device_ptrIS5_EEEEjS6_S5_N4cuda3std3__410__identityEEEvT0_PT3_T1_NS0_13GridEvenShareISN_EET2_T4_E12temp_storage+256];
	min.f32 	%f1440, %f1205, %f1211;
	min.f32 	%f1439, %f1206, %f1212;
	min.f32 	%f1438, %f1207, %f1213;
	max.f32 	%f1437, %f1208, %f1215;
	max.f32 	%f1436, %f1209, %f1216;
	max.f32 	%f1435, %f1210, %f1217;
	mov.b32 	%r1078, 0;
	mov.u32 	%r1079, %r1078;
	bra.uni 	$L__BB12_89;
$L__BB12_31:
	// begin inline asm
	mov.u32 %r524, %laneid;
	// end inline asm
	and.b32  	%r565, %r7, 992;
	add.s32 	%r566, %r565, 32;
	setp.gt.u32 	%p32, %r566, %r6;
	not.b32 	%r567, %r565;
	add.s32 	%r568, %r6, %r567;
	selp.b32 	%r563, %r568, 31, %p32;
	cvt.u32.u16 	%r569, %rs4;
	cvt.u32.u16 	%r570, %rs3;
	prmt.b32 	%r571, %r570, %r569, 0x3340U;
	cvt.u32.u16 	%r572, %rs2;
	cvt.u32.u16 	%r573, %rs1;
	prmt.b32 	%r574, %r573, %r572, 0x3340U;
	prmt.b32 	%r1078, %r574, %r571, 0x5410U;
	cvt.u32.u16 	%r575, %rs8;
	cvt.u32.u16 	%r576, %rs7;
	prmt.b32 	%r577, %r576, %r575, 0x3340U;
	cvt.u32.u16 	%r578, %rs6;
	cvt.u32.u16 	%r579, %rs5;
	prmt.b32 	%r580, %r579, %r578, 0x3340U;
	prmt.b32 	%r1079, %r580, %r577, 0x5410U;
	mov.b32 	%r526, %f1440;
	mov.b32 	%r562, 1;
	mov.b32 	%r564, -1;
	// begin inline asm
	shfl.sync.down.b32 %r525, %r526, %r562, %r563, %r564;
	// end inline asm
	mov.b32 	%r531, %f1439;
	// begin inline asm
	shfl.sync.down.b32 %r530, %r531, %r562, %r563, %r564;
	// end inline asm
	mov.b32 	%r536, %f1438;
	// begin inline asm
	shfl.sync.down.b32 %r535, %r536, %r562, %r563, %r564;
	// end inline asm
	// begin inline asm
	shfl.sync.down.b32 %r540, %r1078, %r562, %r563, %r564;
	// end inline asm
	mov.b32 	%r546, %f1437;
	// begin inline asm
	shfl.sync.down.b32 %r545, %r546, %r562, %r563, %r564;
	// end inline asm
	mov.b32 	%r551, %f1436;
	// begin inline asm
	shfl.sync.down.b32 %r550, %r551, %r562, %r563, %r564;
	// end inline asm
	mov.b32 	%r556, %f1435;
	// begin inline asm
	shfl.sync.down.b32 %r555, %r556, %r562, %r563, %r564;
	// end inline asm
	// begin inline asm
	shfl.sync.down.b32 %r560, %r1079, %r562, %r563, %r564;
	// end inline asm
	setp.ge.s32 	%p33, %r524, %r563;
	@%p33 bra 	$L__BB12_33;
	mov.b32 	%f1011, %r555;
	mov.b32 	%f1012, %r550;
	mov.b32 	%f1013, %r545;
	mov.b32 	%f1014, %r535;
	mov.b32 	%f1015, %r530;
	mov.b32 	%f1016, %r525;
	min.f32 	%f1440, %f1440, %f1016;
	min.f32 	%f1439, %f1439, %f1015;
	min.f32 	%f1438, %f1438, %f1014;
	max.f32 	%f1437, %f1437, %f1013;
	max.f32 	%f1436, %f1436, %f1012;
	max.f32 	%f1435, %f1435, %f1011;
$L__BB12_33:
	mov.b32 	%r583, %f1440;
	mov.b32 	%r619, 2;
	mov.b32 	%r621, -1;
	// begin inline asm
	shfl.sync.down.b32 %r582, %r583, %r619, %r563, %r621;
	// end inline asm
	mov.b32 	%r588, %f1439;
	// begin inline asm
	shfl.sync.down.b32 %r587, %r588, %r619, %r563, %r621;
	// end inline asm
	mov.b32 	%r593, %f1438;
	// begin inline asm
	shfl.sync.down.b32 %r592, %r593, %r619, %r563, %r621;
	// end inline asm
	// begin inline asm
	shfl.sync.down.b32 %r597, %r1078, %r619, %r563, %r621;
	// end inline asm
	mov.b32 	%r603, %f1437;
	// begin inline asm
	shfl.sync.down.b32 %r602, %r603, %r619, %r563, %r621;
	// end inline asm
	mov.b32 	%r608, %f1436;
	// begin inline asm
	shfl.sync.down.b32 %r607, %r608, %r619, %r563, %r621;
	// end inline asm
	mov.b32 	%r613, %f1435;
	// begin inline asm
	shfl.sync.down.b32 %r612, %r613, %r619, %r563, %r621;
	// end inline asm
	// begin inline asm
	shfl.sync.down.b32 %r617, %r1079, %r619, %r563, %r621;
	// end inline asm
	add.s32 	%r622, %r524, 2;
	setp.gt.s32 	%p34, %r622, %r563;
	@%p34 bra 	$L__BB12_35;
	mov.b32 	%f1017, %r612;
	mov.b32 	%f1018, %r607;
	mov.b32 	%f1019, %r602;
	mov.b32 	%f1020, %r592;
	mov.b32 	%f1021, %r587;
	mov.b32 	%f1022, %r582;
	min.f32 	%f1440, %f1440, %f1022;
	min.f32 	%f1439, %f1439, %f1021;
	min.f32 	%f1438, %f1438, %f1020;
	max.f32 	%f1437, %f1437, %f1019;
	max.f32 	%f1436, %f1436, %f1018;
	max.f32 	%f1435, %f1435, %f1017;
$L__BB12_35:
	mov.b32 	%r625, %f1440;
	mov.b32 	%r661, 4;
	mov.b32 	%r663, -1;
	// begin inline asm
	shfl.sync.down.b32 %r624, %r625, %r661, %r563, %r663;
	// end inline asm
	mov.b32 	%r630, %f1439;
	// begin inline asm
	shfl.sync.down.b32 %r629, %r630, %r661, %r563, %r663;
	// end inline asm
	mov.b32 	%r635, %f1438;
	// begin inline asm
	shfl.sync.down.b32 %r634, %r635, %r661, %r563, %r663;
	// end inline asm
	// begin inline asm
	shfl.sync.down.b32 %r639, %r1078, %r661, %r563, %r663;
	// end inline asm
	mov.b32 	%r645, %f1437;
	// begin inline asm
	shfl.sync.down.b32 %r644, %r645, %r661, %r563, %r663;
	// end inline asm
	mov.b32 	%r650, %f1436;
	// begin inline asm
	shfl.sync.down.b32 %r649, %r650, %r661, %r563, %r663;
	// end inline asm
	mov.b32 	%r655, %f1435;
	// begin inline asm
	shfl.sync.down.b32 %r654, %r655, %r661, %r563, %r663;
	// end inline asm
	// begin inline asm
	shfl.sync.down.b32 %r659, %r1079, %r661, %r563, %r663;
	// end inline asm
	add.s32 	%r664, %r524, 4;
	setp.gt.s32 	%p35, %r664, %r563;
	@%p35 bra 	$L__BB12_37;
	mov.b32 	%f1023, %r654;
	mov.b32 	%f1024, %r649;
	mov.b32 	%f1025, %r644;
	mov.b32 	%f1026, %r634;
	mov.b32 	%f1027, %r629;
	mov.b32 	%f1028, %r624;
	min.f32 	%f1440, %f1440, %f1028;
	min.f32 	%f1439, %f1439, %f1027;
	min.f32 	%f1438, %f1438, %f1026;
	max.f32 	%f1437, %f1437, %f1025;
	max.f32 	%f1436, %f1436, %f1024;
	max.f32 	%f1435, %f1435, %f1023;
$L__BB12_37:
	mov.b32 	%r667, %f1440;
	mov.b32 	%r703, 8;
	mov.b32 	%r705, -1;
	// begin inline asm
	shfl.sync.down.b32 %r666, %r667, %r703, %r563, %r705;
	// end inline asm
	mov.b32 	%r672, %f1439;
	// begin inline asm
	shfl.sync.down.b32 %r671, %r672, %r703, %r563, %r705;
	// end inline asm
	mov.b32 	%r677, %f1438;
	// begin inline asm
	shfl.sync.down.b32 %r676, %r677, %r703, %r563, %r705;
	// end inline asm
	// begin inline asm
	shfl.sync.down.b32 %r681, %r1078, %r703, %r563, %r705;
	// end inline asm
	mov.b32 	%r687, %f1437;
	// begin inline asm
	shfl.sync.down.b32 %r686, %r687, %r703, %r563, %r705;
	// end inline asm
	mov.b32 	%r692, %f1436;
	// begin inline asm
	shfl.sync.down.b32 %r691, %r692, %r703, %r563, %r705;
	// end inline asm
	mov.b32 	%r697, %f1435;
	// begin inline asm
	shfl.sync.down.b32 %r696, %r697, %r703, %r563, %r705;
	// end inline asm
	// begin inline asm
	shfl.sync.down.b32 %r701, %r1079, %r703, %r563, %r705;
	// end inline asm
	add.s32 	%r706, %r524, 8;
	setp.gt.s32 	%p36, %r706, %r563;
	@%p36 bra 	$L__BB12_39;
	mov.b32 	%f1029, %r696;
	mov.b32 	%f1030, %r691;
	mov.b32 	%f1031, %r686;
	mov.b32 	%f1032, %r676;
	mov.b32 	%f1033, %r671;
	mov.b32 	%f1034, %r666;
	min.f32 	%f1440, %f1440, %f1034;
	min.f32 	%f1439, %f1439, %f1033;
	min.f32 	%f1438, %f1438, %f1032;
	max.f32 	%f1437, %f1437, %f1031;
	max.f32 	%f1436, %f1436, %f1030;
	max.f32 	%f1435, %f1435, %f1029;
$L__BB12_39:
	mov.b32 	%r709, %f1440;
	mov.b32 	%r745, 16;
	mov.b32 	%r747, -1;
	// begin inline asm
	shfl.sync.down.b32 %r708, %r709, %r745, %r563, %r747;
	// end inline asm
	mov.b32 	%r714, %f1439;
	// begin inline asm
	shfl.sync.down.b32 %r713, %r714, %r745, %r563, %r747;
	// end inline asm
	mov.b32 	%r719, %f1438;
	// begin inline asm
	shfl.sync.down.b32 %r718, %r719, %r745, %r563, %r747;
	// end inline asm
	// begin inline asm
	shfl.sync.down.b32 %r723, %r1078, %r745, %r563, %r747;
	// end inline asm
	mov.b32 	%r729, %f1437;
	// begin inline asm
	shfl.sync.down.b32 %r728, %r729, %r745, %r563, %r747;
	// end inline asm
	mov.b32 	%r734, %f1436;
	// begin inline asm
	shfl.sync.down.b32 %r733, %r734, %r745, %r563, %r747;
	// end inline asm
	mov.b32 	%r739, %f1435;
	// begin inline asm
	shfl.sync.down.b32 %r738, %r739, %r745, %r563, %r747;
	// end inline asm
	// begin inline asm
	shfl.sync.down.b32 %r743, %r1079, %r745, %r563, %r747;
	// end inline asm
	add.s32 	%r748, %r524, 16;
	setp.gt.s32 	%p37, %r748, %r563;
	@%p37 bra 	$L__BB12_41;
	mov.b32 	%f1035, %r738;
	mov.b32 	%f1036, %r733;
	mov.b32 	%f1037, %r728;
	mov.b32 	%f1038, %r718;
	mov.b32 	%f1039, %r713;
	mov.b32 	%f1040, %r708;
	min.f32 	%f1440, %f1440, %f1040;
	min.f32 	%f1439, %f1439, %f1039;
	min.f32 	%f1438, %f1438, %f1038;
	max.f32 	%f1437, %f1437, %f1037;
	max.f32 	%f1436, %f1436, %f1036;
	max.f32 	%f1435, %f1435, %f1035;
$L__BB12_41:
	shr.u32 	%r750, %r1078, 8;
	cvt.u16.u32 	%rs15, %r750;
	{ .reg .b16 tmp; mov.b32 {tmp, %rs16}, %r1078; }
	shr.u32 	%r751, %r1078, 24;
	cvt.u16.u32 	%rs17, %r751;
	shr.u32 	%r752, %r1079, 8;
	cvt.u16.u32 	%rs18, %r752;
	{ .reg .b16 tmp; mov.b32 {tmp, %rs19}, %r1079; }
	shr.u32 	%r753, %r1079, 24;
	cvt.u16.u32 	%rs20, %r753;
	setp.ne.s32 	%p38, %r524, 0;
	@%p38 bra 	$L__BB12_43;
	mov.u32 	%r755, _ZZN3cub18CUB_300001_SM_10006detail6reduce18DeviceReduceKernelINS2_10policy_hubI7AABB_cwj10AABBReduceE10Policy1000EN6thrust24THRUST_300001_SM_1000_NS6detail15normal_iteratorINSA_10device_ptrIS5_EEEEjS6_S5_N4cuda3std3__410__identityEEEvT0_PT3_T1_NS0_13GridEvenShareISN_EET2_T4_E12temp_storage;
	add.s32 	%r756, %r755, %r565;
	cvt.u32.u16 	%r757, %rs17;
	cvt.u32.u16 	%r758, %rs16;
	prmt.b32 	%r759, %r758, %r757, 0x3340U;
	cvt.u32.u16 	%r760, %rs15;
	prmt.b32 	%r761, %r1078, %r760, 0x3340U;
	prmt.b32 	%r762, %r761, %r759, 0x5410U;
	mov.b32 	%r763, %f1438;
	mov.b32 	%r764, %f1439;
	mov.b32 	%r765, %f1440;
	st.shared.v4.u32 	[%r756+16], {%r765, %r764, %r763, %r762};
	cvt.u32.u16 	%r766, %rs20;
	cvt.u32.u16 	%r767, %rs19;
	prmt.b32 	%r768, %r767, %r766, 0x3340U;
	cvt.u32.u16 	%r769, %rs18;
	prmt.b32 	%r770, %r1079, %r769, 0x3340U;
	prmt.b32 	%r771, %r770, %r768, 0x5410U;
	mov.b32 	%r772, %f1435;
	mov.b32 	%r773, %f1436;
	mov.b32 	%r774, %f1437;
	st.shared.v4.u32 	[%r756+32], {%r774, %r773, %r772, %r771};
$L__BB12_43:
	bar.sync 	0;
	setp.ne.s32 	%p39, %r7, 0;
	@%p39 bra 	$L__BB12_89;
	cvt.u32.u16 	%r775, %rs17;
	cvt.u32.u16 	%r776, %rs16;
	prmt.b32 	%r777, %r776, %r775, 0x3340U;
	cvt.u32.u16 	%r778, %rs15;
	prmt.b32 	%r779, %r1078, %r778, 0x3340U;
	prmt.b32 	%r1078, %r779, %r777, 0x5410U;
	cvt.u32.u16 	%r780, %rs20;
	cvt.u32.u16 	%r781, %rs19;
	prmt.b32 	%r782, %r781, %r780, 0x3340U;
	cvt.u32.u16 	%r783, %rs18;
	prmt.b32 	%r784, %r1079, %r783, 0x3340U;
	prmt.b32 	%r1079, %r784, %r782, 0x5410U;
	setp.lt.u32 	%p40, %r6, 33;
	@%p40 bra 	$L__BB12_46;
	.pragma "used_bytes_mask 4095";
	ld.shared.v4.f32 	{%f1041, %f1042, %f1043, %f1044}, [_ZZN3cub18CUB_300001_SM_10006detail6reduce18DeviceReduceKernelINS2_10policy_hubI7AABB_cwj10AABBReduceE10Policy1000EN6thrust24THRUST_300001_SM_1000_NS6detail15normal_iteratorINSA_10device_ptrIS5_EEEEjS6_S5_N4cuda3std3__410__identityEEEvT0_PT3_T1_NS0_13GridEvenShareISN_EET2_T4_E12temp_storage+48];
	.pragma "used_bytes_mask 4095";
	ld.shared.v4.f32 	{%f1045, %f1046, %f1047, %f1048}, [_ZZN3cub18CUB_300001_SM_10006detail6reduce18DeviceReduceKernelINS2_10policy_hubI7AABB_cwj10AABBReduceE10Policy1000EN6thrust24THRUST_300001_SM_1000_NS6detail15normal_iteratorINSA_10device_ptrIS5_EEEEjS6_S5_N4cuda3std3__410__identityEEEvT0_PT3_T1_NS0_13GridEvenShareISN_EET2_T4_E12temp_storage+64];
	min.f32 	%f1440, %f1440, %f1041;
	min.f32 	%f1439, %f1439, %f1042;
	min.f32 	%f1438, %f1438, %f1043;
	max.f32 	%f1437, %f1437, %f1045;
	max.f32 	%f1436, %f1436, %f1046;
	max.f32 	%f1435, %f1435, %f1047;
$L__BB12_46:
	setp.lt.u32 	%p41, %r6, 65;
	@%p41 bra 	$L__BB12_48;
	.pragma "used_bytes_mask 4095";
	ld.shared.v4.f32 	{%f1049, %f1050, %f1051, %f1052}, [_ZZN3cub18CUB_300001_SM_10006detail6reduce18DeviceReduceKernelINS2_10policy_hubI7AABB_cwj10AABBReduceE10Policy1000EN6thrust24THRUST_300001_SM_1000_NS6detail15normal_iteratorINSA_10device_ptrIS5_EEEEjS6_S5_N4cuda3std3__410__identityEEEvT0_PT3_T1_NS0_13GridEvenShareISN_EET2_T4_E12temp_storage+80];
	.pragma "used_bytes_mask 4095";
	ld.shared.v4.f32 	{%f1053, %f1054, %f1055, %f1056}, [_ZZN3cub18CUB_300001_SM_10006detail6reduce18DeviceReduceKernelINS2_10policy_hubI7AABB_cwj10AABBReduceE10Policy1000EN6thrust24THRUST_300001_SM_1000_NS6detail15normal_iteratorINSA_10device_ptrIS5_EEEEjS6_S5_N4cuda3std3__410__identityEEEvT0_PT3_T1_NS0_13GridEvenShareISN_EET2_T4_E12temp_storage+96];
	min.f32 	%f1440, %f1440, %f1049;
	min.f32 	%f1439, %f1439, %f1050;
	min.f32 	%f1438, %f1438, %f1051;
	max.f32 	%f1437, %f1437, %f1053;
	max.f32 	%f1436, %f1436, %f1054;
	max.f32 	%f1435, %f1435, %f1055;
$L__BB12_48:
	setp.lt.u32 	%p42, %r6, 97;
	@%p42 bra 	$L__BB12_50;
	.pragma "used_bytes_mask 4095";
	ld.shared.v4.f32 	{%f1057, %f1058, %f1059, %f1060}, [_ZZN3cub18CUB_300001_SM_10006detail6reduce18DeviceReduceKernelINS2_10policy_hubI7AABB_cwj10AABBReduceE10Policy1000EN6thrust24THRUST_300001_SM_1000_NS6detail15normal_iteratorINSA_10device_ptrIS5_EEEEjS6_S5_N4cuda3std3__410__identityEEEvT0_PT3_T1_NS0_13GridEvenShareISN_EET2_T4_E12temp_storage+112];
	.pragma "used_bytes_mask 4095";
	ld.shared.v4.f32 	{%f1061, %f1062, %f1063, %f1064}, [_ZZN3cub18CUB_300001_SM_10006detail6reduce18DeviceReduceKernelINS2_10policy_hubI7AABB_cwj10AABBReduceE10Policy1000EN6thrust24THRUST_300001_SM_1000_NS6detail15normal_iteratorINSA_10device_ptrIS5_EEEEjS6_S5_N4cuda3std3__410__identityEEEvT0_PT3_T1_NS0_13GridEvenShareISN_EET2_T4_E12temp_storage+128];
	min.f32 	%f1440, %f1440, %f1057;
	min.f32 	%f1439, %f1439, %f1058;
	min.f32 	%f1438, %f1438, %f1059;
	max.f32 	%f1437, %f1437, %f1061;
	max.f32 	%f1436, %f1436, %f1062;
	max.f32 	%f1435, %f1435, %f1063;
$L__BB12_50:
	setp.lt.u32 	%p43, %r6, 129;
	@%p43 bra 	$L__BB12_52;
	.pragma "used_bytes_mask 4095";
	ld.shared.v4.f32 	{%f1065, %f1066, %f1067, %f1068}, [_ZZN3cub18CUB_300001_SM_10006detail6reduce18DeviceReduceKernelINS2_10policy_hubI7AABB_cwj10AABBReduceE10Policy1000EN6thrust24THRUST_300001_SM_1000_NS6detail15normal_iteratorINSA_10device_ptrIS5_EEEEjS6_S5_N4cuda3std3__410__identityEEEvT0_PT3_T1_NS0_13GridEvenShareISN_EET2_T4_E12temp_storage+144];
	.pragma "used_bytes_mask 4095";
	ld.shared.v4.f32 	{%f1069, %f1070, %f1071, %f1072}, [_ZZN3cub18CUB_300001_SM_10006detail6reduce18DeviceReduceKernelINS2_10policy_hubI7AABB_cwj10AABBReduceE10Policy1000EN6thrust24THRUST_300001_SM_1000_NS6detail15normal_iteratorINSA_10device_ptrIS5_EEEEjS6_S5_N4cuda3std3__410__identityEEEvT0_PT3_T1_NS0_13GridEvenShareISN_EET2_T4_E12temp_storage+160];
	min.f32 	%f1440, %f1440, %f1065;
	min.f32 	%f1439, %f1439, %f1066;
	min.f32 	%f1438, %f1438, %f1067;
	max.f32 	%f1437, %f1437, %f1069;
	max.f32 	%f1436, %f1436, %f1070;
	max.f32 	%f1435, %f1435, %f1071;
$L__BB12_52:
	setp.lt.u32 	%p44, %r6, 161;
	@%p44 bra 	$L__BB12_54;
	.pragma "used_bytes_mask 4095";
	ld.shared.v4.f32 	{%f1073, %f1074, %f1075, %f1076}, [_ZZN3cub18CUB_300001_SM_10006detail6reduce18DeviceReduceKernelINS2_10policy_hubI7AABB_cwj10AABBReduceE10Policy1000EN6thrust24THRUST_300001_SM_1000_NS6detail15normal_iteratorINSA_10device_ptrIS5_EEEEjS6_S5_N4cuda3std3__410__identityEEEvT0_PT3_T1_NS0_13GridEvenShareISN_EET2_T4_E12temp_storage+176];
	.pragma "used_bytes_mask 4095";
	ld.shared.v4.f32 	{%f1077, %f1078, %f1079, %f1080}, [_ZZN3cub18CUB_300001_SM_10006detail6reduce18DeviceReduceKernelINS2_10policy_hubI7AABB_cwj10AABBReduceE10Policy1000EN6thrust24THRUST_300001_SM_1000_NS6detail15normal_iteratorINSA_10device_ptrIS5_EEEEjS6_S5_N4cuda3std3__410__identityEEEvT0_PT3_T1_NS0_13GridEvenShareISN_EET2_T4_E12temp_storage+192];
	min.f32 	%f1440, %f1440, %f1073;
	min.f32 	%f1439, %f1439, %f1074;
	min.f32 	%f1438, %f1438, %f1075;
	max.f32 	%f1437, %f1437, %f1077;
	max.f32 	%f1436, %f1436, %f1078;
	max.f32 	%f1435, %f1435, %f1079;
$L__BB12_54:
	setp.lt.u32 	%p45, %r6, 193;
	@%p45 bra 	$L__BB12_56;
	.pragma "used_bytes_mask 4095";
	ld.shared.v4.f32 	{%f1081, %f1082, %f1083, %f1084}, [_ZZN3cub18CUB_300001_SM_10006detail6reduce18DeviceReduceKernelINS2_10policy_hubI7AABB_cwj10AABBReduceE10Policy1000EN6thrust24THRUST_300001_SM_1000_NS6detail15normal_iteratorINSA_10device_ptrIS5_EEEEjS6_S5_N4cuda3std3__410__identityEEEvT0_PT3_T1_NS0_13GridEvenShareISN_EET2_T4_E12temp_storage+208];
	.pragma "used_bytes_mask 4095";
	ld.shared.v4.f32 	{%f1085, %f1086, %f1087, %f1088}, [_ZZN3cub18CUB_300001_SM_10006detail6reduce18DeviceReduceKernelINS2_10policy_hubI7AABB_cwj10AABBReduceE10Policy1000EN6thrust24THRUST_300001_SM_1000_NS6detail15normal_iteratorINSA_10device_ptrIS5_EEEEjS6_S5_N4cuda3std3__410__identityEEEvT0_PT3_T1_NS0_13GridEvenShareISN_EET2_T4_E12temp_storage+224];
	min.f32 	%f1440, %f1440, %f1081;
	min.f32 	%f1439, %f1439, %f1082;
	min.f32 	%f1438, %f1438, %f1083;
	max.f32 	%f1437, %f1437, %f1085;
	max.f32 	%f1436, %f1436, %f1086;
	max.f32 	%f1435, %f1435, %f1087;
$L__BB12_56:
	setp.lt.u32 	%p46, %r6, 225;
	@%p46 bra 	$L__BB12_89;
	.pragma "used_bytes_mask 4095";
	ld.shared.v4.f32 	{%f1089, %f1090, %f1091, %f1092}, [_ZZN3cub18CUB_300001_SM_10006detail6reduce18DeviceReduceKernelINS2_10policy_hubI7AABB_cwj10AABBReduceE10Policy1000EN6thrust24THRUST_300001_SM_1000_NS6detail15normal_iteratorINSA_10device_ptrIS5_EEEEjS6_S5_N4cuda3std3__410__identityEEEvT0_PT3_T1_NS0_13GridEvenShareISN_EET2_T4_E12temp_storage+240];
	.pragma "used_bytes_mask 4095";
	ld.shared.v4.f32 	{%f1093, %f1094, %f1095, %f1096}, [_ZZN3cub18CUB_300001_SM_10006detail6reduce18DeviceReduceKernelINS2_10policy_hubI7AABB_cwj10AABBReduceE10Policy1000EN6thrust24THRUST_300001_SM_1000_NS6detail15normal_iteratorINSA_10device_ptrIS5_EEEEjS6_S5_N4cuda3std3__410__identityEEEvT0_PT3_T1_NS0_13GridEvenShareISN_EET2_T4_E12temp_storage+256];
	min.f32 	%f1440, %f1440, %f1089;
	min.f32 	%f1439, %f1439, %f1090;
	min.f32 	%f1438, %f1438, %f1091;
	max.f32 	%f1437, %f1437, %f1093;
	max.f32 	%f1436, %f1436, %f1094;
	max.f32 	%f1435, %f1435, %f1095;
	bra.uni 	$L__BB12_89;
$L__BB12_58:
	mov.u32 	%r179, %tid.x;
	add.s32 	%r240, %r179, %r5;
	mul.wide.u32 	%rd4, %r240, 32;
	add.s64 	%rd5, %rd1, %rd4;
	.pragma "used_bytes_mask 4095";
	ld.global.v4.f32 	{%f469, %f470, %f471, %f472}, [%rd5];
	.pragma "used_bytes_mask 4095";
	ld.global.v4.f32 	{%f473, %f474, %f475, %f476}, [%rd5+16];
	.pragma "used_bytes_mask 4095";
	ld.global.v4.f32 	{%f477, %f478, %f479, %f480}, [%rd5+8192];
	.pragma "used_bytes_mask 4095";
	ld.global.v4.f32 	{%f481, %f482, %f483, %f484}, [%rd5+8208];
	min.f32 	%f1440, %f469, %f477;
	min.f32 	%f1439, %f470, %f478;
	min.f32 	%f1438, %f471, %f479;
	max.f32 	%f1437, %f473, %f481;
	max.f32 	%f1436, %f474, %f482;
	max.f32 	%f1435, %f475, %f483;
	setp.lt.u32 	%p2, %r6, %r4;
	@%p2 bra 	$L__BB12_75;
	add.s32 	%r242, %r179, %r4;
	add.s32 	%r243, %r242, %r5;
	add.s32 	%r1093, %r243, 1024;
	not.b32 	%r244, %r179;
	add.s32 	%r245, %r244, %r1;
	sub.s32 	%r246, %r245, %r4;
	sub.s32 	%r1092, %r246, %r5;
	mov.b32 	%r1094, 0;
	cvt.u64.u32 	%rd7, %r179;
	mov.u32 	%r1095, %r5;
$L__BB12_60:
	add.s32 	%r1095, %r1095, %r4;
	add.s32 	%r247, %r1, -512;
	setp.gt.u32 	%p3, %r1095, %r247;
	@%p3 bra 	$L__BB12_62;
	cvt.u64.u32 	%rd6, %r1095;
	add.s64 	%rd8, %rd7, %rd6;
	shl.b64 	%rd9, %rd8, 5;
	add.s64 	%rd10, %rd1, %rd9;
	.pragma "used_bytes_mask 4095";
	ld.global.v4.f32 	{%f485, %f486, %f487, %f488}, [%rd10];
	.pragma "used_bytes_mask 4095";
	ld.global.v4.f32 	{%f489, %f490, %f491, %f492}, [%rd10+16];
	.pragma "used_bytes_mask 4095";
	ld.global.v4.f32 	{%f493, %f494, %f495, %f496}, [%rd10+8192];
	.pragma "used_bytes_mask 4095";
	ld.global.v4.f32 	{%f497, %f498, %f499, %f500}, [%rd10+8208];
	min.f32 	%f501, %f1440, %f485;
	min.f32 	%f502, %f1439, %f486;
	min.f32 	%f503, %f1438, %f487;
	max.f32 	%f504, %f1437, %f489;
	max.f32 	%f505, %f1436, %f490;
	max.f32 	%f506, %f1435, %f491;
	min.f32 	%f1440, %f501, %f493;
	min.f32 	%f1439, %f502, %f494;
	min.f32 	%f1438, %f503, %f495;
	max.f32 	%f1437, %f504, %f497;
	max.f32 	%f1436, %f505, %f498;
	max.f32 	%f1435, %f506, %f499;
	sub.s32 	%r248, %r1, %r1095;
	setp.lt.u32 	%p4, %r248, %r4;
	add.s32 	%r1094, %r1094, 1;
	add.s32 	%r1093, %r1093, %r4;
	sub.s32 	%r1092, %r1092, %r4;
	@%p4 bra 	$L__BB12_75;
	bra.uni 	$L__BB12_60;
$L__BB12_62:
	setp.le.u32 	%p5, %r1, %r1095;
	sub.s32 	%r249, %r1, %r1095;
	setp.ge.s32 	%p6, %r179, %r249;
	or.pred  	%p7, %p5, %p6;
	@%p7 bra 	$L__BB12_75;
	add.s32 	%r190, %r1, %r244;
	add.s32 	%r252, %r4, %r5;
	sub.s32 	%r253, %r190, %r252;
	mul.lo.s32 	%r254, %r2, %r1094;
	shl.b32 	%r255, %r254, 9;
	sub.s32 	%r256, %r253, %r255;
	shr.u32 	%r257, %r256, 8;
	add.s32 	%r191, %r257, 1;
	and.b32  	%r192, %r191, 7;
	setp.lt.u32 	%p8, %r256, 1792;
	mov.u32 	%r1100, %r179;
	@%p8 bra 	$L__BB12_67;
	or.b32  	%r1098, %r179, 1024;
	shr.u32 	%r258, %r1092, 8;
	add.s32 	%r259, %r258, 1;
	and.b32  	%r260, %r259, 33554424;
	neg.s32 	%r1096, %r260;
$L__BB12_65:
	.pragma "nounroll";
	add.s32 	%r261, %r1093, -1024;
	mul.wide.u32 	%rd11, %r261, 32;
	add.s64 	%rd12, %rd1, %rd11;
	.pragma "used_bytes_mask 4095";
	ld.global.v4.f32 	{%f508, %f509, %f510, %f511}, [%rd12];
	.pragma "used_bytes_mask 4095";
	ld.global.v4.f32 	{%f512, %f513, %f514, %f515}, [%rd12+16];
	min.f32 	%f516, %f1440, %f508;
	min.f32 	%f517, %f1439, %f509;
	min.f32 	%f518, %f1438, %f510;
	max.f32 	%f519, %f1437, %f512;
	max.f32 	%f520, %f1436, %f513;
	max.f32 	%f521, %f1435, %f514;
	add.s32 	%r262, %r1093, -768;
	mul.wide.u32 	%rd13, %r262, 32;
	add.s64 	%rd14, %rd1, %rd13;
	.pragma "used_bytes_mask 4095";
	ld.global.v4.f32 	{%f522, %f523, %f524, %f525}, [%rd14];
	.pragma "used_bytes_mask 4095";
	ld.global.v4.f32 	{%f526, %f527, %f528, %f529}, [%rd14+16];
	min.f32 	%f530, %f516, %f522;
	min.f32 	%f531, %f517, %f523;
	min.f32 	%f532, %f518, %f524;
	max.f32 	%f533, %f519, %f526;
	max.f32 	%f534, %f520, %f527;
	max.f32 	%f535, %f521, %f528;
	add.s32 	%r263, %r1093, -512;
	mul.wide.u32 	%rd15, %r263, 32;
	add.s64 	%rd16, %rd1, %rd15;
	.pragma "used_bytes_mask 4095";
	ld.global.v4.f32 	{%f536, %f537, %f538, %f539}, [%rd16];
	.pragma "used_bytes_mask 4095";
	ld.global.v4.f32 	{%f540, %f541, %f542, %f543}, [%rd16+16];
	min.f32 	%f544, %f530, %f536;
	min.f32 	%f545, %f531, %f537;
	min.f32 	%f546, %f532, %f538;
	max.f32 	%f547, %f533, %f540;
	max.f32 	%f548, %f534, %f541;
	max.f32 	%f549, %f535, %f542;
	add.s32 	%r264, %r1093, 768;
	add.s32 	%r265, %r1093, -256;
	mul.wide.u32 	%rd17, %r265, 32;
	add.s64 	%rd18, %rd1, %rd17;
	.pragma "used_bytes_mask 4095";
	ld.global.v4.f32 	{%f550, %f551, %f552, %f553}, [%rd18];
	.pragma "used_bytes_mask 4095";
	ld.global.v4.f32 	{%f554, %f555, %f556, %f557}, [%rd18+16];
	min.f32 	%f558, %f544, %f550;
	min.f32 	%f559, %f545, %f551;
	min.f32 	%f560, %f546, %f552;
	max.f32 	%f561, %f547, %f554;
	max.f32 	%f562, %f548, %f555;
	max.f32 	%f563, %f549, %f556;
	mul.wide.u32 	%rd19, %r1093, 32;
	add.s64 	%rd20, %rd1, %rd19;
	.pragma "used_bytes_mask 4095";
	ld.global.v4.f32 	{%f564, %f565, %f566, %f567}, [%rd20];
	.pragma "used_bytes_mask 4095";
	ld.global.v4.f32 	{%f568, %f569, %f570, %f571}, [%rd20+16];
	min.f32 	%f572, %f558, %f564;
	min.f32 	%f573, %f559, %f565;
	min.f32 	%f574, %f560, %f566;
	max.f32 	%f575, %f561, %f568;
	max.f32 	%f576, %f562, %f569;
	max.f32 	%f577, %f563, %f570;
	add.s32 	%r266, %r1093, 256;
	mul.wide.u32 	%rd21, %r266, 32;
	add.s64 	%rd22, %rd1, %rd21;
	.pragma "used_bytes_mask 4095";
	ld.global.v4.f32 	{%f578, %f579, %f580, %f581}, [%rd22];
	.pragma "used_bytes_mask 4095";
	ld.global.v4.f32 	{%f582, %f583, %f584, %f585}, [%rd22+16];
	min.f32 	%f586, %f572, %f578;
	min.f32 	%f587, %f573, %f579;
	min.f32 	%f588, %f574, %f580;
	max.f32 	%f589, %f575, %f582;
	max.f32 	%f590, %f576, %f583;
	max.f32 	%f591, %f577, %f584;
	add.s32 	%r267, %r1093, 512;
	mul.wide.u32 	%rd23, %r267, 32;
	add.s64 	%rd24, %rd1, %rd23;
	.pragma "used_bytes_mask 4095";
	ld.global.v4.f32 	{%f592, %f593, %f594, %f595}, [%rd24];
	.pragma "used_bytes_mask 4095";
	ld.global.v4.f32 	{%f596, %f597, %f598, %f599}, [%rd24+16];
	min.f32 	%f600, %f586, %f592;
	min.f32 	%f601, %f587, %f593;
	min.f32 	%f602, %f588, %f594;
	max.f32 	%f603, %f589, %f596;
	max.f32 	%f604, %f590, %f597;
	max.f32 	%f605, %f591, %f598;
	mul.wide.u32 	%rd25, %r264, 32;
	add.s64 	%rd26, %rd1, %rd25;
	.pragma "used_bytes_mask 4095";
	ld.global.v4.f32 	{%f606, %f607, %f608, %f609}, [%rd26];
	.pragma "used_bytes_mask 4095";
	ld.global.v4.f32 	{%f610, %f611, %f612, %f613}, [%rd26+16];
	min.f32 	%f1440, %f600, %f606;
	min.f32 	%f1439, %f601, %f607;
	min.f32 	%f1438, %f602, %f608;
	max.f32 	%f1437, %f603, %f610;
	max.f32 	%f1436, %f604, %f611;
	max.f32 	%f1435, %f605, %f612;
	add.s32 	%r1098, %r1098, 2048;
	add.s32 	%r1093, %r1093, 2048;
	add.s32 	%r1096, %r1096, 8;
	setp.ne.s32 	%p9, %r1096, 0;
	@%p9 bra 	$L__BB12_65;
	add.s32 	%r1100, %r1098, -1024;
$L__BB12_67:
	setp.eq.s32 	%p10, %r192, 0;
	@%p10 bra 	$L__BB12_75;
	setp.lt.u32 	%p11, %r192, 4;
	@%p11 bra 	$L__BB12_70;
	add.s32 	%r268, %r1100, %r1095;
	mul.wide.u32 	%rd27, %r268, 32;
	add.s64 	%rd28, %rd1, %rd27;
	.pragma "used_bytes_mask 4095";
	ld.global.v4.f32 	{%f615, %f616, %f617, %f618}, [%rd28];
	.pragma "used_bytes_mask 4095";
	ld.global.v4.f32 	{%f619, %f620, %f621, %f622}, [%rd28+16];
	min.f32 	%f623, %f1440, %f615;
	min.f32 	%f624, %f1439, %f616;
	min.f32 	%f625, %f1438, %f617;
	max.f32 	%f626, %f1437, %f619;
	max.f32 	%f627, %f1436, %f620;
	max.f32 	%f628, %f1435, %f621;
	add.s32 	%r269, %r268, 256;
	mul.wide.u32 	%rd29, %r269, 32;
	add.s64 	%rd30, %rd1, %rd29;
	.pragma "used_bytes_mask 4095";
	ld.global.v4.f32 	{%f629, %f630, %f631, %f632}, [%rd30];
	.pragma "used_bytes_mask 4095";
	ld.global.v4.f32 	{%f633, %f634, %f635, %f636}, [%rd30+16];
	min.f32 	%f637, %f623, %f629;
	min.f32 	%f638, %f624, %f630;
	min.f32 	%f639, %f625, %f631;
	max.f32 	%f640, %f626, %f633;
	max.f32 	%f641, %f627, %f634;
	max.f32 	%f642, %f628, %f635;
	add.s32 	%r270, %r268, 512;
	mul.wide.u32 	%rd31, %r270, 32;
	add.s64 	%rd32, %rd1, %rd31;
	.pragma "used_bytes_mask 4095";
	ld.global.v4.f32 	{%f643, %f644, %f645, %f646}, [%rd32];
	.pragma "used_bytes_mask 4095";
	ld.global.v4.f32 	{%f647, %f648, %f649, %f650}, [%rd32+16];
	min.f32 	%f651, %f637, %f643;
	min.f32 	%f652, %f638, %f644;
	min.f32 	%f653, %f639, %f645;
	max.f32 	%f654, %f640, %f647;
	max.f32 	%f655, %f641, %f648;
	max.f32 	%f656, %f642, %f649;
	add.s32 	%r271, %r268, 768;
	mul.wide.u32 	%rd33, %r271, 32;
	add.s64 	%rd34, %rd1, %rd33;
	.pragma "used_bytes_mask 4095";
	ld.global.v4.f32 	{%f657, %f658, %f659, %f660}, [%rd34];
	.pragma "used_bytes_mask 4095";
	ld.global.v4.f32 	{%f661, %f662, %f663, %f664}, [%rd34+16];
	min.f32 	%f1440, %f651, %f657;
	min.f32 	%f1439, %f652, %f658;
	min.f32 	%f1438, %f653, %f659;
	max.f32 	%f1437, %f654, %f661;
	max.f32 	%f1436, %f655, %f662;
	max.f32 	%f1435, %f656, %f663;
	add.s32 	%r1100, %r1100, 1024;
$L__BB12_70:
	and.b32  	%r272, %r191, 3;
	setp.eq.s32 	%p12, %r272, 0;
	@%p12 bra 	$L__BB12_75;
	setp.eq.s32 	%p13, %r272, 1;
	@%p13 bra 	$L__BB12_73;
	add.s32 	%r273, %r1100, %r1095;
	mul.wide.u32 	%rd35, %r273, 32;
	add.s64 	%rd36, %rd1, %rd35;
	.pragma "used_bytes_mask 4095";
	ld.global.v4.f32 	{%f666, %f667, %f668, %f669}, [%rd36];
	.pragma "used_bytes_mask 4095";
	ld.global.v4.f32 	{%f670, %f671, %f672, %f673}, [%rd36+16];
	min.f32 	%f674, %f1440, %f666;
	min.f32 	%f675, %f1439, %f667;
	min.f32 	%f676, %f1438, %f668;
	max.f32 	%f677, %f1437, %f670;
	max.f32 	%f678, %f1436, %f671;
	max.f32 	%f679, %f1435, %f672;
	add.s32 	%r274, %r273, 256;
	mul.wide.u32 	%rd37, %r274, 32;
	add.s64 	%rd38, %rd1, %rd37;
	.pragma "used_bytes_mask 4095";
	ld.global.v4.f32 	{%f680, %f681, %f682, %f683}, [%rd38];
	.pragma "used_bytes_mask 4095";
	ld.global.v4.f32 	{%f684, %f685, %f686, %f687}, [%rd38+16];
	min.f32 	%f1440, %f674, %f680;
	min.f32 	%f1439, %f675, %f681;
	min.f32 	%f1438, %f676, %f682;
	max.f32 	%f1437, %f677, %f684;
	max.f32 	%f1436, %f678, %f685;
	max.f32 	%f1435, %f679, %f686;
	add.s32 	%r1100, %r1100, 512;
$L__BB12_73:
	and.b32  	%r275, %r190, 256;
	setp.ne.s32 	%p14, %r275, 0;
	@%p14 bra 	$L__BB12_75;
	add.s32 	%r276, %r1100, %r1095;
	mul.wide.u32 	%rd39, %r276, 32;
	add.s64 	%rd40, %rd1, %rd39;
	.pragma "used_bytes_mask 4095";
	ld.global.v4.f32 	{%f688, %f689, %f690, %f691}, [%rd40];
	.pragma "used_bytes_mask 4095";
	ld.global.v4.f32 	{%f692, %f693, %f694, %f695}, [%rd40+16];
	min.f32 	%f1440, %f1440, %f688;
	min.f32 	%f1439, %f1439, %f689;
	min.f32 	%f1438, %f1438, %f690;
	max.f32 	%f1437, %f1437, %f692;
	max.f32 	%f1436, %f1436, %f693;
	max.f32 	%f1435, %f1435, %f694;
$L__BB12_75:
	// begin inline asm
	mov.u32 %r277, %laneid;
	// end inline asm
	mov.b32 	%r279, %f1440;
	mov.b32 	%r315, 1;
	mov.b32 	%r316, 31;
	mov.b32 	%r317, -1;
	// begin inline asm
	shfl.sync.down.b32 %r278, %r279, %r315, %r316, %r317;
	// end inline asm
	mov.b32 	%r284, %f1439;
	// begin inline asm
	shfl.sync.down.b32 %r283, %r284, %r315, %r316, %r317;
	// end inline asm
	mov.b32 	%r289, %f1438;
	// begin inline asm
	shfl.sync.down.b32 %r288, %r289, %r315, %r316, %r317;
	// end inline asm
	mov.b32 	%r314, 0;
	// begin inline asm
	shfl.sync.down.b32 %r293, %r314, %r315, %r316, %r317;
	// end inline asm
	mov.b32 	%r299, %f1437;
	// begin inline asm
	shfl.sync.down.b32 %r298, %r299, %r315, %r316, %r317;
	// end inline asm
	mov.b32 	%r304, %f1436;
	// begin inline asm
	shfl.sync.down.b32 %r303, %r304, %r315, %r316, %r317;
	// end inline asm
	mov.b32 	%r309, %f1435;
	// begin inline asm
	shfl.sync.down.b32 %r308, %r309, %r315, %r316, %r317;
	// end inline asm
	// begin inline asm
	shfl.sync.down.b32 %r313, %r314, %r315, %r316, %r317;
	// end inline asm
	setp.gt.s32 	%p15, %r277, 30;
	@%p15 bra 	$L__BB12_77;
	mov.b32 	%f696, %r308;
	mov.b32 	%f697, %r303;
	mov.b32 	%f698, %r298;
	mov.b32 	%f699, %r288;
	mov.b32 	%f700, %r283;
	mov.b32 	%f701, %r278;
	min.f32 	%f1440, %f1440, %f701;
	min.f32 	%f1439, %f1439, %f700;
	min.f32 	%f1438, %f1438, %f699;
	max.f32 	%f1437, %f1437, %f698;
	max.f32 	%f1436, %f1436, %f697;
	max.f32 	%f1435, %f1435, %f696;
$L__BB12_77:
	mov.b32 	%r319, %f1440;
	mov.b32 	%r355, 2;
	mov.b32 	%r356, 31;
	mov.b32 	%r357, -1;
	// begin inline asm
	shfl.sync.down.b32 %r318, %r319, %r355, %r356, %r357;
	// end inline asm
	mov.b32 	%r324, %f1439;
	// begin inline asm
	shfl.sync.down.b32 %r323, %r324, %r355, %r356, %r357;
	// end inline asm
	mov.b32 	%r329, %f1438;
	// begin inline asm
	shfl.sync.down.b32 %r328, %r329, %r355, %r356, %r357;
	// end inline asm
	mov.b32 	%r354, 0;
	// begin inline asm
	shfl.sync.down.b32 %r333, %r354, %r355, %r356, %r357;
	// end inline asm
	mov.b32 	%r339, %f1437;
	// begin inline asm
	shfl.sync.down.b32 %r338, %r339, %r355, %r356, %r357;
	// end inline asm
	mov.b32 	%r344, %f1436;
	// begin inline asm
	shfl.sync.down.b32 %r343, %r344, %r355, %r356, %r357;
	// end inline asm
	mov.b32 	%r349, %f1435;
	// begin inline asm
	shfl.sync.down.b32 %r348, %r349, %r355, %r356, %r357;
	// end inline asm
	// begin inline asm
	shfl.sync.down.b32 %r353, %r354, %r355, %r356, %r357;
	// end inline asm
	setp.gt.s32 	%p16, %r277, 29;
	@%p16 bra 	$L__BB12_79;
	mov.b32 	%f702, %r348;
	mov.b32 	%f703, %r343;
	mov.b32 	%f704, %r338;
	mov.b32 	%f705, %r328;
	mov.b32 	%f706, %r323;
	mov.b32 	%f707, %r318;
	min.f32 	%f1440, %f1440, %f707;
	min.f32 	%f1439, %f1439, %f706;
	min.f32 	%f1438, %f1438, %f705;
	max.f32 	%f1437, %f1437, %f704;
	max.f32 	%f1436, %f1436, %f703;
	max.f32 	%f1435, %f1435, %f702;
$L__BB12_79:
	mov.b32 	%r359, %f1440;
	mov.b32 	%r395, 4;
	mov.b32 	%r396, 31;
	mov.b32 	%r397, -1;
	// begin inline asm
	shfl.sync.down.b32 %r358, %r359, %r395, %r396, %r397;
	// end inline asm
	mov.b32 	%r364, %f1439;
	// begin inline asm
	shfl.sync.down.b32 %r363, %r364, %r395, %r396, %r397;
	// end inline asm
	mov.b32 	%r369, %f1438;
	// begin inline asm
	shfl.sync.down.b32 %r368, %r369, %r395, %r396, %r397;
	// end inline asm
	mov.b32 	%r394, 0;
	// begin inline asm
	shfl.sync.down.b32 %r373, %r394, %r395, %r396, %r397;
	// end inline asm
	mov.b32 	%r379, %f1437;
	// begin inline asm
	shfl.sync.down.b32 %r378, %r379, %r395, %r396, %r397;
	// end inline asm
	mov.b32 	%r384, %f1436;
	// begin inline asm
	shfl.sync.down.b32 %r383, %r384, %r395, %r396, %r397;
	// end inline asm
	mov.b32 	%r389, %f1435;
	// begin inline asm
	shfl.sync.down.b32 %r388, %r389, %r395, %r396, %r397;
	// end inline asm
	// begin inline asm
	shfl.sync.down.b32 %r393, %r394, %r395, %r396, %r397;
	// end inline asm
	setp.gt.s32 	%p17, %r277, 27;
	@%p17 bra 	$L__BB12_81;
	mov.b32 	%f708, %r388;
	mov.b32 	%f709, %r383;
	mov.b32 	%f710, %r378;
	mov.b32 	%f711, %r368;
	mov.b32 	%f712, %r363;
	mov.b32 	%f713, %r358;
	min.f32 	%f1440, %f1440, %f713;
	min.f32 	%f1439, %f1439, %f712;
	min.f32 	%f1438, %f1438, %f711;
	max.f32 	%f1437, %f1437, %f710;
	max.f32 	%f1436, %f1436, %f709;
	max.f32 	%f1435, %f1435, %f708;
$L__BB12_81:
	mov.b32 	%r399, %f1440;
	mov.b32 	%r435, 8;
	mov.b32 	%r436, 31;
	mov.b32 	%r437, -1;
	// begin inline asm
	shfl.sync.down.b32 %r398, %r399, %r435, %r436, %r437;
	// end inline asm
	mov.b32 	%r404, %f1439;
	// begin inline asm
	shfl.sync.down.b32 %r403, %r404, %r435, %r436, %r437;
	// end inline asm
	mov.b32 	%r409, %f1438;
	// begin inline asm
	shfl.sync.down.b32 %r408, %r409, %r435, %r436, %r437;
	// end inline asm
	mov.b32 	%r434, 0;
	// begin inline asm
	shfl.sync.down.b32 %r413, %r434, %r435, %r436, %r437;
	// end inline asm
	mov.b32 	%r419, %f1437;
	// begin inline asm
	shfl.sync.down.b32 %r418, %r419, %r435, %r436, %r437;
	// end inline asm
	mov.b32 	%r424, %f1436;
	// begin inline asm
	shfl.sync.down.b32 %r423, %r424, %r435, %r436, %r437;
	// end inline asm
	mov.b32 	%r429, %f1435;
	// begin inline asm
	shfl.sync.down.b32 %r428, %r429, %r435, %r436, %r437;
	// end inline asm
	// begin inline asm
	shfl.sync.down.b32 %r433, %r434, %r435, %r436, %r437;
	// end inline asm
	setp.gt.s32 	%p18, %r277, 23;
	@%p18 bra 	$L__BB12_83;
	mov.b32 	%f714, %r428;
	mov.b32 	%f715, %r423;
	mov.b32 	%f716, %r418;
	mov.b32 	%f717, %r408;
	mov.b32 	%f718, %r403;
	mov.b32 	%f719, %r398;
	min.f32 	%f1440, %f1440, %f719;
	min.f32 	%f1439, %f1439, %f718;
	min.f32 	%f1438, %f1438, %f717;
	max.f32 	%f1437, %f1437, %f716;
	max.f32 	%f1436, %f1436, %f715;
	max.f32 	%f1435, %f1435, %f714;
$L__BB12_83:
	mov.b32 	%r439, %f1440;
	mov.b32 	%r475, 16;
	mov.b32 	%r476, 31;
	mov.b32 	%r477, -1;
	// begin inline asm
	shfl.sync.down.b32 %r438, %r439, %r475, %r476, %r477;
	// end inline asm
	mov.b32 	%r444, %f1439;
	// begin inline asm
	shfl.sync.down.b32 %r443, %r444, %r475, %r476, %r477;
	// end inline asm
	mov.b32 	%r449, %f1438;
	// begin inline asm
	shfl.sync.down.b32 %r448, %r449, %r475, %r476, %r477;
	// end inline asm
	mov.b32 	%r474, 0;
	// begin inline asm
	shfl.sync.down.b32 %r453, %r474, %r475, %r476, %r477;
	// end inline asm
	mov.b32 	%r459, %f1437;
	// begin inline asm
	shfl.sync.down.b32 %r458, %r459, %r475, %r476, %r477;
	// end inline asm
	mov.b32 	%r464, %f1436;
	// begin inline asm
	shfl.sync.down.b32 %r463, %r464, %r475, %r476, %r477;
	// end inline asm
	mov.b32 	%r469, %f1435;
	// begin inline asm
	shfl.sync.down.b32 %r468, %r469, %r475, %r476, %r477;
	// end inline asm
	// begin inline asm
	shfl.sync.down.b32 %r473, %r474, %r475, %r476, %r477;
	// end inline asm
	setp.gt.s32 	%p19, %r277, 15;
	@%p19 bra 	$L__BB12_85;
	mov.b32 	%f720, %r468;
	mov.b32 	%f721, %r463;
	mov.b32 	%f722, %r458;
	mov.b32 	%f723, %r448;
	mov.b32 	%f724, %r443;
	mov.b32 	%f725, %r438;
	min.f32 	%f1440, %f1440, %f725;
	min.f32 	%f1439, %f1439, %f724;
	min.f32 	%f1438, %f1438, %f723;
	max.f32 	%f1437, %f1437, %f722;
	max.f32 	%f1436, %f1436, %f721;
	max.f32 	%f1435, %f1435, %f720;
$L__BB12_85:
	setp.ne.s32 	%p20, %r277, 0;
	@%p20 bra 	$L__BB12_87;
	and.b32  	%r478, %r179, 992;
	mov.u32 	%r479, _ZZN3cub18CUB_300001_SM_10006detail6reduce18DeviceReduceKernelINS2_10policy_hubI7AABB_cwj10AABBReduceE10Policy1000EN6thrust24THRUST_300001_SM_1000_NS6detail15normal_iteratorINSA_10device_ptrIS5_EEEEjS6_S5_N4cuda3std3__410__identityEEEvT0_PT3_T1_NS0_13GridEvenShareISN_EET2_T4_E12temp_storage;
	add.s32 	%r480, %r479, %r478;
	mov.b32 	%r481, %f1438;
	mov.b32 	%r482, %f1439;
	mov.b32 	%r483, %f1440;
	mov.b32 	%r484, 0;
	st.shared.v4.u32 	[%r480+16], {%r483, %r482, %r481, %r484};
	mov.b32 	%r485, %f1435;
	mov.b32 	%r486, %f1436;
	mov.b32 	%r487, %f1437;
	st.shared.v4.u32 	[%r480+32], {%r487, %r486, %r485, %r484};
$L__BB12_87:
	bar.sync 	0;
	setp.ne.s32 	%p21, %r179, 0;
	mov.b32 	%r1079, 0;
	mov.u32 	%r1078, %r1079;
	@%p21 bra 	$L__BB12_89;
	.pragma "used_bytes_mask 4095";
	ld.shared.v4.f32 	{%f726, %f727, %f728, %f729}, [_ZZN3cub18CUB_300001_SM_10006detail6reduce18DeviceReduceKernelINS2_10policy_hubI7AABB_cwj10AABBReduceE10Policy1000EN6thrust24THRUST_300001_SM_1000_NS6detail15normal_iteratorINSA_10device_ptrIS5_EEEEjS6_S5_N4cuda3std3__410__identityEEEvT0_PT3_T1_NS0_13GridEvenShareISN_EET2_T4_E12temp_storage+48];
	.pragma "used_bytes_mask 4095";
	ld.shared.v4.f32 	{%f730, %f731, %f732, %f733}, [_ZZN3cub18CUB_300001_SM_10006detail6reduce18DeviceReduceKernelINS2_10policy_hubI7AABB_cwj10AABBReduceE10Policy1000EN6thrust24THRUST_300001_SM_1000_NS6detail15normal_iteratorINSA_10device_ptrIS5_EEEEjS6_S5_N4cuda3std3__410__identityEEEvT0_PT3_T1_NS0_13GridEvenShareISN_EET2_T4_E12temp_storage+64];
	min.f32 	%f734, %f1440, %f726;
	min.f32 	%f735, %f1439, %f727;
	min.f32 	%f736, %f1438, %f728;
	max.f32 	%f737, %f1437, %f730;
	max.f32 	%f738, %f1436, %f731;
	max.f32 	%f739, %f1435, %f732;
	.pragma "used_bytes_mask 4095";
	ld.shared.v4.f32 	{%f740, %f741, %f742, %f743}, [_ZZN3cub18CUB_300001_SM_10006detail6reduce18DeviceReduceKernelINS2_10policy_hubI7AABB_cwj10AABBReduceE10Policy1000EN6thrust24THRUST_300001_SM_1000_NS6detail15normal_iteratorINSA_10device_ptrIS5_EEEEjS6_S5_N4cuda3std3__410__identityEEEvT0_PT3_T1_NS0_13GridEvenShareISN_EET2_T4_E12temp_storage+80];
	.pragma "used_bytes_mask 4095";
	ld.shared.v4.f32 	{%f744, %f745, %f746, %f747}, [_ZZN3cub18CUB_300001_SM_10006detail6reduce18DeviceReduceKernelINS2_10policy_hubI7AABB_cwj10AABBReduceE10Policy1000EN6thrust24THRUST_300001_SM_1000_NS6detail15normal_iteratorINSA_10device_ptrIS5_EEEEjS6_S5_N4cuda3std3__410__identityEEEvT0_PT3_T1_NS0_13GridEvenShareISN_EET2_T4_E12temp_storage+96];
	min.f32 	%f748, %f734, %f740;
	min.f32 	%f749, %f735, %f741;
	min.f32 	%f750, %f736, %f742;
	max.f32 	%f751, %f737, %f744;
	max.f32 	%f752, %f738, %f745;
	max.f32 	%f753, %f739, %f746;
	.pragma "used_bytes_mask 4095";
	ld.shared.v4.f32 	{%f754, %f755, %f756, %f757}, [_ZZN3cub18CUB_300001_SM_10006detail6reduce18DeviceReduceKernelINS2_10policy_hubI7AABB_cwj10AABBReduceE10Policy1000EN6thrust24THRUST_300001_SM_1000_NS6detail15normal_iteratorINSA_10device_ptrIS5_EEEEjS6_S5_N4cuda3std3__410__identityEEEvT0_PT3_T1_NS0_13GridEvenShareISN_EET2_T4_E12temp_storage+112];
	.pragma "used_bytes_mask 4095";
	ld.shared.v4.f32 	{%f758, %f759, %f760, %f761}, [_ZZN3cub18CUB_300001_SM_10006detail6reduce18DeviceReduceKernelINS2_10policy_hubI7AABB_cwj10AABBReduceE10Policy1000EN6thrust24THRUST_300001_SM_1000_NS6detail15normal_iteratorINSA_10device_ptrIS5_EEEEjS6_S5_N4cuda3std3__410__identityEEEvT0_PT3_T1_NS0_13GridEvenShareISN_EET2_T4_E12temp_storage+128];
	min.f32 	%f762, %f748, %f754;
	min.f32 	%f763, %f749, %f755;
	min.f32 	%f764, %f750, %f756;
	max.f32 	%f765, %f751, %f758;
	max.f32 	%f766, %f752, %f759;
	max.f32 	%f767, %f753, %f760;
	.pragma "used_bytes_mask 4095";
	ld.shared.v4.f32 	{%f768, %f769, %f770, %f771}, [_ZZN3cub18CUB_300001_SM_10006detail6reduce18DeviceReduceKernelINS2_10policy_hubI7AABB_cwj10AABBReduceE10Policy1000EN6thrust24THRUST_300001_SM_1000_NS6detail15normal_iteratorINSA_10device_ptrIS5_EEEEjS6_S5_N4cuda3std3__410__identityEEEvT0_PT3_T1_NS0_13GridEvenShareISN_EET2_T4_E12temp_storage+144];
	.pragma "used_bytes_mask 4095";
	ld.shared.v4.f32 	{%f772, %f773, %f774, %f775}, [_ZZN3cub18CUB_300001_SM_10006detail6reduce18DeviceReduceKernelINS2_10policy_hubI7AABB_cwj10AABBReduceE10Policy1000EN6thrust24THRUST_300001_SM_1000_NS6detail15normal_iteratorINSA_10device_ptrIS5_EEEEjS6_S5_N4cuda3std3__410__identityEEEvT0_PT3_T1_NS0_13GridEvenShareISN_EET2_T4_E12temp_storage+160];
	min.f32 	%f776, %f762, %f768;
	min.f32 	%f777, %f763, %f769;
	min.f32 	%f778, %f764, %f770;
	max.f32 	%f779, %f765, %f772;
	max.f32 	%f780, %f766, %f773;
	max.f32 	%f781, %f767, %f774;
	.pragma "used_bytes_mask 4095";
	ld.shared.v4.f32 	{%f782, %f783, %f784, %f785}, [_ZZN3cub18CUB_300001_SM_10006detail6reduce18DeviceReduceKernelINS2_10policy_hubI7AABB_cwj10AABBReduceE10Policy1000EN6thrust24THRUST_300001_SM_1000_NS6detail15normal_iteratorINSA_10device_ptrIS5_EEEEjS6_S5_N4cuda3std3__410__identityEEEvT0_PT3_T1_NS0_13GridEvenShareISN_EET2_T4_E12temp_storage+176];
	.pragma "used_bytes_mask 4095";
	ld.shared.v4.f32 	{%f786, %f787, %f788, %f789}, [_ZZN3cub18CUB_300001_SM_10006detail6reduce18DeviceReduceKernelINS2_10policy_hubI7AABB_cwj10AABBReduceE10Policy1000EN6thrust24THRUST_300001_SM_1000_NS6detail15normal_iteratorINSA_10device_ptrIS5_EEEEjS6_S5_N4cuda3std3__410__identityEEEvT0_PT3_T1_NS0_13GridEvenShareISN_EET2_T4_E12temp_storage+192];
	min.f32 	%f790, %f776, %f782;
	min.f32 	%f791, %f777, %f783;
	min.f32 	%f792, %f778, %f784;
	max.f32 	%f793, %f779, %f786;
	max.f32 	%f794, %f780, %f787;
	max.f32 	%f795, %f781, %f788;
	.pragma "used_bytes_mask 4095";
	ld.shared.v4.f32 	{%f796, %f797, %f798, %f799}, [_ZZN3cub18CUB_300001_SM_10006detail6reduce18DeviceReduceKernelINS2_10policy_hubI7AABB_cwj10AABBReduceE10Policy1000EN6thrust24THRUST_300001_SM_1000_NS6detail15normal_iteratorINSA_10device_ptrIS5_EEEEjS6_S5_N4cuda3std3__410__identityEEEvT0_PT3_T1_NS0_13GridEvenShareISN_EET2_T4_E12temp_storage+208];
	.pragma "used_bytes_mask 4095";
	ld.shared.v4.f32 	{%f800, %f801, %f802, %f803}, [_ZZN3cub18CUB_300001_SM_10006detail6reduce18DeviceReduceKernelINS2_10policy_hubI7AABB_cwj10AABBReduceE10Policy1000EN6thrust24THRUST_300001_SM_1000_NS6detail15normal_iteratorINSA_10device_ptrIS5_EEEEjS6_S5_N4cuda3std3__410__identityEEEvT0_PT3_T1_NS0_13GridEvenShareISN_EET2_T4_E12temp_storage+224];
	min.f32 	%f804, %f790, %f796;
	min.f32 	%f805, %f791, %f797;
	min.f32 	%f806, %f792, %f798;
	max.f32 	%f807, %f793, %f800;
	max.f32 	%f808, %f794, %f801;
	max.f32 	%f809, %f795, %f802;
	.pragma "used_bytes_mask 4095";
	ld.shared.v4.f32 	{%f810, %f811, %f812, %f813}, [_ZZN3cub18CUB_300001_SM_10006detail6reduce18DeviceReduceKernelINS2_10policy_hubI7AABB_cwj10AABBReduceE10Policy1000EN6thrust24THRUST_300001_SM_1000_NS6detail15normal_iteratorINSA_10device_ptrIS5_EEEEjS6_S5_N4cuda3std3__410__identityEEEvT0_PT3_T1_NS0_13GridEvenShareISN_EET2_T4_E12temp_storage+240];
	.pragma "used_bytes_mask 4095";
	ld.shared.v4.f32 	{%f814, %f815, %f816, %f817}, [_ZZN3cub18CUB_300001_SM_10006detail6reduce18DeviceReduceKernelINS2_10policy_hubI7AABB_cwj10AABBReduceE10Policy1000EN6thrust24THRUST_300001_SM_1000_NS6detail15normal_iteratorINSA_10device_ptrIS5_EEEEjS6_S5_N4cuda3std3__410__identityEEEvT0_PT3_T1_NS0_13GridEvenShareISN_EET2_T4_E12temp_storage+256];
	min.f32 	%f1440, %f804, %f810;
	min.f32 	%f1439, %f805, %f811;
	min.f32 	%f1438, %f806, %f812;
	max.f32 	%f1437, %f807, %f814;
	max.f32 	%f1436, %f808, %f815;
	max.f32 	%f1435, %f809, %f816;
$L__BB12_89:
	mov.u32 	%r1036, %tid.x;
	setp.ne.s32 	%p54, %r1036, 0;
	@%p54 bra 	$L__BB12_91;
	ld.param.u64 	%rd78, [_ZN3cub18CUB_300001_SM_10006detail6reduce18DeviceReduceKernelINS2_10policy_hubI7AABB_cwj10AABBReduceE10Policy1000EN6thrust24THRUST_300001_SM_1000_NS6detail15normal_iteratorINSA_10device_ptrIS5_EEEEjS6_S5_N4cuda3std3__410__identityEEEvT0_PT3_T1_NS0_13GridEvenShareISN_EET2_T4__param_1];
	cvta.to.global.u64 	%rd75, %rd78;
	mul.wide.u32 	%rd76, %r3, 32;
	add.s64 	%rd77, %rd75, %rd76;
	mov.b32 	%r1037, %f1438;
	mov.b32 	%r1038, %f1439;
	mov.b32 	%r1039, %f1440;
	st.global.v4.u32 	[%rd77], {%r1039, %r1038, %r1037, %r1078};
	mov.b32 	%r1040, %f1435;
	mov.b32 	%r1041, %f1436;
	mov.b32 	%r1042, %f1437;
	st.global.v4.u32 	[%rd77+16], {%r1042, %r1041, %r1040, %r1079};
$L__BB12_91:
	ret;

}
	// .globl	_ZN3cub18CUB_300001_SM_10006detail6reduce28DeviceReduceSingleTileKernelINS2_10policy_hubI7AABB_cwj10AABBReduceE10Policy1000EPS5_S9_iS6_S5_S5_N4cuda3std3__410__identityEEEvT0_T1_T2_T3_T4_T6_
.visible .entry _ZN3cub18CUB_300001_SM_10006detail6reduce28DeviceReduceSingleTileKernelINS2_10policy_hubI7AABB_cwj10AABBReduceE10Policy1000EPS5_S9_iS6_S5_S5_N4cuda3std3__410__identityEEEvT0_T1_T2_T3_T4_T6_(
	.param .u64 .ptr .align 1 _ZN3cub18CUB_300001_SM_10006detail6reduce28DeviceReduceSingleTileKernelINS2_10policy_hubI7AABB_cwj10AABBReduceE10Policy1000EPS5_S9_iS6_S5_S5_N4cuda3std3__410__identityEEEvT0_T1_T2_T3_T4_T6__param_0,
	.param .u64 .ptr .align 1 _ZN3cub18CUB_300001_SM_10006detail6reduce28DeviceReduceSingleTileKernelINS2_10policy_hubI7AABB_cwj10AABBReduceE10Policy1000EPS5_S9_iS6_S5_S5_N4cuda3std3__410__identityEEEvT0_T1_T2_T3_T4_T6__param_1,
	.param .u32 _ZN3cub18CUB_300001_SM_10006detail6reduce28DeviceReduceSingleTileKernelINS2_10policy_hubI7AABB_cwj10AABBReduceE10Policy1000EPS5_S9_iS6_S5_S5_N4cuda3std3__410__identityEEEvT0_T1_T2_T3_T4_T6__param_2,
	.param .align 1 .b8 _ZN3cub18CUB_300001_SM_10006detail6reduce28DeviceReduceSingleTileKernelINS2_10policy_hubI7AABB_cwj10AABBReduceE10Policy1000EPS5_S9_iS6_S5_S5_N4cuda3std3__410__identityEEEvT0_T1_T2_T3_T4_T6__param_3[1],
	.param .align 16 .b8 _ZN3cub18CUB_300001_SM_10006detail6reduce28DeviceReduceSingleTileKernelINS2_10policy_hubI7AABB_cwj10AABBReduceE10Policy1000EPS5_S9_iS6_S5_S5_N4cuda3std3__410__identityEEEvT0_T1_T2_T3_T4_T6__param_4[32],
	.param .align 1 .b8 _ZN3cub18CUB_300001_SM_10006detail6reduce28DeviceReduceSingleTileKernelINS2_10policy_hubI7AABB_cwj10AABBReduceE10Policy1000EPS5_S9_iS6_S5_S5_N4cuda3std3__410__identityEEEvT0_T1_T2_T3_T4_T6__param_5[1]
)
.maxntid 256
.minnctapersm 1
{
	.reg .pred 	%p<51>;
	.reg .b16 	%rs<17>;
	.reg .b32 	%r<1065>;
	.reg .b32 	%f<1007>;
	.reg .b64 	%rd<120>;
	// demoted variable
	.shared .align 16 .b8 _ZZN3cub18CUB_300001_SM_10006detail6reduce28DeviceReduceSingleTileKernelINS2_10policy_hubI7AABB_cwj10AABBReduceE10Policy1000EPS5_S9_iS6_S5_S5_N4cuda3std3__410__identityEEEvT0_T1_T2_T3_T4_T6_E12temp_storage[304];
	ld.param.u32 	%r171, [_ZN3cub18CUB_300001_SM_10006detail6reduce28DeviceReduceSingleTileKernelINS2_10policy_hubI7AABB_cwj10AABBReduceE10Policy1000EPS5_S9_iS6_S5_S5_N4cuda3std3__410__identityEEEvT0_T1_T2_T3_T4_T6__param_4+28];
	bfe.u32 	%r172, %r171, 24, 8;
	cvt.u16.u32 	%rs16, %r172;
	bfe.u32 	%r173, %r171, 16, 8;
	cvt.u16.u32 	%rs15, %r173;
	bfe.u32 	%r174, %r171, 8, 8;
	cvt.u16.u32 	%rs14, %r174;
	bfe.u32 	%r175, %r171, 0, 8;
	cvt.u16.u32 	%rs13, %r175;
	ld.param.u32 	%r176, [_ZN3cub18CUB_300001_SM_10006detail6reduce28DeviceReduceSingleTileKernelINS2_10policy_hubI7AABB_cwj10AABBReduceE10Policy1000EPS5_S9_iS6_S5_S5_N4cuda3std3__410__identityEEEvT0_T1_T2_T3_T4_T6__param_4+12];
	bfe.u32 	%r177, %r176, 24, 8;
	cvt.u16.u32 	%rs12, %r177;
	bfe.u32 	%r178, %r176, 16, 8;
	cvt.u16.u32 	%rs11, %r178;
	bfe.u32 	%r179, %r176, 8, 8;
	cvt.u16.u32 	%rs10, %r179;
	bfe.u32 	%r180, %r176, 0, 8;
	cvt.u16.u32 	%rs9, %r180;
	ld.param.f32 	%f366, [_ZN3cub18CUB_300001_SM_10006detail6reduce28DeviceReduceSingleTileKernelINS2_10policy_hubI7AABB_cwj10AABBReduceE10Policy1000EPS5_S9_iS6_S5_S5_N4cuda3std3__410__identityEEEvT0_T1_T2_T3_T4_T6__param_4+24];
	ld.param.f32 	%f363, [_ZN3cub18CUB_300001_SM_10006detail6reduce28DeviceReduceSingleTileKernelINS2_10policy_hubI7AABB_cwj10AABBReduceE10Policy1000EPS5_S9_iS6_S5_S5_N4cuda3std3__410__identityEEEvT0_T1_T2_T3_T4_T6__param_4+8];
	ld.param.u64 	%rd8, [_ZN3cub18CUB_300001_SM_10006detail6reduce28DeviceReduceSingleTileKernelINS2_10policy_hubI7AABB_cwj10AABBReduceE10Policy1000EPS5_S9_iS6_S5_S5_N4cuda3std3__410__identityEEEvT0_T1_T2_T3_T4_T6__param_0];
	ld.param.u64 	%rd9, [_ZN3cub18CUB_300001_SM_10006detail6reduce28DeviceReduceSingleTileKernelINS2_10policy_hubI7AABB_cwj10AABBReduceE10Policy1000EPS5_S9_iS6_S5_S5_N4cuda3std3__410__identityEEEvT0_T1_T2_T3_T4_T6__param_1];
	ld.param.u32 	%r170, [_ZN3cub18CUB_300001_SM_10006detail6reduce28DeviceReduceSingleTileKernelINS2_10policy_hubI7AABB_cwj10AABBReduceE10Policy1000EPS5_S9_iS6_S5_S5_N4cuda3std3__410__identityEEEvT0_T1_T2_T3_T4_T6__param_2];
	ld.param.v2.f32 	{%f364, %f365}, [_ZN3cub18CUB_300001_SM_10006detail6reduce28DeviceReduceSingleTileKernelINS2_10policy_hubI7AABB_cwj10AABBReduceE10Policy1000EPS5_S9_iS6_S5_S5_N4cuda3std3__410__identityEEEvT0_T1_T2_T3_T4_T6__param_4+16];
	ld.param.v2.f32 	{%f361, %f362}, [_ZN3cub18CUB_300001_SM_10006detail6reduce28DeviceReduceSingleTileKernelINS2_10policy_hubI7AABB_cwj10AABBReduceE10Policy1000EPS5_S9_iS6_S5_S5_N4cuda3std3__410__identityEEEvT0_T1_T2_T3_T4_T6__param_4];
	cvta.to.global.u64 	%rd1, %rd9;
	setp.ne.s32 	%p1, %r170, 0;
	@%p1 bra 	$L__BB13_3;
	mov.u32 	%r1009, %tid.x;
	setp.ne.s32 	%p50, %r1009, 0;
	@%p50 bra 	$L__BB13_73;
	cvt.u32.u16 	%r1010, %rs9;
	cvt.u32.u16 	%r1011, %rs10;
	prmt.b32 	%r1012, %r1010, %r1011, 0x3340U;
	cvt.u32.u16 	%r1013, %rs11;
	cvt.u32.u16 	%r1014, %rs12;
	prmt.b32 	%r1015, %r1013, %r1014, 0x3340U;
	prmt.b32 	%r1016, %r1012, %r1015, 0x5410U;
	mov.b32 	%r1017, %f361;
	mov.b32 	%r1018, %f362;
	mov.b32 	%r1019, %f363;
	st.global.v4.u32 	[%rd1], {%r1017, %r1018, %r1019, %r1016};
	cvt.u32.u16 	%r1020, %rs13;
	cvt.u32.u16 	%r1021, %rs14;
	prmt.b32 	%r1022, %r1020, %r1021, 0x3340U;
	cvt.u32.u16 	%r1023, %rs15;
	cvt.u32.u16 	%r1024, %rs16;
	prmt.b32 	%r1025, %r1023, %r1024, 0x3340U;
	prmt.b32 	%r1026, %r1022, %r1025, 0x5410U;
	mov.b32 	%r1027, %f364;
	mov.b32 	%r1028, %f365;
	mov.b32 	%r1029, %f366;
	st.global.v4.u32 	[%rd1+16], {%r1027, %r1028, %r1029, %r1026};
	bra.uni 	$L__BB13_73;
$L__BB13_3:
	setp.gt.s32 	%p2, %r170, 511;
	@%p2 bra 	$L__BB13_46;
	mov.u32 	%r1, %tid.x;
	setp.ge.s32 	%p19, %r1, %r170;
	mov.f32 	%f1004, 0f7F7FFFFF;
	mov.f32 	%f1001, 0fFF7FFFFF;
	mov.f32 	%f1002, %f1001;
	mov.f32 	%f1003, %f1001;
	mov.f32 	%f1005, %f1004;
	mov.f32 	%f1006, %f1004;
	mov.u32 	%r1035, %r1;
	@%p19 bra 	$L__BB13_6;
	mul.wide.u32 	%rd79, %r1, 32;
	add.s64 	%rd75, %rd8, %rd79;
	// begin inline asm
	ld.global.nc.v2.u64 {%rd73, %rd74}, [%rd75];
	// end inline asm
	mov.b64 	{%r475, %r476}, %rd74;
	mov.b64 	{%r477, %r478}, %rd73;
	mov.b32 	%f1006, %r477;
	mov.b32 	%f1005, %r478;
	mov.b32 	%f1004, %r475;
	shr.u64 	%rd80, %rd74, 40;
	shr.u64 	%rd81, %rd74, 48;
	shr.u64 	%rd82, %rd74, 56;
	add.s64 	%rd78, %rd75, 16;
	// begin inline asm
	ld.global.nc.v2.u64 {%rd76, %rd77}, [%rd78];
	// end inline asm
	mov.b64 	{%r479, %r480}, %rd77;
	mov.b64 	{%r481, %r482}, %rd76;
	mov.b32 	%f1003, %r481;
	mov.b32 	%f1002, %r482;
	mov.b32 	%f1001, %r479;
	shr.u64 	%rd83, %rd77, 40;
	shr.u64 	%rd84, %rd77, 48;
	shr.u64 	%rd85, %rd77, 56;
	cvt.u32.u64 	%r483, %rd82;
	cvt.u32.u64 	%r484, %rd81;
	prmt.b32 	%r485, %r484, %r483, 0x3340U;
	{ .reg .b32 tmp; mov.b64 {tmp, %r486}, %rd74; }
	cvt.u32.u64 	%r487, %rd80;
	prmt.b32 	%r488, %r486, %r487, 0x3340U;
	prmt.b32 	%r1038, %r488, %r485, 0x5410U;
	cvt.u32.u64 	%r489, %rd85;
	cvt.u32.u64 	%r490, %rd84;
	prmt.b32 	%r491, %r490, %r489, 0x3340U;
	{ .reg .b32 tmp; mov.b64 {tmp, %r492}, %rd77; }
	cvt.u32.u64 	%r493, %rd83;
	prmt.b32 	%r494, %r492, %r493, 0x3340U;
	prmt.b32 	%r1037, %r494, %r491, 0x5410U;
	add.s32 	%r1035, %r1, 256;
$L__BB13_6:
	setp.ge.s32 	%p20, %r1035, %r170;
	@%p20 bra 	$L__BB13_12;
	not.b32 	%r495, %r1035;
	add.s32 	%r8, %r170, %r495;
	and.b32  	%r496, %r8, 768;
	setp.eq.s32 	%p21, %r496, 768;
	@%p21 bra 	$L__BB13_10;
	mul.wide.u32 	%rd86, %r1035, 32;
	add.s64 	%rd118, %rd8, %rd86;
	shr.u32 	%r497, %r8, 8;
	add.s32 	%r498, %r497, 1;
	and.b32  	%r499, %r498, 3;
	neg.s32 	%r1033, %r499;
$L__BB13_9:
	.pragma "nounroll";
	// begin inline asm
	ld.global.nc.v2.u64 {%rd87, %rd88}, [%rd118];
	// end inline asm
	mov.b64 	{%r500, %r501}, %rd88;
	mov.b64 	{%r502, %r503}, %rd87;
	mov.b32 	%f571, %r503;
	mov.b32 	%f572, %r502;
	mov.b32 	%f573, %r500;
	add.s64 	%rd92, %rd118, 16;
	// begin inline asm
	ld.global.nc.v2.u64 {%rd90, %rd91}, [%rd92];
	// end inline asm
	mov.b64 	{%r504, %r505}, %rd91;
	mov.b64 	{%r506, %r507}, %rd90;
	mov.b32 	%f574, %r507;
	mov.b32 	%f575, %r506;
	mov.b32 	%f576, %r504;
	min.f32 	%f1006, %f1006, %f572;
	min.f32 	%f1005, %f1005, %f571;
	min.f32 	%f1004, %f1004, %f573;
	max.f32 	%f1003, %f1003, %f575;
	max.f32 	%f1002, %f1002, %f574;
	max.f32 	%f1001, %f1001, %f576;
	add.s32 	%r1035, %r1035, 256;
	add.s64 	%rd118, %rd118, 8192;
	add.s32 	%r1033, %r1033, 1;
	setp.ne.s32 	%p22, %r1033, 0;
	@%p22 bra 	$L__BB13_9;
$L__BB13_10:
	setp.lt.u32 	%p23, %r8, 768;
	@%p23 bra 	$L__BB13_12;
$L__BB13_11:
	mul.wide.s32 	%rd117, %r1035, 32;
	add.s64 	%rd95, %rd8, %rd117;
	// begin inline asm
	ld.global.nc.v2.u64 {%rd93, %rd94}, [%rd95];
	// end inline asm
	mov.b64 	{%r510, %r511}, %rd94;
	mov.b64 	{%r512, %r513}, %rd93;
	mov.b32 	%f577, %r513;
	mov.b32 	%f578, %r512;
	mov.b32 	%f579, %r510;
	add.s64 	%rd98, %rd95, 16;
	// begin inline asm
	ld.global.nc.v2.u64 {%rd96, %rd97}, [%rd98];
	// end inline asm
	mov.b64 	{%r514, %r515}, %rd97;
	mov.b64 	{%r516, %r517}, %rd96;
	mov.b32 	%f580, %r517;
	mov.b32 	%f581, %r516;
	mov.b32 	%f582, %r514;
	min.f32 	%f583, %f1006, %f578;
	min.f32 	%f584, %f1005, %f577;
	min.f32 	%f585, %f1004, %f579;
	max.f32 	%f586, %f1003, %f581;
	max.f32 	%f587, %f1002, %f580;
	max.f32 	%f588, %f1001, %f582;
	add.s64 	%rd101, %rd95, 8192;
	// begin inline asm
	ld.global.nc.v2.u64 {%rd99, %rd100}, [%rd101];
	// end inline asm
	mov.b64 	{%r518, %r519}, %rd100;
	mov.b64 	{%r520, %r521}, %rd99;
	mov.b32 	%f589, %r521;
	mov.b32 	%f590, %r520;
	mov.b32 	%f591, %r518;
	add.s64 	%rd104, %rd95, 8208;
	// begin inline asm
	ld.global.nc.v2.u64 {%rd102, %rd103}, [%rd104];
	// end inline asm
	mov.b64 	{%r522, %r523}, %rd103;
	mov.b64 	{%r524, %r525}, %rd102;
	mov.b32 	%f592, %r525;
	mov.b32 	%f593, %r524;
	mov.b32 	%f594, %r522;
	min.f32 	%f595, %f583, %f590;
	min.f32 	%f596, %f584, %f589;
	min.f32 	%f597, %f585, %f591;
	max.f32 	%f598, %f586, %f593;
	max.f32 	%f599, %f587, %f592;
	max.f32 	%f600, %f588, %f594;
	add.s64 	%rd107, %rd95, 16384;
	// begin inline asm
	ld.global.nc.v2.u64 {%rd105, %rd106}, [%rd107];
	// end inline asm
	mov.b64 	{%r526, %r527}, %rd106;
	mov.b64 	{%r528, %r529}, %rd105;
	mov.b32 	%f601, %r529;
	mov.b32 	%f602, %r528;
	mov.b32 	%f603, %r526;
	add.s64 	%rd110, %rd95, 16400;
	// begin inline asm
	ld.global.nc.v2.u64 {%rd108, %rd109}, [%rd110];
	// end inline asm
	mov.b64 	{%r530, %r531}, %rd109;
	mov.b64 	{%r532, %r533}, %rd108;
	mov.b32 	%f604, %r533;
	mov.b32 	%f605, %r532;
	mov.b32 	%f606, %r530;
	min.f32 	%f607, %f595, %f602;
	min.f32 	%f608, %f596, %f601;
	min.f32 	%f609, %f597, %f603;
	max.f32 	%f610, %f598, %f605;
	max.f32 	%f611, %f599, %f604;
	max.f32 	%f612, %f600, %f606;
	add.s64 	%rd113, %rd95, 24576;
	// begin inline asm
	ld.global.nc.v2.u64 {%rd111, %rd112}, [%rd113];
	// end inline asm
	mov.b64 	{%r534, %r535}, %rd112;
	mov.b64 	{%r536, %r537}, %rd111;
	mov.b32 	%f613, %r537;
	mov.b32 	%f614, %r536;
	mov.b32 	%f615, %r534;
	add.s64 	%rd116, %rd95, 24592;
	// begin inline asm
	ld.global.nc.v2.u64 {%rd114, %rd115}, [%rd116];
	// end inline asm
	mov.b64 	{%r538, %r539}, %rd115;
	mov.b64 	{%r540, %r541}, %rd114;
	mov.b32 	%f616, %r541;
	mov.b32 	%f617, %r540;
	mov.b32 	%f618, %r538;
	min.f32 	%f1006, %f607, %f614;
	min.f32 	%f1005, %f608, %f613;
	min.f32 	%f1004, %f609, %f615;
	max.f32 	%f1003, %f610, %f617;
	max.f32 	%f1002, %f611, %f616;
	max.f32 	%f1001, %f612, %f618;
	add.s32 	%r1035, %r1035, 1024;
	setp.lt.s32 	%p24, %r1035, %r170;
	@%p24 bra 	$L__BB13_11;
$L__BB13_12:
	cvt.u16.u32 	%rs1, %r1038;
	shr.u32 	%r542, %r1038, 8;
	cvt.u16.u32 	%rs2, %r542;
	{ .reg .b16 tmp; mov.b32 {tmp, %rs3}, %r1038; }
	shr.u32 	%r543, %r1038, 24;
	cvt.u16.u32 	%rs4, %r543;
	cvt.u16.u32 	%rs5, %r1037;
	shr.u32 	%r544, %r1037, 8;
	cvt.u16.u32 	%rs6, %r544;
	{ .reg .b16 tmp; mov.b32 {tmp, %rs7}, %r1037; }
	shr.u32 	%r545, %r1037, 24;
	cvt.u16.u32 	%rs8, %r545;
	setp.lt.s32 	%p25, %r170, 256;
	@%p25 bra 	$L__BB13_26;
	// begin inline asm
	mov.u32 %r781, %laneid;
	// end inline asm
	cvt.u32.u16 	%r822, %rs4;
	cvt.u32.u16 	%r823, %rs3;
	prmt.b32 	%r824, %r823, %r822, 0x3340U;
	cvt.u32.u16 	%r825, %rs2;
	cvt.u32.u16 	%r826, %rs1;
	prmt.b32 	%r827, %r826, %r825, 0x3340U;
	prmt.b32 	%r1042, %r827, %r824, 0x5410U;
	cvt.u32.u16 	%r828, %rs8;
	cvt.u32.u16 	%r829, %rs7;
	prmt.b32 	%r830, %r829, %r828, 0x3340U;
	cvt.u32.u16 	%r831, %rs6;
	cvt.u32.u16 	%r832, %rs5;
	prmt.b32 	%r833, %r832, %r831, 0x3340U;
	prmt.b32 	%r1041, %r833, %r830, 0x5410U;
	mov.b32 	%r783, %f1006;
	mov.b32 	%r819, 1;
	mov.b32 	%r820, 31;
	mov.b32 	%r821, -1;
	// begin inline asm
	shfl.sync.down.b32 %r782, %r783, %r819, %r820, %r821;
	// end inline asm
	mov.b32 	%r788, %f1005;
	// begin inline asm
	shfl.sync.down.b32 %r787, %r788, %r819, %r820, %r821;
	// end inline asm
	mov.b32 	%r793, %f1004;
	// begin inline asm
	shfl.sync.down.b32 %r792, %r793, %r819, %r820, %r821;
	// end inline asm
	// begin inline asm
	shfl.sync.down.b32 %r797, %r1042, %r819, %r820, %r821;
	// end inline asm
	mov.b32 	%r803, %f1003;
	// begin inline asm
	shfl.sync.down.b32 %r802, %r803, %r819, %r820, %r821;
	// end inline asm
	mov.b32 	%r808, %f1002;
	// begin inline asm
	shfl.sync.down.b32 %r807, %r808, %r819, %r820, %r821;
	// end inline asm
	mov.b32 	%r813, %f1001;
	// begin inline asm
	shfl.sync.down.b32 %r812, %r813, %r819, %r820, %r821;
	// end inline asm
	// begin inline asm
	shfl.sync.down.b32 %r817, %r1041, %r819, %r820, %r821;
	// end inline asm
	setp.gt.s32 	%p42, %r781, 30;
	@%p42 bra 	$L__BB13_15;
	mov.b32 	%f705, %r812;
	mov.b32 	%f706, %r807;
	mov.b32 	%f707, %r802;
	mov.b32 	%f708, %r792;
	mov.b32 	%f709, %r787;
	mov.b32 	%f710, %r782;
	min.f32 	%f1006, %f1006, %f710;
	min.f32 	%f1005, %f1005, %f709;
	min.f32 	%f1004, %f1004, %f708;
	max.f32 	%f1003, %f1003, %f707;
	max.f32 	%f1002, %f1002, %f706;
	max.f32 	%f1001, %f1001, %f705;
$L__BB13_15:
	mov.b32 	%r836, %f1006;
	mov.b32 	%r872, 2;
	mov.b32 	%r873, 31;
	mov.b32 	%r874, -1;
	// begin inline asm
	shfl.sync.down.b32 %r835, %r836, %r872, %r873, %r874;
	// end inline asm
	mov.b32 	%r841, %f1005;
	// begin inline asm
	shfl.sync.down.b32 %r840, %r841, %r872, %r873, %r874;
	// end inline asm
	mov.b32 	%r846, %f1004;
	// begin inline asm
	shfl.sync.down.b32 %r845, %r846, %r872, %r873, %r874;
	// end inline asm
	// begin inline asm
	shfl.sync.down.b32 %r850, %r1042, %r872, %r873, %r874;
	// end inline asm
	mov.b32 	%r856, %f1003;
	// begin inline asm
	shfl.sync.down.b32 %r855, %r856, %r872, %r873, %r874;
	// end inline asm
	mov.b32 	%r861, %f1002;
	// begin inline asm
	shfl.sync.down.b32 %r860, %r861, %r872, %r873, %r874;
	// end inline asm
	mov.b32 	%r866, %f1001;
	// begin inline asm
	shfl.sync.down.b32 %r865, %r866, %r872, %r873, %r874;
	// end inline asm
	// begin inline asm
	shfl.sync.down.b32 %r870, %r1041, %r872, %r873, %r874;
	// end inline asm
	setp.gt.s32 	%p43, %r781, 29;
	@%p43 bra 	$L__BB13_17;
	mov.b32 	%f711, %r865;
	mov.b32 	%f712, %r860;
	mov.b32 	%f713, %r855;
	mov.b32 	%f714, %r845;
	mov.b32 	%f715, %r840;
	mov.b32 	%f716, %r835;
	min.f32 	%f1006, %f1006, %f716;
	min.f32 	%f1005, %f1005, %f715;
	min.f32 	%f1004, %f1004, %f714;
	max.f32 	%f1003, %f1003, %f713;
	max.f32 	%f1002, %f1002, %f712;
	max.f32 	%f1001, %f1001, %f711;
$L__BB13_17:
	mov.b32 	%r877, %f1006;
	mov.b32 	%r913, 4;
	mov.b32 	%r914, 31;
	mov.b32 	%r915, -1;
	// begin inline asm
	shfl.sync.down.b32 %r876, %r877, %r913, %r914, %r915;
	// end inline asm
	mov.b32 	%r882, %f1005;
	// begin inline asm
	shfl.sync.down.b32 %r881, %r882, %r913, %r914, %r915;
	// end inline asm
	mov.b32 	%r887, %f1004;
	// begin inline asm
	shfl.sync.down.b32 %r886, %r887, %r913, %r914, %r915;
	// end inline asm
	// begin inline asm
	shfl.sync.down.b32 %r891, %r1042, %r913, %r914, %r915;
	// end inline asm
	mov.b32 	%r897, %f1003;
	// begin inline asm
	shfl.sync.down.b32 %r896, %r897, %r913, %r914, %r915;
	// end inline asm
	mov.b32 	%r902, %f1002;
	// begin inline asm
	shfl.sync.down.b32 %r901, %r902, %r913, %r914, %r915;
	// end inline asm
	mov.b32 	%r907, %f1001;
	// begin inline asm
	shfl.sync.down.b32 %r906, %r907, %r913, %r914, %r915;
	// end inline asm
	// begin inline asm
	shfl.sync.down.b32 %r911, %r1041, %r913, %r914, %r915;
	// end inline asm
	setp.gt.s32 	%p44, %r781, 27;
	@%p44 bra 	$L__BB13_19;
	mov.b32 	%f717, %r906;
	mov.b32 	%f718, %r901;
	mov.b32 	%f719, %r896;
	mov.b32 	%f720, %r886;
	mov.b32 	%f721, %r881;
	mov.b32 	%f722, %r876;
	min.f32 	%f1006, %f1006, %f722;
	min.f32 	%f1005, %f1005, %f721;
	min.f32 	%f1004, %f1004, %f720;
	max.f32 	%f1003, %f1003, %f719;
	max.f32 	%f1002, %f1002, %f718;
	max.f32 	%f1001, %f1001, %f717;
$L__BB13_19:
	mov.b32 	%r918, %f1006;
	mov.b32 	%r954, 8;
	mov.b32 	%r955, 31;
	mov.b32 	%r956, -1;
	// begin inline asm
	shfl.sync.down.b32 %r917, %r918, %r954, %r955, %r956;
	// end inline asm
	mov.b32 	%r923, %f1005;
	// begin inline asm
	shfl.sync.down.b32 %r922, %r923, %r954, %r955, %r956;
	// end inline asm
	mov.b32 	%r928, %f1004;
	// begin inline asm
	shfl.sync.down.b32 %r927, %r928, %r954, %r955, %r956;
	// end inline asm
	// begin inline asm
	shfl.sync.down.b32 %r932, %r1042, %r954, %r955, %r956;
	// end inline asm
	mov.b32 	%r938, %f1003;
	// begin inline asm
	shfl.sync.down.b32 %r937, %r938, %r954, %r955, %r956;
	// end inline asm
	mov.b32 	%r943, %f1002;
	// begin inline asm
	shfl.sync.down.b32 %r942, %r943, %r954, %r955, %r956;
	// end inline asm
	mov.b32 	%r948, %f1001;
	// begin inline asm
	shfl.sync.down.b32 %r947, %r948, %r954, %r955, %r956;
	// end inline asm
	// begin inline asm
	shfl.sync.down.b32 %r952, %r1041, %r954, %r955, %r956;
	// end inline asm
	setp.gt.s32 	%p45, %r781, 23;
	@%p45 bra 	$L__BB13_21;
	mov.b32 	%f723, %r947;
	mov.b32 	%f724, %r942;
	mov.b32 	%f725, %r937;
	mov.b32 	%f726, %r927;
	mov.b32 	%f727, %r922;
	mov.b32 	%f728, %r917;
	min.f32 	%f1006, %f1006, %f728;
	min.f32 	%f1005, %f1005, %f727;
	min.f32 	%f1004, %f1004, %f726;
	max.f32 	%f1003, %f1003, %f725;
	max.f32 	%f1002, %f1002, %f724;
	max.f32 	%f1001, %f1001, %f723;
$L__BB13_21:
	mov.b32 	%r959, %f1006;
	mov.b32 	%r995, 16;
	mov.b32 	%r996, 31;
	mov.b32 	%r997, -1;
	// begin inline asm
	shfl.sync.down.b32 %r958, %r959, %r995, %r996, %r997;
	// end inline asm
	mov.b32 	%r964, %f1005;
	// begin inline asm
	shfl.sync.down.b32 %r963, %r964, %r995, %r996, %r997;
	// end inline asm
	mov.b32 	%r969, %f1004;
	// begin inline asm
	shfl.sync.down.b32 %r968, %r969, %r995, %r996, %r997;
	// end inline asm
	// begin inline asm
	shfl.sync.down.b32 %r973, %r1042, %r995, %r996, %r997;
	// end inline asm
	mov.b32 	%r979, %f1003;
	// begin inline asm
	shfl.sync.down.b32 %r978, %r979, %r995, %r996, %r997;
	// end inline asm
	mov.b32 	%r984, %f1002;
	// begin inline asm
	shfl.sync.down.b32 %r983, %r984, %r995, %r996, %r997;
	// end inline asm
	mov.b32 	%r989, %f1001;
	// begin inline asm
	shfl.sync.down.b32 %r988, %r989, %r995, %r996, %r997;
	// end inline asm
	// begin inline asm
	shfl.sync.down.b32 %r993, %r1041, %r995, %r996, %r997;
	// end inline asm
	setp.gt.s32 	%p46, %r781, 15;
	@%p46 bra 	$L__BB13_24;
	mov.b32 	%f729, %r988;
	mov.b32 	%f730, %r983;
	mov.b32 	%f731, %r978;
	mov.b32 	%f732, %r968;
	mov.b32 	%f733, %r963;
	mov.b32 	%f734, %r958;
	min.f32 	%f1006, %f1006, %f734;
	min.f32 	%f1005, %f1005, %f733;
	min.f32 	%f1004, %f1004, %f732;
	max.f32 	%f1003, %f1003, %f731;
	max.f32 	%f1002, %f1002, %f730;
	max.f32 	%f1001, %f1001, %f729;
	setp.ne.s32 	%p47, %r781, 0;
	@%p47 bra 	$L__BB13_24;
	and.b32  	%r998, %r1, 992;
	mov.u32 	%r999, _ZZN3cub18CUB_300001_SM_10006detail6reduce28DeviceReduceSingleTileKernelINS2_10policy_hubI7AABB_cwj10AABBReduceE10Policy1000EPS5_S9_iS6_S5_S5_N4cuda3std3__410__identityEEEvT0_T1_T2_T3_T4_T6_E12temp_storage;
	add.s32 	%r1000, %r999, %r998;
	mov.b32 	%r1001, %f1004;
	mov.b32 	%r1002, %f1005;
	mov.b32 	%r1003, %f1006;
	mov.b32 	%r1004, 0;
	st.shared.v4.u32 	[%r1000+16], {%r1003, %r1002, %r1001, %r1004};
	mov.b32 	%r1005, %f1001;
	mov.b32 	%r1006, %f1002;
	mov.b32 	%r1007, %f1003;
	st.shared.v4.u32 	[%r1000+32], {%r1007, %r1006, %r1005, %r1004};
$L__BB13_24:
	bar.sync 	0;
	setp.ne.s32 	%p48, %r1, 0;
	@%p48 bra 	$L__BB13_71;
	.pragma "used_bytes_mask 4095";
	ld.shared.v4.f32 	{%f735, %f736, %f737, %f738}, [_ZZN3cub18CUB_300001_SM_10006detail6reduce28DeviceReduceSingleTileKernelINS2_10policy_hubI7AABB_cwj10AABBReduceE10Policy1000EPS5_S9_iS6_S5_S5_N4cuda3std3__410__identityEEEvT0_T1_T2_T3_T4_T6_E12temp_storage+48];
	.pragma "used_bytes_mask 4095";
	ld.shared.v4.f32 	{%f739, %f740, %f741, %f742}, [_ZZN3cub18CUB_300001_SM_10006detail6reduce28DeviceReduceSingleTileKernelINS2_10policy_hubI7AABB_cwj10AABBReduceE10Policy1000EPS5_S9_iS6_S5_S5_N4cuda3std3__410__identityEEEvT0_T1_T2_T3_T4_T6_E12temp_storage+64];
	min.f32 	%f743, %f1006, %f735;
	min.f32 	%f744, %f1005, %f736;
	min.f32 	%f745, %f1004, %f737;
	max.f32 	%f746, %f1003, %f739;
	max.f32 	%f747, %f1002, %f740;
	max.f32 	%f748, %f1001, %f741;
	.pragma "used_bytes_mask 4095";
	ld.shared.v4.f32 	{%f749, %f750, %f751, %f752}, [_ZZN3cub18CUB_300001_SM_10006detail6reduce28DeviceReduceSingleTileKernelINS2_10policy_hubI7AABB_cwj10AABBReduceE10Policy1000EPS5_S9_iS6_S5_S5_N4cuda3std3__410__identityEEEvT0_T1_T2_T3_T4_T6_E12temp_storage+80];
	.pragma "used_bytes_mask 4095";
	ld.shared.v4.f32 	{%f753, %f754, %f755, %f756}, [_ZZN3cub18CUB_300001_SM_10006detail6reduce28DeviceReduceSingleTileKernelINS2_10policy_hubI7AABB_cwj10AABBReduceE10Policy1000EPS5_S9_iS6_S5_S5_N4cuda3std3__410__identityEEEvT0_T1_T2_T3_T4_T6_E12temp_storage+96];
	min.f32 	%f757, %f743, %f749;
	min.f32 	%f758, %f744, %f750;
	min.f32 	%f759, %f745, %f751;
	max.f32 	%f760, %f746, %f753;
	max.f32 	%f761, %f747, %f754;
	max.f32 	%f762, %f748, %f755;
	.pragma "used_bytes_mask 4095";
	ld.shared.v4.f32 	{%f763, %f764, %f765, %f766}, [_ZZN3cub18CUB_300001_SM_10006detail6reduce28DeviceReduceSingleTileKernelINS2_10policy_hubI7AABB_cwj10AABBReduceE10Policy1000EPS5_S9_iS6_S5_S5_N4cuda3std3__410__identityEEEvT0_T1_T2_T3_T4_T6_E12temp_storage+112];
	.pragma "used_bytes_mask 4095";
	ld.shared.v4.f32 	{%f767, %f768, %f769, %f770}, [_ZZN3cub18CUB_300001_SM_10006detail6reduce28DeviceReduceSingleTileKernelINS2_10policy_hubI7AABB_cwj10AABBReduceE10Policy1000EPS5_S9_iS6_S5_S5_N4cuda3std3__410__identityEEEvT0_T1_T2_T3_T4_T6_E12temp_storage+128];
	min.f32 	%f771, %f757, %f763;
	min.f32 	%f772, %f758, %f764;
	min.f32 	%f773, %f759, %f765;
	max.f32 	%f774, %f760, %f767;
	max.f32 	%f775, %f761, %f768;
	max.f32 	%f776, %f762, %f769;
	.pragma "used_bytes_mask 4095";
	ld.shared.v4.f32 	{%f777, %f778, %f779, %f780}, [_ZZN3cub18CUB_300001_SM_10006detail6reduce28DeviceReduceSingleTileKernelINS2_10policy_hubI7AABB_cwj10AABBReduceE10Policy1000EPS5_S9_iS6_S5_S5_N4cuda3std3__410__identityEEEvT0_T1_T2_T3_T4_T6_E12temp_storage+144];
	.pragma "used_bytes_mask 4095";
	ld.shared.v4.f32 	{%f781, %f782, %f783, %f784}, [_ZZN3cub18CUB_300001_SM_10006detail6reduce28DeviceReduceSingleTileKernelINS2_10policy_hubI7AABB_cwj10AABBReduceE10Policy1000EPS5_S9_iS6_S5_S5_N4cuda3std3__410__identityEEEvT0_T1_T2_T3_T4_T6_E12temp_storage+160];
	min.f32 	%f785, %f771, %f777;
	min.f32 	%f786, %f772, %f778;
	min.f32 	%f787, %f773, %f779;
	max.f32 	%f788, %f774, %f781;
	max.f32 	%f789, %f775, %f782;
	max.f32 	%f790, %f776, %f783;
	.pragma "used_bytes_mask 4095";
	ld.shared.v4.f32 	{%f791, %f792, %f793, %f794}, [_ZZN3cub18CUB_300001_SM_10006detail6reduce28DeviceReduceSingleTileKernelINS2_10policy_hubI7AABB_cwj10AABBReduceE10Policy1000EPS5_S9_iS6_S5_S5_N4cuda3std3__410__identityEEEvT0_T1_T2_T3_T4_T6_E12temp_storage+176];
	.pragma "used_bytes_mask 4095";
	ld.shared.v4.f32 	{%f795, %f796, %f797, %f798}, [_ZZN3cub18CUB_300001_SM_10006detail6reduce28DeviceReduceSingleTileKernelINS2_10policy_hubI7AABB_cwj10AABBReduceE10Policy1000EPS5_S9_iS6_S5_S5_N4cuda3std3__410__identityEEEvT0_T1_T2_T3_T4_T6_E12temp_storage+192];
	min.f32 	%f799, %f785, %f791;
	min.f32 	%f800, %f786, %f792;
	min.f32 	%f801, %f787, %f793;
	max.f32 	%f802, %f788, %f795;
	max.f32 	%f803, %f789, %f796;
	max.f32 	%f804, %f790, %f797;
	.pragma "used_bytes_mask 4095";
	ld.shared.v4.f32 	{%f805, %f806, %f807, %f808}, [_ZZN3cub18CUB_300001_SM_10006detail6reduce28DeviceReduceSingleTileKernelINS2_10policy_hubI7AABB_cwj10AABBReduceE10Policy1000EPS5_S9_iS6_S5_S5_N4cuda3std3__410__identityEEEvT0_T1_T2_T3_T4_T6_E12temp_storage+208];
	.pragma "used_bytes_mask 4095";
	ld.shared.v4.f32 	{%f809, %f810, %f811, %f812}, [_ZZN3cub18CUB_300001_SM_10006detail6reduce28DeviceReduceSingleTileKernelINS2_10policy_hubI7AABB_cwj10AABBReduceE10Policy1000EPS5_S9_iS6_S5_S5_N4cuda3std3__410__identityEEEvT0_T1_T2_T3_T4_T6_E12temp_storage+224];
	min.f32 	%f813, %f799, %f805;
	min.f32 	%f814, %f800, %f806;
	min.f32 	%f815, %f801, %f807;
	max.f32 	%f816, %f802, %f809;
	max.f32 	%f817, %f803, %f810;
	max.f32 	%f818, %f804, %f811;
	.pragma "used_bytes_mask 4095";
	ld.shared.v4.f32 	{%f819, %f820, %f821, %f822}, [_ZZN3cub18CUB_300001_SM_10006detail6reduce28DeviceReduceSingleTileKernelINS2_10policy_hubI7AABB_cwj10AABBReduceE10Policy1000EPS5_S9_iS6_S5_S5_N4cuda3std3__410__identityEEEvT0_T1_T2_T3_T4_T6_E12temp_storage+240];
	.pragma "used_bytes_mask 4095";
	ld.shared.v4.f32 	{%f823, %f824, %f825, %f826}, [_ZZN3cub18CUB_300001_SM_10006detail6reduce28DeviceReduceSingleTileKernelINS2_10policy_hubI7AABB_cwj10AABBReduceE10Policy1000EPS5_S9_iS6_S5_S5_N4cuda3std3__410__identityEEEvT0_T1_T2_T3_T4_T6_E12temp_storage+256];
	min.f32 	%f1006, %f813, %f819;
	min.f32 	%f1005, %f814, %f820;
	min.f32 	%f1004, %f815, %f821;
	max.f32 	%f1003, %f816, %f823;
	max.f32 	%f1002, %f817, %f824;
	max.f32 	%f1001, %f818, %f825;
	bra.uni 	$L__BB13_71;
$L__BB13_26:
	// begin inline asm
	mov.u32 %r546, %laneid;
	// end inline asm
	and.b32  	%r587, %r1, 992;
	add.s32 	%r588, %r587, 32;
	setp.gt.s32 	%p26, %r588, %r170;
	not.b32 	%r589, %r587;
	add.s32 	%r590, %r170, %r589;
	selp.b32 	%r585, %r590, 31, %p26;
	cvt.u32.u16 	%r591, %rs4;
	cvt.u32.u16 	%r592, %rs3;
	prmt.b32 	%r593, %r592, %r591, 0x3340U;
	cvt.u32.u16 	%r594, %rs2;
	cvt.u32.u16 	%r595, %rs1;
	prmt.b32 	%r596, %r595, %r594, 0x3340U;
	prmt.b32 	%r1049, %r596, %r593, 0x5410U;
	cvt.u32.u16 	%r597, %rs8;
	cvt.u32.u16 	%r598, %rs7;
	prmt.b32 	%r599, %r598, %r597, 0x3340U;
	cvt.u32.u16 	%r600, %rs6;
	cvt.u32.u16 	%r601, %rs5;
	prmt.b32 	%r602, %r601, %r600, 0x3340U;
	prmt.b32 	%r1050, %r602, %r599, 0x5410U;
	mov.b32 	%r548, %f1006;
	mov.b32 	%r584, 1;
	mov.b32 	%r586, -1;
	// begin inline asm
	shfl.sync.down.b32 %r547, %r548, %r584, %r585, %r586;
	// end inline asm
	mov.b32 	%r553, %f1005;
	// begin inline asm
	shfl.sync.down.b32 %r552, %r553, %r584, %r585, %r586;
	// end inline asm
	mov.b32 	%r558, %f1004;
	// begin inline asm
	shfl.sync.down.b32 %r557, %r558, %r584, %r585, %r586;
	// end inline asm
	// begin inline asm
	shfl.sync.down.b32 %r562, %r1049, %r584, %r585, %r586;
	// end inline asm
	mov.b32 	%r568, %f1003;
	// begin inline asm
	shfl.sync.down.b32 %r567, %r568, %r584, %r585, %r586;
	// end inline asm
	mov.b32 	%r573, %f1002;
	// begin inline asm
	shfl.sync.down.b32 %r572, %r573, %r584, %r585, %r586;
	// end inline asm
	mov.b32 	%r578, %f1001;
	// begin inline asm
	shfl.sync.down.b32 %r577, %r578, %r584, %r585, %r586;
	// end inline asm
	// begin inline asm
	shfl.sync.down.b32 %r582, %r1050, %r584, %r585, %r586;
	// end inline asm
	setp.ge.s32 	%p27, %r546, %r585;
	@%p27 bra 	$L__BB13_28;
	mov.b32 	%f619, %r577;
	mov.b32 	%f620, %r572;
	mov.b32 	%f621, %r567;
	mov.b32 	%f622, %r557;
	mov.b32 	%f623, %r552;
	mov.b32 	%f624, %r547;
	min.f32 	%f1006, %f1006, %f624;
	min.f32 	%f1005, %f1005, %f623;
	min.f32 	%f1004, %f1004, %f622;
	max.f32 	%f1003, %f1003, %f621;
	max.f32 	%f1002, %f1002, %f620;
	max.f32 	%f1001, %f1001, %f619;
$L__BB13_28:
	mov.b32 	%r605, %f1006;
	mov.b32 	%r641, 2;
	mov.b32 	%r643, -1;
	// begin inline asm
	shfl.sync.down.b32 %r604, %r605, %r641, %r585, %r643;
	// end inline asm
	mov.b32 	%r610, %f1005;
	// begin inline asm
	shfl.sync.down.b32 %r609, %r610, %r641, %r585, %r643;
	// end inline asm
	mov.b32 	%r615, %f1004;
	// begin inline asm
	shfl.sync.down.b32 %r614, %r615, %r641, %r585, %r643;
	// end inline asm
	// begin inline asm
	shfl.sync.down.b32 %r619, %r1049, %r641, %r585, %r643;
	// end inline asm
	mov.b32 	%r625, %f1003;
	// begin inline asm
	shfl.sync.down.b32 %r624, %r625, %r641, %r585, %r643;
	// end inline asm
	mov.b32 	%r630, %f1002;
	// begin inline asm
	shfl.sync.down.b32 %r629, %r630, %r641, %r585, %r643;
	// end inline asm
	mov.b32 	%r635, %f1001;
	// begin inline asm
	shfl.sync.down.b32 %r634, %r635, %r641, %r585, %r643;
	// end inline asm
	// begin inline asm
	shfl.sync.down.b32 %r639, %r1050, %r641, %r585, %r643;
	// end inline asm
	add.s32 	%r644, %r546, 2;
	setp.gt.s32 	%p28, %r644, %r585;
	@%p28 bra 	$L__BB13_30;
	mov.b32 	%f625, %r634;
	mov.b32 	%f626, %r629;
	mov.b32 	%f627, %r624;
	mov.b32 	%f628, %r614;
	mov.b32 	%f629, %r609;
	mov.b32 	%f630, %r604;
	min.f32 	%f1006, %f1006, %f630;
	min.f32 	%f1005, %f1005, %f629;
	min.f32 	%f1004, %f1004, %f628;
	max.f32 	%f1003, %f1003, %f627;
	max.f32 	%f1002, %f1002, %f626;
	max.f32 	%f1001, %f1001, %f625;
$L__BB13_30:
	mov.b32 	%r647, %f1006;
	mov.b32 	%r683, 4;
	mov.b32 	%r685, -1;
	// begin inline asm
	shfl.sync.down.b32 %r646, %r647, %r683, %r585, %r685;
	// end inline asm
	mov.b32 	%r652, %f1005;
	// begin inline asm
	shfl.sync.down.b32 %r651, %r652, %r683, %r585, %r685;
	// end inline asm
	mov.b32 	%r657, %f1004;
	// begin inline asm
	shfl.sync.down.b32 %r656, %r657, %r683, %r585, %r685;
	// end inline asm
	// begin inline asm
	shfl.sync.down.b32 %r661, %r1049, %r683, %r585, %r685;
	// end inline asm
	mov.b32 	%r667, %f1003;
	// begin inline asm
	shfl.sync.down.b32 %r666, %r667, %r683, %r585, %r685;
	// end inline asm
	mov.b32 	%r672, %f1002;
	// begin inline asm
	shfl.sync.down.b32 %r671, %r672, %r683, %r585, %r685;
	// end inline asm
	mov.b32 	%r677, %f1001;
	// begin inline asm
	shfl.sync.down.b32 %r676, %r677, %r683, %r585, %r685;
	// end inline asm
	// begin inline asm
	shfl.sync.down.b32 %r681, %r1050, %r683, %r585, %r685;
	// end inline asm
	add.s32 	%r686, %r546, 4;
	setp.gt.s32 	%p29, %r686, %r585;
	@%p29 bra 	$L__BB13_32;
	mov.b32 	%f631, %r676;
	mov.b32 	%f632, %r671;
	mov.b32 	%f633, %r666;
	mov.b32 	%f634, %r656;
	mov.b32 	%f635, %r651;
	mov.b32 	%f636, %r646;
	min.f32 	%f1006, %f1006, %f636;
	min.f32 	%f1005, %f1005, %f635;
	min.f32 	%f1004, %f1004, %f634;
	max.f32 	%f1003, %f1003, %f633;
	max.f32 	%f1002, %f1002, %f632;
	max.f32 	%f1001, %f1001, %f631;
$L__BB13_32:
	mov.b32 	%r689, %f1006;
	mov.b32 	%r725, 8;
	mov.b32 	%r727, -1;
	// begin inline asm
	shfl.sync.down.b32 %r688, %r689, %r725, %r585, %r727;
	// end inline asm
	mov.b32 	%r694, %f1005;
	// begin inline asm
	shfl.sync.down.b32 %r693, %r694, %r725, %r585, %r727;
	// end inline asm
	mov.b32 	%r699, %f1004;
	// begin inline asm
	shfl.sync.down.b32 %r698, %r699, %r725, %r585, %r727;
	// end inline asm
	// begin inline asm
	shfl.sync.down.b32 %r703, %r1049, %r725, %r585, %r727;
	// end inline asm
	mov.b32 	%r709, %f1003;
	// begin inline asm
	shfl.sync.down.b32 %r708, %r709, %r725, %r585, %r727;
	// end inline asm
	mov.b32 	%r714, %f1002;
	// begin inline asm
	shfl.sync.down.b32 %r713, %r714, %r725, %r585, %r727;
	// end inline asm
	mov.b32 	%r719, %f1001;
	// begin inline asm
	shfl.sync.down.b32 %r718, %r719, %r725, %r585, %r727;
	// end inline asm
	// begin inline asm
	shfl.sync.down.b32 %r723, %r1050, %r725, %r585, %r727;
	// end inline asm
	add.s32 	%r728, %r546, 8;
	setp.gt.s32 	%p30, %r728, %r585;
	@%p30 bra 	$L__BB13_34;
	mov.b32 	%f637, %r718;
	mov.b32 	%f638, %r713;
	mov.b32 	%f639, %r708;
	mov.b32 	%f640, %r698;
	mov.b32 	%f641, %r693;
	mov.b32 	%f642, %r688;
	min.f32 	%f1006, %f1006, %f642;
	min.f32 	%f1005, %f1005, %f641;
	min.f32 	%f1004, %f1004, %f640;
	max.f32 	%f1003, %f1003, %f639;
	max.f32 	%f1002, %f1002, %f638;
	max.f32 	%f1001, %f1001, %f637;
$L__BB13_34:
	mov.b32 	%r731, %f1006;
	mov.b32 	%r767, 16;
	mov.b32 	%r769, -1;
	// begin inline asm
	shfl.sync.down.b32 %r730, %r731, %r767, %r585, %r769;
	// end inline asm
	mov.b32 	%r736, %f1005;
	// begin inline asm
	shfl.sync.down.b32 %r735, %r736, %r767, %r585, %r769;
	// end inline asm
	mov.b32 	%r741, %f1004;
	// begin inline asm
	shfl.sync.down.b32 %r740, %r741, %r767, %r585, %r769;
	// end inline asm
	// begin inline asm
	shfl.sync.down.b32 %r745, %r1049, %r767, %r585, %r769;
	// end inline asm
	mov.b32 	%r751, %f1003;
	// begin inline asm
	shfl.sync.down.b32 %r750, %r751, %r767, %r585, %r769;
	// end inline asm
	mov.b32 	%r756, %f1002;
	// begin inline asm
	shfl.sync.down.b32 %r755, %r756, %r767, %r585, %r769;
	// end inline asm
	mov.b32 	%r761, %f1001;
	// begin inline asm
	shfl.sync.down.b32 %r760, %r761, %r767, %r585, %r769;
	// end inline asm
	// begin inline asm
	shfl.sync.down.b32 %r765, %r1050, %r767, %r585, %r769;
	// end inline asm
	add.s32 	%r770, %r546, 16;
	setp.gt.s32 	%p31, %r770, %r585;
	@%p31 bra 	$L__BB13_36;
	mov.b32 	%f643, %r760;
	mov.b32 	%f644, %r755;
	mov.b32 	%f645, %r750;
	mov.b32 	%f646, %r740;
	mov.b32 	%f647, %r735;
	mov.b32 	%f648, %r730;
	min.f32 	%f1006, %f1006, %f648;
	min.f32 	%f1005, %f1005, %f647;
	min.f32 	%f1004, %f1004, %f646;
	max.f32 	%f1003, %f1003, %f645;
	max.f32 	%f1002, %f1002, %f644;
	max.f32 	%f1001, %f1001, %f643;
$L__BB13_36:
	setp.ne.s32 	%p32, %r546, 0;
	@%p32 bra 	$L__BB13_38;
	mov.u32 	%r773, _ZZN3cub18CUB_300001_SM_10006detail6reduce28DeviceReduceSingleTileKernelINS2_10policy_hubI7AABB_cwj10AABBReduceE10Policy1000EPS5_S9_iS6_S5_S5_N4cuda3std3__410__identityEEEvT0_T1_T2_T3_T4_T6_E12temp_storage;
	add.s32 	%r774, %r773, %r587;
	mov.b32 	%r775, %f1004;
	mov.b32 	%r776, %f1005;
	mov.b32 	%r777, %f1006;
	st.shared.v4.u32 	[%r774+16], {%r777, %r776, %r775, %r1049};
	mov.b32 	%r778, %f1001;
	mov.b32 	%r779, %f1002;
	mov.b32 	%r780, %f1003;
	st.shared.v4.u32 	[%r774+32], {%r780, %r779, %r778, %r1050};
$L__BB13_38:
	bar.sync 	0;
	setp.ne.s32 	%p33, %r1, 0;
	setp.lt.s32 	%p34, %r170, 33;
	or.pred  	%p35, %p33, %p34;
	@%p35 bra 	$L__BB13_71;
	.pragma "used_bytes_mask 4095";
	ld.shared.v4.f32 	{%f649, %f650, %f651, %f652}, [_ZZN3cub18CUB_300001_SM_10006detail6reduce28DeviceReduceSingleTileKernelINS2_10policy_hubI7AABB_cwj10AABBReduceE10Policy1000EPS5_S9_iS6_S5_S5_N4cuda3std3__410__identityEEEvT0_T1_T2_T3_T4_T6_E12temp_storage+48];
	.pragma "used_bytes_mask 4095";
	ld.shared.v4.f32 	{%f653, %f654, %f655, %f656}, [_ZZN3cub18CUB_300001_SM_10006detail6reduce28DeviceReduceSingleTileKernelINS2_10policy_hubI7AABB_cwj10AABBReduceE10Policy1000EPS5_S9_iS6_S5_S5_N4cuda3std3__410__identityEEEvT0_T1_T2_T3_T4_T6_E12temp_storage+64];
	min.f32 	%f1006, %f1006, %f649;
	min.f32 	%f1005, %f1005, %f650;
	min.f32 	%f1004, %f1004, %f651;
	max.f32 	%f1003, %f1003, %f653;
	max.f32 	%f1002, %f1002, %f654;
	max.f32 	%f1001, %f1001, %f655;
	setp.lt.u32 	%p36, %r170, 65;
	@%p36 bra 	$L__BB13_71;
	.pragma "used_bytes_mask 4095";
	ld.shared.v4.f32 	{%f657, %f658, %f659, %f660}, [_ZZN3cub18CUB_300001_SM_10006detail6reduce28DeviceReduceSingleTileKernelINS2_10policy_hubI7AABB_cwj10AABBReduceE10Policy1000EPS5_S9_iS6_S5_S5_N4cuda3std3__410__identityEEEvT0_T1_T2_T3_T4_T6_E12temp_storage+80];
	.pragma "used_bytes_mask 4095";
	ld.shared.v4.f32 	{%f661, %f662, %f663, %f664}, [_ZZN3cub18CUB_300001_SM_10006detail6reduce28DeviceReduceSingleTileKernelINS2_10policy_hubI7AABB_cwj10AABBReduceE10Policy1000EPS5_S9_iS6_S5_S5_N4cuda3std3__410__identityEEEvT0_T1_T2_T3_T4_T6_E12temp_storage+96];
	min.f32 	%f1006, %f1006, %f657;
	min.f32 	%f1005, %f1005, %f658;
	min.f32 	%f1004, %f1004, %f659;
	max.f32 	%f1003, %f1003, %f661;
	max.f32 	%f1002, %f1002, %f662;
	max.f32 	%f1001, %f1001, %f663;
	setp.lt.u32 	%p37, %r170, 97;
	@%p37 bra 	$L__BB13_71;
	.pragma "used_bytes_mask 4095";
	ld.shared.v4.f32 	{%f665, %f666, %f667, %f668}, [_ZZN3cub18CUB_300001_SM_10006detail6reduce28DeviceReduceSingleTileKernelINS2_10policy_hubI7AABB_cwj10AABBReduceE10Policy1000EPS5_S9_iS6_S5_S5_N4cuda3std3__410__identityEEEvT0_T1_T2_T3_T4_T6_E12temp_storage+112];
	.pragma "used_bytes_mask 4095";
	ld.shared.v4.f32 	{%f669, %f670, %f671, %f672}, [_ZZN3cub18CUB_300001_SM_10006detail6reduce28DeviceReduceSingleTileKernelINS2_10policy_hubI7AABB_cwj10AABBReduceE10Policy1000EPS5_S9_iS6_S5_S5_N4cuda3std3__410__identityEEEvT0_T1_T2_T3_T4_T6_E12temp_storage+128];
	min.f32 	%f1006, %f1006, %f665;
	min.f32 	%f1005, %f1005, %f666;
	min.f32 	%f1004, %f1004, %f667;
	max.f32 	%f1003, %f1003, %f669;
	max.f32 	%f1002, %f1002, %f670;
	max.f32 	%f1001, %f1001, %f671;
	setp.lt.u32 	%p38, %r170, 129;
	@%p38 bra 	$L__BB13_71;
	.pragma "used_bytes_mask 4095";
	ld.shared.v4.f32 	{%f673, %f674, %f675, %f676}, [_ZZN3cub18CUB_300001_SM_10006detail6reduce28DeviceReduceSingleTileKernelINS2_10policy_hubI7AABB_cwj10AABBReduceE10Policy1000EPS5_S9_iS6_S5_S5_N4cuda3std3__410__identityEEEvT0_T1_T2_T3_T4_T6_E12temp_storage+144];
	.pragma "used_bytes_mask 4095";
	ld.shared.v4.f32 	{%f677, %f678, %f679, %f680}, [_ZZN3cub18CUB_300001_SM_10006detail6reduce28DeviceReduceSingleTileKernelINS2_10policy_hubI7AABB_cwj10AABBReduceE10Policy1000EPS5_S9_iS6_S5_S5_N4cuda3std3__410__identityEEEvT0_T1_T2_T3_T4_T6_E12temp_storage+160];
	min.f32 	%f1006, %f1006, %f673;
	min.f32 	%f1005, %f1005, %f674;
	min.f32 	%f1004, %f1004, %f675;
	max.f32 	%f1003, %f1003, %f677;
	max.f32 	%f1002, %f1002, %f678;
	max.f32 	%f1001, %f1001, %f679;
	setp.lt.u32 	%p39, %r170, 161;
	@%p39 bra 	$L__BB13_71;
	.pragma "used_bytes_mask 4095";
	ld.shared.v4.f32 	{%f681, %f682, %f683, %f684}, [_ZZN3cub18CUB_300001_SM_10006detail6reduce28DeviceReduceSingleTileKernelINS2_10policy_hubI7AABB_cwj10AABBReduceE10Policy1000EPS5_S9_iS6_S5_S5_N4cuda3std3__410__identityEEEvT0_T1_T2_T3_T4_T6_E12temp_storage+176];
	.pragma "used_bytes_mask 4095";
	ld.shared.v4.f32 	{%f685, %f686, %f687, %f688}, [_ZZN3cub18CUB_300001_SM_10006detail6reduce28DeviceReduceSingleTileKernelINS2_10policy_hubI7AABB_cwj10AABBReduceE10Policy1000EPS5_S9_iS6_S5_S5_N4cuda3std3__410__identityEEEvT0_T1_T2_T3_T4_T6_E12temp_storage+192];
	min.f32 	%f1006, %f1006, %f681;
	min.f32 	%f1005, %f1005, %f682;
	min.f32 	%f1004, %f1004, %f683;
	max.f32 	%f1003, %f1003, %f685;
	max.f32 	%f1002, %f1002, %f686;
	max.f32 	%f1001, %f1001, %f687;
	setp.lt.u32 	%p40, %r170, 193;
	@%p40 bra 	$L__BB13_71;
	.pragma "used_bytes_mask 4095";
	ld.shared.v4.f32 	{%f689, %f690, %f691, %f692}, [_ZZN3cub18CUB_300001_SM_10006detail6reduce28DeviceReduceSingleTileKernelINS2_10policy_hubI7AABB_cwj10AABBReduceE10Policy1000EPS5_S9_iS6_S5_S5_N4cuda3std3__410__identityEEEvT0_T1_T2_T3_T4_T6_E12temp_storage+208];
	.pragma "used_bytes_mask 4095";
	ld.shared.v4.f32 	{%f693, %f694, %f695, %f696}, [_ZZN3cub18CUB_300001_SM_10006detail6reduce28DeviceReduceSingleTileKernelINS2_10policy_hubI7AABB_cwj10AABBReduceE10Policy1000EPS5_S9_iS6_S5_S5_N4cuda3std3__410__identityEEEvT0_T1_T2_T3_T4_T6_E12temp_storage+224];
	min.f32 	%f1006, %f1006, %f689;
	min.f32 	%f1005, %f1005, %f690;
	min.f32 	%f1004, %f1004, %f691;
	max.f32 	%f1003, %f1003, %f693;
	max.f32 	%f1002, %f1002, %f694;
	max.f32 	%f1001, %f1001, %f695;
	setp.lt.u32 	%p41, %r170, 225;
	@%p41 bra 	$L__BB13_71;
	.pragma "used_bytes_mask 4095";
	ld.shared.v4.f32 	{%f697, %f698, %f699, %f700}, [_ZZN3cub18CUB_300001_SM_10006detail6reduce28DeviceReduceSingleTileKernelINS2_10policy_hubI7AABB_cwj10AABBReduceE10Policy1000EPS5_S9_iS6_S5_S5_N4cuda3std3__410__identityEEEvT0_T1_T2_T3_T4_T6_E12temp_storage+240];
	.pragma "used_bytes_mask 4095";
	ld.shared.v4.f32 	{%f701, %f702, %f703, %f704}, [_ZZN3cub18CUB_300001_SM_10006detail6reduce28DeviceReduceSingleTileKernelINS2_10policy_hubI7AABB_cwj10AABBReduceE10Policy1000EPS5_S9_iS6_S5_S5_N4cuda3std3__410__identityEEEvT0_T1_T2_T3_T4_T6_E12temp_storage+256];
	min.f32 	%f1006, %f1006, %f697;
	min.f32 	%f1005, %f1005, %f698;
	min.f32 	%f1004, %f1004, %f699;
	max.f32 	%f1003, %f1003, %f701;
	max.f32 	%f1002, %f1002, %f702;
	max.f32 	%f1001, %f1001, %f703;
	bra.uni 	$L__BB13_71;
$L__BB13_46:
	mov.u32 	%r118, %tid.x;
	mul.wide.u32 	%rd22, %r118, 32;
	add.s64 	%rd12, %rd8, %rd22;
	// begin inline asm
	ld.global.nc.v2.u64 {%rd10, %rd11}, [%rd12];
	// end inline asm
	mov.b64 	{%r182, %r183}, %rd11;
	mov.b64 	{%r184, %r185}, %rd10;
	mov.b32 	%f367, %r185;
	mov.b32 	%f368, %r184;
	mov.b32 	%f369, %r182;
	add.s64 	%rd15, %rd12, 16;
	// begin inline asm
	ld.global.nc.v2.u64 {%rd13, %rd14}, [%rd15];
	// end inline asm
	mov.b64 	{%r186, %r187}, %rd14;
	mov.b64 	{%r188, %r189}, %rd13;
	mov.b32 	%f370, %r189;
	mov.b32 	%f371, %r188;
	mov.b32 	%f372, %r186;
	add.s64 	%rd18, %rd12, 8192;
	// begin inline asm
	ld.global.nc.v2.u64 {%rd16, %rd17}, [%rd18];
	// end inline asm
	mov.b64 	{%r190, %r191}, %rd17;
	mov.b64 	{%r192, %r193}, %rd16;
	mov.b32 	%f373, %r193;
	mov.b32 	%f374, %r192;
	mov.b32 	%f375, %r190;
	add.s64 	%rd21, %rd12, 8208;
	// begin inline asm
	ld.global.nc.v2.u64 {%rd19, %rd20}, [%rd21];
	// end inline asm
	mov.b64 	{%r194, %r195}, %rd20;
	mov.b64 	{%r196, %r197}, %rd19;
	mov.b32 	%f376, %r197;
	mov.b32 	%f377, %r196;
	mov.b32 	%f378, %r194;
	min.f32 	%f1006, %f368, %f374;
	min.f32 	%f1005, %f367, %f373;
	min.f32 	%f1004, %f369, %f375;
	max.f32 	%f1003, %f371, %f377;
	max.f32 	%f1002, %f370, %f376;
	max.f32 	%f1001, %f372, %f378;
	setp.lt.u32 	%p3, %r170, 1024;
	mov.b32 	%r1058, 512;
	@%p3 bra 	$L__BB13_50;
	add.s32 	%r119, %r170, -512;
	mov.b32 	%r1058, 512;
$L__BB13_48:
	add.s32 	%r199, %r1058, %r118;
	mul.wide.u32 	%rd35, %r199, 32;
	add.s64 	%rd25, %rd8, %rd35;
	// begin inline asm
	ld.global.nc.v2.u64 {%rd23, %rd24}, [%rd25];
	// end inline asm
	mov.b64 	{%r200, %r201}, %rd24;
	mov.b64 	{%r202, %r203}, %rd23;
	mov.b32 	%f379, %r203;
	mov.b32 	%f380, %r202;
	mov.b32 	%f381, %r200;
	add.s64 	%rd28, %rd25, 16;
	// begin inline asm
	ld.global.nc.v2.u64 {%rd26, %rd27}, [%rd28];
	// end inline asm
	mov.b64 	{%r204, %r205}, %rd27;
	mov.b64 	{%r206, %r207}, %rd26;
	mov.b32 	%f382, %r207;
	mov.b32 	%f383, %r206;
	mov.b32 	%f384, %r204;
	add.s64 	%rd31, %rd25, 8192;
	// begin inline asm
	ld.global.nc.v2.u64 {%rd29, %rd30}, [%rd31];
	// end inline asm
	mov.b64 	{%r208, %r209}, %rd30;
	mov.b64 	{%r210, %r211}, %rd29;
	mov.b32 	%f385, %r211;
	mov.b32 	%f386, %r210;
	mov.b32 	%f387, %r208;
	add.s64 	%rd34, %rd25, 8208;
	// begin inline asm
	ld.global.nc.v2.u64 {%rd32, %rd33}, [%rd34];
	// end inline asm
	mov.b64 	{%r212, %r213}, %rd33;
	mov.b64 	{%r214, %r215}, %rd32;
	mov.b32 	%f388, %r215;
	mov.b32 	%f389, %r214;
	mov.b32 	%f390, %r212;
	min.f32 	%f391, %f1006, %f380;
	min.f32 	%f392, %f1005, %f379;
	min.f32 	%f393, %f1004, %f381;
	max.f32 	%f394, %f1003, %f383;
	max.f32 	%f395, %f1002, %f382;
	max.f32 	%f396, %f1001, %f384;
	min.f32 	%f1006, %f391, %f386;
	min.f32 	%f1005, %f392, %f385;
	min.f32 	%f1004, %f393, %f387;
	max.f32 	%f1003, %f394, %f389;
	max.f32 	%f1002, %f395, %f388;
	max.f32 	%f1001, %f396, %f390;
	sub.s32 	%r216, %r170, %r1058;
	setp.lt.s32 	%p4, %r216, 512;
	@%p4 bra 	$L__BB13_58;
	add.s32 	%r1058, %r1058, 512;
	setp.le.s32 	%p5, %r1058, %r119;
	@%p5 bra 	$L__BB13_48;
$L__BB13_50:
	setp.le.s32 	%p6, %r170, %r1058;
	@%p6 bra 	$L__BB13_58;
	sub.s32 	%r123, %r170, %r1058;
	setp.ge.s32 	%p7, %r118, %r123;
	@%p7 bra 	$L__BB13_58;
	not.b32 	%r217, %r118;
	add.s32 	%r218, %r170, %r217;
	sub.s32 	%r124, %r218, %r1058;
	and.b32  	%r219, %r124, 768;
	setp.eq.s32 	%p8, %r219, 768;
	mov.u32 	%r1062, %r118;
	@%p8 bra 	$L__BB13_55;
	add.s32 	%r1060, %r118, %r1058;
	shr.u32 	%r220, %r124, 8;
	add.s32 	%r221, %r220, 1;
	and.b32  	%r222, %r221, 3;
	neg.s32 	%r1059, %r222;
	mov.u32 	%r1062, %r118;
$L__BB13_54:
	.pragma "nounroll";
	mul.wide.u32 	%rd42, %r1060, 32;
	add.s64 	%rd38, %rd8, %rd42;
	// begin inline asm
	ld.global.nc.v2.u64 {%rd36, %rd37}, [%rd38];
	// end inline asm
	mov.b64 	{%r223, %r224}, %rd37;
	mov.b64 	{%r225, %r226}, %rd36;
	mov.b32 	%f398, %r226;
	mov.b32 	%f399, %r225;
	mov.b32 	%f400, %r223;
	add.s64 	%rd41, %rd38, 16;
	// begin inline asm
	ld.global.nc.v2.u64 {%rd39, %rd40}, [%rd41];
	// end inline asm
	mov.b64 	{%r227, %r228}, %rd40;
	mov.b64 	{%r229, %r230}, %rd39;
	mov.b32 	%f401, %r230;
	mov.b32 	%f402, %r229;
	mov.b32 	%f403, %r227;
	min.f32 	%f1006, %f1006, %f399;
	min.f32 	%f1005, %f1005, %f398;
	min.f32 	%f1004, %f1004, %f400;
	max.f32 	%f1003, %f1003, %f402;
	max.f32 	%f1002, %f1002, %f401;
	max.f32 	%f1001, %f1001, %f403;
	add.s32 	%r1062, %r1062, 256;
	add.s32 	%r1060, %r1060, 256;
	add.s32 	%r1059, %r1059, 1;
	setp.ne.s32 	%p9, %r1059, 0;
	@%p9 bra 	$L__BB13_54;
$L__BB13_55:
	setp.lt.u32 	%p10, %r124, 768;
	@%p10 bra 	$L__BB13_58;
	cvt.u64.u32 	%rd43, %r1062;
	cvt.u64.u32 	%rd44, %r1058;
	add.s64 	%rd45, %rd43, %rd44;
	shl.b64 	%rd46, %rd45, 5;
	add.s64 	%rd47, %rd46, %rd8;
	add.s64 	%rd119, %rd47, 24592;
	add.s32 	%r1063, %r1062, %r1058;
$L__BB13_57:
	mul.wide.u32 	%rd72, %r1063, 32;
	add.s64 	%rd50, %rd8, %rd72;
	// begin inline asm
	ld.global.nc.v2.u64 {%rd48, %rd49}, [%rd50];
	// end inline asm
	mov.b64 	{%r231, %r232}, %rd49;
	mov.b64 	{%r233, %r234}, %rd48;
	mov.b32 	%f404, %r234;
	mov.b32 	%f405, %r233;
	mov.b32 	%f406, %r231;
	add.s64 	%rd53, %rd50, 16;
	// begin inline asm
	ld.global.nc.v2.u64 {%rd51, %rd52}, [%rd53];
	// end inline asm
	mov.b64 	{%r235, %r236}, %rd52;
	mov.b64 	{%r237, %r238}, %rd51;
	mov.b32 	%f407, %r238;
	mov.b32 	%f408, %r237;
	mov.b32 	%f409, %r235;
	min.f32 	%f410, %f1006, %f405;
	min.f32 	%f411, %f1005, %f404;
	min.f32 	%f412, %f1004, %f406;
	max.f32 	%f413, %f1003, %f408;
	max.f32 	%f414, %f1002, %f407;
	max.f32 	%f415, %f1001, %f409;
	add.s64 	%rd56, %rd119, -16400;
	// begin inline asm
	ld.global.nc.v2.u64 {%rd54, %rd55}, [%rd56];
	// end inline asm
	mov.b64 	{%r239, %r240}, %rd55;
	mov.b64 	{%r241, %r242}, %rd54;
	mov.b32 	%f416, %r242;
	mov.b32 	%f417, %r241;
	mov.b32 	%f418, %r239;
	add.s64 	%rd59, %rd119, -16384;
	// begin inline asm
	ld.global.nc.v2.u64 {%rd57, %rd58}, [%rd59];
	// end inline asm
	mov.b64 	{%r243, %r244}, %rd58;
	mov.b64 	{%r245, %r246}, %rd57;
	mov.b32 	%f419, %r246;
	mov.b32 	%f420, %r245;
	mov.b32 	%f421, %r243;
	min.f32 	%f422, %f410, %f417;
	min.f32 	%f423, %f411, %f416;
	min.f32 	%f424, %f412, %f418;
	max.f32 	%f425, %f413, %f420;
	max.f32 	%f426, %f414, %f419;
	max.f32 	%f427, %f415, %f421;
	add.s64 	%rd62, %rd119, -8208;
	// begin inline asm
	ld.global.nc.v2.u64 {%rd60, %rd61}, [%rd62];
	// end inline asm
	mov.b64 	{%r247, %r248}, %rd61;
	mov.b64 	{%r249, %r250}, %rd60;
	mov.b32 	%f428, %r250;
	mov.b32 	%f429, %r249;
	mov.b32 	%f430, %r247;
	add.s64 	%rd65, %rd119, -8192;
	// begin inline asm
	ld.global.nc.v2.u64 {%rd63, %rd64}, [%rd65];
	// end inline asm
	mov.b64 	{%r251, %r252}, %rd64;
	mov.b64 	{%r253, %r254}, %rd63;
	mov.b32 	%f431, %r254;
	mov.b32 	%f432, %r253;
	mov.b32 	%f433, %r251;
	min.f32 	%f434, %f422, %f429;
	min.f32 	%f435, %f423, %f428;
	min.f32 	%f436, %f424, %f430;
	max.f32 	%f437, %f425, %f432;
	max.f32 	%f438, %f426, %f431;
	max.f32 	%f439, %f427, %f433;
	add.s64 	%rd68, %rd119, -16;
	// begin inline asm
	ld.global.nc.v2.u64 {%rd66, %rd67}, [%rd68];
	// end inline asm
	mov.b64 	{%r255, %r256}, %rd67;
	mov.b64 	{%r257, %r258}, %rd66;
	mov.b32 	%f440, %r258;
	mov.b32 	%f441, %r257;
	mov.b32 	%f442, %r255;
	// begin inline asm
	ld.global.nc.v2.u64 {%rd69, %rd70}, [%rd119];
	// end inline asm
	mov.b64 	{%r259, %r260}, %rd70;
	mov.b64 	{%r261, %r262}, %rd69;
	mov.b32 	%f443, %r262;
	mov.b32 	%f444, %r261;
	mov.b32 	%f445, %r259;
	min.f32 	%f1006, %f434, %f441;
	min.f32 	%f1005, %f435, %f440;
	min.f32 	%f1004, %f436, %f442;
	max.f32 	%f1003, %f437, %f444;
	max.f32 	%f1002, %f438, %f443;
	max.f32 	%f1001, %f439, %f445;
	add.s32 	%r1062, %r1062, 1024;
	add.s64 	%rd119, %rd119, 32768;
	add.s32 	%r1063, %r1063, 1024;
	setp.lt.s32 	%p11, %r1062, %r123;
	@%p11 bra 	$L__BB13_57;
$L__BB13_58:
	// begin inline asm
	mov.u32 %r263, %laneid;
	// end inline asm
	mov.b32 	%r265, %f1006;
	mov.b32 	%r301, 1;
	mov.b32 	%r302, 31;
	mov.b32 	%r303, -1;
	// begin inline asm
	shfl.sync.down.b32 %r264, %r265, %r301, %r302, %r303;
	// end inline asm
	mov.b32 	%r270, %f1005;
	// begin inline asm
	shfl.sync.down.b32 %r269, %r270, %r301, %r302, %r303;
	// end inline asm
	mov.b32 	%r275, %f1004;
	// begin inline asm
	shfl.sync.down.b32 %r274, %r275, %r301, %r302, %r303;
	// end inline asm
	mov.b32 	%r300, 0;
	// begin inline asm
	shfl.sync.down.b32 %r279, %r300, %r301, %r302, %r303;
	// end inline asm
	mov.b32 	%r285, %f1003;
	// begin inline asm
	shfl.sync.down.b32 %r284, %r285, %r301, %r302, %r303;
	// end inline asm
	mov.b32 	%r290, %f1002;
	// begin inline asm
	shfl.sync.down.b32 %r289, %r290, %r301, %r302, %r303;
	// end inline asm
	mov.b32 	%r295, %f1001;
	// begin inline asm
	shfl.sync.down.b32 %r294, %r295, %r301, %r302, %r303;
	// end inline asm
	// begin inline asm
	shfl.sync.down.b32 %r299, %r300, %r301, %r302, %r303;
	// end inline asm
	setp.gt.s32 	%p12, %r263, 30;
	@%p12 bra 	$L__BB13_60;
	mov.b32 	%f446, %r294;
	mov.b32 	%f447, %r289;
	mov.b32 	%f448, %r284;
	mov.b32 	%f449, %r274;
	mov.b32 	%f450, %r269;
	mov.b32 	%f451, %r264;
	min.f32 	%f1006, %f1006, %f451;
	min.f32 	%f1005, %f1005, %f450;
	min.f32 	%f1004, %f1004, %f449;
	max.f32 	%f1003, %f1003, %f448;
	max.f32 	%f1002, %f1002, %f447;
	max.f32 	%f1001, %f1001, %f446;
$L__BB13_60:
	mov.b32 	%r305, %f1006;
	mov.b32 	%r341, 2;
	mov.b32 	%r342, 31;
	mov.b32 	%r343, -1;
	// begin inline asm
	shfl.sync.down.b32 %r304, %r305, %r341, %r342, %r343;
	// end inline asm
	mov.b32 	%r310, %f1005;
	// begin inline asm
	shfl.sync.down.b32 %r309, %r310, %r341, %r342, %r343;
	// end inline asm
	mov.b32 	%r315, %f1004;
	// begin inline asm
	shfl.sync.down.b32 %r314, %r315, %r341, %r342, %r343;
	// end inline asm
	mov.b32 	%r340, 0;
	// begin inline asm
	shfl.sync.down.b32 %r319, %r340, %r341, %r342, %r343;
	// end inline asm
	mov.b32 	%r325, %f1003;
	// begin inline asm
	shfl.sync.down.b32 %r324, %r325, %r341, %r342, %r343;
	// end inline asm
	mov.b32 	%r330, %f1002;
	// begin inline asm
	shfl.sync.down.b32 %r329, %r330, %r341, %r342, %r343;
	// end inline asm
	mov.b32 	%r335, %f1001;
	// begin inline asm
	shfl.sync.down.b32 %r334, %r335, %r341, %r342, %r343;
	// end inline asm
	// begin inline asm
	shfl.sync.down.b32 %r339, %r340, %r341, %r342, %r343;
	// end inline asm
	setp.gt.s32 	%p13, %r263, 29;
	@%p13 bra 	$L__BB13_62;
	mov.b32 	%f452, %r334;
	mov.b32 	%f453, %r329;
	mov.b32 	%f454, %r324;
	mov.b32 	%f455, %r314;
	mov.b32 	%f456, %r309;
	mov.b32 	%f457, %r304;
	min.f32 	%f1006, %f1006, %f457;
	min.f32 	%f1005, %f1005, %f456;
	min.f32 	%f1004, %f1004, %f455;
	max.f32 	%f1003, %f1003, %f454;
	max.f32 	%f1002, %f1002, %f453;
	max.f32 	%f1001, %f1001, %f452;
$L__BB13_62:
	mov.b32 	%r345, %f1006;
	mov.b32 	%r381, 4;
	mov.b32 	%r382, 31;
	mov.b32 	%r383, -1;
	// begin inline asm
	shfl.sync.down.b32 %r344, %r345, %r381, %r382, %r383;
	// end inline asm
	mov.b32 	%r350, %f1005;
	// begin inline asm
	shfl.sync.down.b32 %r349, %r350, %r381, %r382, %r383;
	// end inline asm
	mov.b32 	%r355, %f1004;
	// begin inline asm
	shfl.sync.down.b32 %r354, %r355, %r381, %r382, %r383;
	// end inline asm
	mov.b32 	%r380, 0;
	// begin inline asm
	shfl.sync.down.b32 %r359, %r380, %r381, %r382, %r383;
	// end inline asm
	mov.b32 	%r365, %f1003;
	// begin inline asm
	shfl.sync.down.b32 %r364, %r365, %r381, %r382, %r383;
	// end inline asm
	mov.b32 	%r370, %f1002;
	// begin inline asm
	shfl.sync.down.b32 %r369, %r370, %r381, %r382, %r383;
	// end inline asm
	mov.b32 	%r375, %f1001;
	// begin inline asm
	shfl.sync.down.b32 %r374, %r375, %r381, %r382, %r383;
	// end inline asm
	// begin inline asm
	shfl.sync.down.b32 %r379, %r380, %r381, %r382, %r383;
	// end inline asm
	setp.gt.s32 	%p14, %r263, 27;
	@%p14 bra 	$L__BB13_64;
	mov.b32 	%f458, %r374;
	mov.b32 	%f459, %r369;
	mov.b32 	%f460, %r364;
	mov.b32 	%f461, %r354;
	mov.b32 	%f462, %r349;
	mov.b32 	%f463, %r344;
	min.f32 	%f1006, %f1006, %f463;
	min.f32 	%f1005, %f1005, %f462;
	min.f32 	%f1004, %f1004, %f461;
	max.f32 	%f1003, %f1003, %f460;
	max.f32 	%f1002, %f1002, %f459;
	max.f32 	%f1001, %f1001, %f458;
$L__BB13_64:
	mov.b32 	%r385, %f1006;
	mov.b32 	%r421, 8;
	mov.b32 	%r422, 31;
	mov.b32 	%r423, -1;
	// begin inline asm
	shfl.sync.down.b32 %r384, %r385, %r421, %r422, %r423;
	// end inline asm
	mov.b32 	%r390, %f1005;
	// begin inline asm
	shfl.sync.down.b32 %r389, %r390, %r421, %r422, %r423;
	// end inline asm
	mov.b32 	%r395, %f1004;
	// begin inline asm
	shfl.sync.down.b32 %r394, %r395, %r421, %r422, %r423;
	// end inline asm
	mov.b32 	%r420, 0;
	// begin inline asm
	shfl.sync.down.b32 %r399, %r420, %r421, %r422, %r423;
	// end inline asm
	mov.b32 	%r405, %f1003;
	// begin inline asm
	shfl.sync.down.b32 %r404, %r405, %r421, %r422, %r423;
	// end inline asm
	mov.b32 	%r410, %f1002;
	// begin inline asm
	shfl.sync.down.b32 %r409, %r410, %r421, %r422, %r423;
	// end inline asm
	mov.b32 	%r415, %f1001;
	// begin inline asm
	shfl.sync.down.b32 %r414, %r415, %r421, %r422, %r423;
	// end inline asm
	// begin inline asm
	shfl.sync.down.b32 %r419, %r420, %r421, %r422, %r423;
	// end inline asm
	setp.gt.s32 	%p15, %r263, 23;
	@%p15 bra 	$L__BB13_66;
	mov.b32 	%f464, %r414;
	mov.b32 	%f465, %r409;
	mov.b32 	%f466, %r404;
	mov.b32 	%f467, %r394;
	mov.b32 	%f468, %r389;
	mov.b32 	%f469, %r384;
	min.f32 	%f1006, %f1006, %f469;
	min.f32 	%f1005, %f1005, %f468;
	min.f32 	%f1004, %f1004, %f467;
	max.f32 	%f1003, %f1003, %f466;
	max.f32 	%f1002, %f1002, %f465;
	max.f32 	%f1001, %f1001, %f464;
$L__BB13_66:
	mov.b32 	%r425, %f1006;
	mov.b32 	%r461, 16;
	mov.b32 	%r462, 31;
	mov.b32 	%r463, -1;
	// begin inline asm
	shfl.sync.down.b32 %r424, %r425, %r461, %r462, %r463;
	// end inline asm
	mov.b32 	%r430, %f1005;
	// begin inline asm
	shfl.sync.down.b32 %r429, %r430, %r461, %r462, %r463;
	// end inline asm
	mov.b32 	%r435, %f1004;
	// begin inline asm
	shfl.sync.down.b32 %r434, %r435, %r461, %r462, %r463;
	// end inline asm
	mov.b32 	%r460, 0;
	// begin inline asm
	shfl.sync.down.b32 %r439, %r460, %r461, %r462, %r463;
	// end inline asm
	mov.b32 	%r445, %f1003;
	// begin inline asm
	shfl.sync.down.b32 %r444, %r445, %r461, %r462, %r463;
	// end inline asm
	mov.b32 	%r450, %f1002;
	// begin inline asm
	shfl.sync.down.b32 %r449, %r450, %r461, %r462, %r463;
	// end inline asm
	mov.b32 	%r455, %f1001;
	// begin inline asm
	shfl.sync.down.b32 %r454, %r455, %r461, %r462, %r463;
	// end inline asm
	// begin inline asm
	shfl.sync.down.b32 %r459, %r460, %r461, %r462, %r463;
	// end inline asm
	setp.gt.s32 	%p16, %r263, 15;
	@%p16 bra 	$L__BB13_69;
	mov.b32 	%f470, %r454;
	mov.b32 	%f471, %r449;
	mov.b32 	%f472, %r444;
	mov.b32 	%f473, %r434;
	mov.b32 	%f474, %r429;
	mov.b32 	%f475, %r424;
	min.f32 	%f1006, %f1006, %f475;
	min.f32 	%f1005, %f1005, %f474;
	min.f32 	%f1004, %f1004, %f473;
	max.f32 	%f1003, %f1003, %f472;
	max.f32 	%f1002, %f1002, %f471;
	max.f32 	%f1001, %f1001, %f470;
	setp.ne.s32 	%p17, %r263, 0;
	@%p17 bra 	$L__BB13_69;
	and.b32  	%r464, %r118, 992;
	mov.u32 	%r465, _ZZN3cub18CUB_300001_SM_10006detail6reduce28DeviceReduceSingleTileKernelINS2_10policy_hubI7AABB_cwj10AABBReduceE10Policy1000EPS5_S9_iS6_S5_S5_N4cuda3std3__410__identityEEEvT0_T1_T2_T3_T4_T6_E12temp_storage;
	add.s32 	%r466, %r465, %r464;
	mov.b32 	%r467, %f1004;
	mov.b32 	%r468, %f1005;
	mov.b32 	%r469, %f1006;
	mov.b32 	%r470, 0;
	st.shared.v4.u32 	[%r466+16], {%r469, %r468, %r467, %r470};
	mov.b32 	%r471, %f1001;
	mov.b32 	%r472, %f1002;
	mov.b32 	%r473, %f1003;
	st.shared.v4.u32 	[%r466+32], {%r473, %r472, %r471, %r470};
$L__BB13_69:
	bar.sync 	0;
	setp.ne.s32 	%p18, %r118, 0;
	@%p18 bra 	$L__BB13_71;
	.pragma "used_bytes_mask 4095";
	ld.shared.v4.f32 	{%f476, %f477, %f478, %f479}, [_ZZN3cub18CUB_300001_SM_10006detail6reduce28DeviceReduceSingleTileKernelINS2_10policy_hubI7AABB_cwj10AABBReduceE10Policy1000EPS5_S9_iS6_S5_S5_N4cuda3std3__410__identityEEEvT0_T1_T2_T3_T4_T6_E12temp_storage+48];
	.pragma "used_bytes_mask 4095";
	ld.shared.v4.f32 	{%f480, %f481, %f482, %f483}, [_ZZN3cub18CUB_300001_SM_10006detail6reduce28DeviceReduceSingleTileKernelINS2_10policy_hubI7AABB_cwj10AABBReduceE10Policy1000EPS5_S9_iS6_S5_S5_N4cuda3std3__410__identityEEEvT0_T1_T2_T3_T4_T6_E12temp_storage+64];
	min.f32 	%f484, %f1006, %f476;
	min.f32 	%f485, %f1005, %f477;
	min.f32 	%f486, %f1004, %f478;
	max.f32 	%f487, %f1003, %f480;
	max.f32 	%f488, %f1002, %f481;
	max.f32 	%f489, %f1001, %f482;
	.pragma "used_bytes_mask 4095";
	ld.shared.v4.f32 	{%f490, %f491, %f492, %f493}, [_ZZN3cub18CUB_300001_SM_10006detail6reduce28DeviceReduceSingleTileKernelINS2_10policy_hubI7AABB_cwj10AABBReduceE10Policy1000EPS5_S9_iS6_S5_S5_N4cuda3std3__410__identityEEEvT0_T1_T2_T3_T4_T6_E12temp_storage+80];
	.pragma "used_bytes_mask 4095";
	ld.shared.v4.f32 	{%f494, %f495, %f496, %f497}, [_ZZN3cub18CUB_300001_SM_10006detail6reduce28DeviceReduceSingleTileKernelINS2_10policy_hubI7AABB_cwj10AABBReduceE10Policy1000EPS5_S9_iS6_S5_S5_N4cuda3std3__410__identityEEEvT0_T1_T2_T3_T4_T6_E12temp_storage+96];
	min.f32 	%f498, %f484, %f490;
	min.f32 	%f499, %f485, %f491;
	min.f32 	%f500, %f486, %f492;
	max.f32 	%f501, %f487, %f494;
	max.f32 	%f502, %f488, %f495;
	max.f32 	%f503, %f489, %f496;
	.pragma "used_bytes_mask 4095";
	ld.shared.v4.f32 	{%f504, %f505, %f506, %f507}, [_ZZN3cub18CUB_300001_SM_10006detail6reduce28DeviceReduceSingleTileKernelINS2_10policy_hubI7AABB_cwj10AABBReduceE10Policy1000EPS5_S9_iS6_S5_S5_N4cuda3std3__410__identityEEEvT0_T1_T2_T3_T4_T6_E12temp_storage+112];
	.pragma "used_bytes_mask 4095";
	ld.shared.v4.f32 	{%f508, %f509, %f510, %f511}, [_ZZN3cub18CUB_300001_SM_10006detail6reduce28DeviceReduceSingleTileKernelINS2_10policy_hubI7AABB_cwj10AABBReduceE10Policy1000EPS5_S9_iS6_S5_S5_N4cuda3std3__410__identityEEEvT0_T1_T2_T3_T4_T6_E12temp_storage+128];
	min.f32 	%f512, %f498, %f504;
	min.f32 	%f513, %f499, %f505;
	min.f32 	%f514, %f500, %f506;
	max.f32 	%f515, %f501, %f508;
	max.f32 	%f516, %f502, %f509;
	max.f32 	%f517, %f503, %f510;
	.pragma "used_bytes_mask 4095";
	ld.shared.v4.f32 	{%f518, %f519, %f520, %f521}, [_ZZN3cub18CUB_300001_SM_10006detail6reduce28DeviceReduceSingleTileKernelINS2_10policy_hubI7AABB_cwj10AABBReduceE10Policy1000EPS5_S9_iS6_S5_S5_N4cuda3std3__410__identityEEEvT0_T1_T2_T3_T4_T6_E12temp_storage+144];
	.pragma "used_bytes_mask 4095";
	ld.shared.v4.f32 	{%f522, %f523, %f524, %f525}, [_ZZN3cub18CUB_300001_SM_10006detail6reduce28DeviceReduceSingleTileKernelINS2_10policy_hubI7AABB_cwj10AABBReduceE10Policy1000EPS5_S9_iS6_S5_S5_N4cuda3std3__410__identityEEEvT0_T1_T2_T3_T4_T6_E12temp_storage+160];
	min.f32 	%f526, %f512, %f518;
	min.f32 	%f527, %f513, %f519;
	min.f32 	%f528, %f514, %f520;
	max.f32 	%f529, %f515, %f522;
	max.f32 	%f530, %f516, %f523;
	max.f32 	%f531, %f517, %f524;
	.pragma "used_bytes_mask 4095";
	ld.shared.v4.f32 	{%f532, %f533, %f534, %f535}, [_ZZN3cub18CUB_300001_SM_10006detail6reduce28DeviceReduceSingleTileKernelINS2_10policy_hubI7AABB_cwj10AABBReduceE10Policy1000EPS5_S9_iS6_S5_S5_N4cuda3std3__410__identityEEEvT0_T1_T2_T3_T4_T6_E12temp_storage+176];
	.pragma "used_bytes_mask 4095";
	ld.shared.v4.f32 	{%f536, %f537, %f538, %f539}, [_ZZN3cub18CUB_300001_SM_10006detail6reduce28DeviceReduceSingleTileKernelINS2_10policy_hubI7AABB_cwj10AABBReduceE10Policy1000EPS5_S9_iS6_S5_S5_N4cuda3std3__410__identityEEEvT0_T1_T2_T3_T4_T6_E12temp_storage+192];
	min.f32 	%f540, %f526, %f532;
	min.f32 	%f541, %f527, %f533;
	min.f32 	%f542, %f528, %f534;
	max.f32 	%f543, %f529, %f536;
	max.f32 	%f544, %f530, %f537;
	max.f32 	%f545, %f531, %f538;
	.pragma "used_bytes_mask 4095";
	ld.shared.v4.f32 	{%f546, %f547, %f548, %f549}, [_ZZN3cub18CUB_300001_SM_10006detail6reduce28DeviceReduceSingleTileKernelINS2_10policy_hubI7AABB_cwj10AABBReduceE10Policy1000EPS5_S9_iS6_S5_S5_N4cuda3std3__410__identityEEEvT0_T1_T2_T3_T4_T6_E12temp_storage+208];
	.pragma "used_bytes_mask 4095";
	ld.shared.v4.f32 	{%f550, %f551, %f552, %f553}, [_ZZN3cub18CUB_300001_SM_10006detail6reduce28DeviceReduceSingleTileKernelINS2_10policy_hubI7AABB_cwj10AABBReduceE10Policy1000EPS5_S9_iS6_S5_S5_N4cuda3std3__410__identityEEEvT0_T1_T2_T3_T4_T6_E12temp_storage+224];
	min.f32 	%f554, %f540, %f546;
	min.f32 	%f555, %f541, %f547;
	min.f32 	%f556, %f542, %f548;
	max.f32 	%f557, %f543, %f550;
	max.f32 	%f558, %f544, %f551;
	max.f32 	%f559, %f545, %f552;
	.pragma "used_bytes_mask 4095";
	ld.shared.v4.f32 	{%f560, %f561, %f562, %f563}, [_ZZN3cub18CUB_300001_SM_10006detail6reduce28DeviceReduceSingleTileKernelINS2_10policy_hubI7AABB_cwj10AABBReduceE10Policy1000EPS5_S9_iS6_S5_S5_N4cuda3std3__410__identityEEEvT0_T1_T2_T3_T4_T6_E12temp_storage+240];
	.pragma "used_bytes_mask 4095";
	ld.shared.v4.f32 	{%f564, %f565, %f566, %f567}, [_ZZN3cub18CUB_300001_SM_10006detail6reduce28DeviceReduceSingleTileKernelINS2_10policy_hubI7AABB_cwj10AABBReduceE10Policy1000EPS5_S9_iS6_S5_S5_N4cuda3std3__410__identityEEEvT0_T1_T2_T3_T4_T6_E12temp_storage+256];
	min.f32 	%f1006, %f554, %f560;
	min.f32 	%f1005, %f555, %f561;
	min.f32 	%f1004, %f556, %f562;
	max.f32 	%f1003, %f557, %f564;
	max.f32 	%f1002, %f558, %f565;
	max.f32 	%f1001, %f559, %f566;
$L__BB13_71:
	mov.u32 	%r1008, %tid.x;
	setp.ne.s32 	%p49, %r1008, 0;
	@%p49 bra 	$L__BB13_73;
	min.f32 	%f827, %f361, %f1006;
	min.f32 	%f828, %f362, %f1005;
	min.f32 	%f829, %f363, %f1004;
	max.f32 	%f830, %f364, %f1003;
	max.f32 	%f831, %f365, %f1002;
	max.f32 	%f832, %f366, %f1001;
	st.global.v2.f32 	[%rd1], {%f827, %f828};
	st.global.f32 	[%rd1+8], %f829;
	st.global.v2.f32 	[%rd1+16], {%f830, %f831};
	st.global.f32 	[%rd1+24], %f832;
$L__BB13_73:
	ret;

}
	// .globl	_ZN3cub18CUB_300001_SM_10006detail6reduce28DeviceReduceSingleTileKernelINS2_10policy_hubI7AABB_cwy10AABBReduceE10Policy1000EN6thrust24THRUST_300001_SM_1000_NS6detail15normal_iteratorINSA_10device_ptrIS5_EEEEPS5_yS6_S5_S5_N4cuda3std3__410__identityEEEvT0_T1_T2_T3_T4_T6_
.visible .entry _ZN3cub18CUB_300001_SM_10006detail6reduce28DeviceReduceSingleTileKernelINS2_10policy_hubI7AABB_cwy10AABBReduceE10Policy1000EN6thrust24THRUST_300001_SM_1000_NS6detail15normal_iteratorINSA_10device_ptrIS5_EEEEPS5_yS6_S5_S5_N4cuda3std3__410__identityEEEvT0_T1_T2_T3_T4_T6_(
	.param .align 8 .b8 _ZN3cub18CUB_300001_SM_10006detail6reduce28DeviceReduceSingleTileKernelINS2_10policy_hubI7AABB_cwy10AABBReduceE10Policy1000EN6thrust24THRUST_300001_SM_1000_NS6detail15normal_iteratorINSA_10device_ptrIS5_EEEEPS5_yS6_S5_S5_N4cuda3std3__410__identityEEEvT0_T1_T2_T3_T4_T6__param_0[8],
	.param .u64 .ptr .align 1 _ZN3cub18CUB_300001_SM_10006detail6reduce28DeviceReduceSingleTileKernelINS2_10policy_hubI7AABB_cwy10AABBReduceE10Policy1000EN6thrust24THRUST_300001_SM_1000_NS6detail15normal_iteratorINSA_10device_ptrIS5_EEEEPS5_yS6_S5_S5_N4cuda3std3__410__identityEEEvT0_T1_T2_T3_T4_T6__param_1,
	.param .u64 _ZN3cub18CUB_300001_SM_10006detail6reduce28DeviceReduceSingleTileKernelINS2_10policy_hubI7AABB_cwy10AABBReduceE10Policy1000EN6thrust24THRUST_300001_SM_1000_NS6detail15normal_iteratorINSA_10device_ptrIS5_EEEEPS5_yS6_S5_S5_N4cuda3std3__410__identityEEEvT0_T1_T2_T3_T4_T6__param_2,
	.param .align 1 .b8 _ZN3cub18CUB_300001_SM_10006detail6reduce28DeviceReduceSingleTileKernelINS2_10policy_hubI7AABB_cwy10AABBReduceE10Policy1000EN6thrust24THRUST_300001_SM_1000_NS6detail15normal_iteratorINSA_10device_ptrIS5_EEEEPS5_yS6_S5_S5_N4cuda3std3__410__identityEEEvT0_T1_T2_T3_T4_T6__param_3[1],
	.param .align 16 .b8 _ZN3cub18CUB_300001_SM_10006detail6reduce28DeviceReduceSingleTileKernelINS2_10policy_hubI7AABB_cwy10AABBReduceE10Policy1000EN6thrust24THRUST_300001_SM_1000_NS6detail15normal_iteratorINSA_10device_ptrIS5_EEEEPS5_yS6_S5_S5_N4cuda3std3__410__identityEEEvT0_T1_T2_T3_T4_T6__param_4[32],
	.param .align 1 .b8 _ZN3cub18CUB_300001_SM_10006detail6reduce28DeviceReduceSingleTileKernelINS2_10policy_hubI7AABB_cwy10AABBReduceE10Policy1000EN6thrust24THRUST_300001_SM_1000_NS6detail15normal_iteratorINSA_10device_ptrIS5_EEEEPS5_yS6_S5_S5_N4cuda3std3__410__identityEEEvT0_T1_T2_T3_T4_T6__param_5[1]
)
.maxntid 256
.minnctapersm 1
{
	.reg .pred 	%p<58>;
	.reg .b16 	%rs<17>;
	.reg .b32 	%r<936>;
	.reg .b32 	%f<1393>;
	.reg .b64 	%rd<55>;
	// demoted variable
	.shared .align 16 .b8 _ZZN3cub18CUB_300001_SM_10006detail6reduce28DeviceReduceSingleTileKernelINS2_10policy_hubI7AABB_cwy10AABBReduceE10Policy1000EN6thrust24THRUST_300001_SM_1000_NS6detail15normal_iteratorINSA_10device_ptrIS5_EEEEPS5_yS6_S5_S5_N4cuda3std3__410__identityEEEvT0_T1_T2_T3_T4_T6_E12temp_storage[304];
	ld.param.u32 	%r168, [_ZN3cub18CUB_300001_SM_10006detail6reduce28DeviceReduceSingleTileKernelINS2_10policy_hubI7AABB_cwy10AABBReduceE10Policy1000EN6thrust24THRUST_300001_SM_1000_NS6detail15normal_iteratorINSA_10device_ptrIS5_EEEEPS5_yS6_S5_S5_N4cuda3std3__410__identityEEEvT0_T1_T2_T3_T4_T6__param_4+28];
	bfe.u32 	%r169, %r168, 24, 8;
	cvt.u16.u32 	%rs16, %r169;
	bfe.u32 	%r170, %r168, 16, 8;
	cvt.u16.u32 	%rs15, %r170;
	bfe.u32 	%r171, %r168, 8, 8;
	cvt.u16.u32 	%rs14, %r171;
	bfe.u32 	%r172, %r168, 0, 8;
	cvt.u16.u32 	%rs13, %r172;
	ld.param.u32 	%r173, [_ZN3cub18CUB_300001_SM_10006detail6reduce28DeviceReduceSingleTileKernelINS2_10policy_hubI7AABB_cwy10AABBReduceE10Policy1000EN6thrust24THRUST_300001_SM_1000_NS6detail15normal_iteratorINSA_10device_ptrIS5_EEEEPS5_yS6_S5_S5_N4cuda3std3__410__identityEEEvT0_T1_T2_T3_T4_T6__param_4+12];
	bfe.u32 	%r174, %r173, 24, 8;
	cvt.u16.u32 	%rs12, %r174;
	bfe.u32 	%r175, %r173, 16, 8;
	cvt.u16.u32 	%rs11, %r175;
	bfe.u32 	%r176, %r173, 8, 8;
	cvt.u16.u32 	%rs10, %r176;
	bfe.u32 	%r177, %r173, 0, 8;
	cvt.u16.u32 	%rs9, %r177;
	ld.param.f32 	%f426, [_ZN3cub18CUB_300001_SM_10006detail6reduce28DeviceReduceSingleTileKernelINS2_10policy_hubI7AABB_cwy10AABBReduceE10Policy1000EN6thrust24THRUST_300001_SM_1000_NS6detail15normal_iteratorINSA_10device_ptrIS5_EEEEPS5_yS6_S5_S5_N4cuda3std3__410__identityEEEvT0_T1_T2_T3_T4_T6__param_4+24];
	ld.param.f32 	%f423, [_ZN3cub18CUB_300001_SM_10006detail6reduce28DeviceReduceSingleTileKernelINS2_10policy_hubI7AABB_cwy10AABBReduceE10Policy1000EN6thrust24THRUST_300001_SM_1000_NS6detail15normal_iteratorINSA_10device_ptrIS5_EEEEPS5_yS6_S5_S5_N4cuda3std3__410__identityEEEvT0_T1_T2_T3_T4_T6__param_4+8];
	ld.param.u64 	%rd15, [_ZN3cub18CUB_300001_SM_10006detail6reduce28DeviceReduceSingleTileKernelINS2_10policy_hubI7AABB_cwy10AABBReduceE10Policy1000EN6thrust24THRUST_300001_SM_1000_NS6detail15normal_iteratorINSA_10device_ptrIS5_EEEEPS5_yS6_S5_S5_N4cuda3std3__410__identityEEEvT0_T1_T2_T3_T4_T6__param_0];
	ld.param.u64 	%rd17, [_ZN3cub18CUB_300001_SM_10006detail6reduce28DeviceReduceSingleTileKernelINS2_10policy_hubI7AABB_cwy10AABBReduceE10Policy1000EN6thrust24THRUST_300001_SM_1000_NS6detail15normal_iteratorINSA_10device_ptrIS5_EEEEPS5_yS6_S5_S5_N4cuda3std3__410__identityEEEvT0_T1_T2_T3_T4_T6__param_1];
	ld.param.u64 	%rd16, [_ZN3cub18CUB_300001_SM_10006detail6reduce28DeviceReduceSingleTileKernelINS2_10policy_hubI7AABB_cwy10AABBReduceE10Policy1000EN6thrust24THRUST_300001_SM_1000_NS6detail15normal_iteratorINSA_10device_ptrIS5_EEEEPS5_yS6_S5_S5_N4cuda3std3__410__identityEEEvT0_T1_T2_T3_T4_T6__param_2];
	ld.param.v2.f32 	{%f424, %f425}, [_ZN3cub18CUB_300001_SM_10006detail6reduce28DeviceReduceSingleTileKernelINS2_10policy_hubI7AABB_cwy10AABBReduceE10Policy1000EN6thrust24THRUST_300001_SM_1000_NS6detail15normal_iteratorINSA_10device_ptrIS5_EEEEPS5_yS6_S5_S5_N4cuda3std3__410__identityEEEvT0_T1_T2_T3_T4_T6__param_4+16];
	ld.param.v2.f32 	{%f421, %f422}, [_ZN3cub18CUB_300001_SM_10006detail6reduce28DeviceReduceSingleTileKernelINS2_10policy_hubI7AABB_cwy10AABBReduceE10Policy1000EN6thrust24THRUST_300001_SM_1000_NS6detail15normal_iteratorINSA_10device_ptrIS5_EEEEPS5_yS6_S5_S5_N4cuda3std3__410__identityEEEvT0_T1_T2_T3_T4_T6__param_4];
	cvta.to.global.u64 	%rd1, %rd17;
	setp.ne.s64 	%p1, %rd16, 0;
	@%p1 bra 	$L__BB14_3;
	mov.u32 	%r882, %tid.x;
	setp.ne.s32 	%p57, %r882, 0;
	@%p57 bra 	$L__BB14_83;
	cvt.u32.u16 	%r883, %rs9;
	cvt.u32.u16 	%r884, %rs10;
	prmt.b32 	%r885, %r883, %r884, 0x3340U;
	cvt.u32.u16 	%r886, %rs11;
	cvt.u32.u16 	%r887, %rs12;
	prmt.b32 	%r888, %r886, %r887, 0x3340U;
	prmt.b32 	%r889, %r885, %r888, 0x5410U;
	mov.b32 	%r890, %f421;
	mov.b32 	%r891, %f422;
	mov.b32 	%r892, %f423;
	st.global.v4.u32 	[%rd1], {%r890, %r891, %r892, %r889};
	cvt.u32.u16 	%r893, %rs13;
	cvt.u32.u16 	%r894, %rs14;
	prmt.b32 	%r895, %r893, %r894, 0x3340U;
	cvt.u32.u16 	%r896, %rs15;
	cvt.u32.u16 	%r897, %rs16;
	prmt.b32 	%r898, %r896, %r897, 0x3340U;
	prmt.b32 	%r899, %r895, %r898, 0x5410U;
	mov.b32 	%r900, %f424;
	mov.b32 	%r901, %f425;
	mov.b32 	%r902, %f426;
	st.global.v4.u32 	[%rd1+16], {%r900, %r901, %r902, %r899};
	bra.uni 	$L__BB14_83;
$L__BB14_3:
	cvta.to.global.u64 	%rd2, %rd15;
	setp.gt.u64 	%p2, %rd16, 511;
	@%p2 bra 	$L__BB14_52;
	cvt.u32.u64 	%r1, %rd16;
	mov.u32 	%r2, %tid.x;
	setp.ge.u32 	%p23, %r2, %r1;
	mov.f32 	%f1390, 0f7F7FFFFF;
	mov.f32 	%f1387, 0fFF7FFFFF;
	mov.f32 	%f1388, %f1387;
	mov.f32 	%f1389, %f1387;
	mov.f32 	%f1391, %f1390;
	mov.f32 	%f1392, %f1390;
	mov.u32 	%r908, %r2;
	@%p23 bra 	$L__BB14_6;
	mul.wide.u32 	%rd39, %r2, 32;
	add.s64 	%rd40, %rd2, %rd39;
	ld.global.v4.f32 	{%f1392, %f1391, %f1390, %f778}, [%rd40];
	mov.b32 	%r402, %f778;
	mov.b64 	%rd41, {%r403, %r402};
	{ .reg .b32 tmp; mov.b64 {tmp, %r912}, %rd41; }
	ld.global.v4.f32 	{%f1389, %f1388, %f1387, %f779}, [%rd40+16];
	mov.b32 	%r404, %f779;
	mov.b64 	%rd42, {%r405, %r404};
	{ .reg .b32 tmp; mov.b64 {tmp, %r911}, %rd42; }
	add.s32 	%r908, %r2, 256;
$L__BB14_6:
	setp.ge.u32 	%p24, %r908, %r1;
	@%p24 bra 	$L__BB14_18;
	not.b32 	%r406, %r908;
	add.s32 	%r9, %r406, %r1;
	shr.u32 	%r407, %r9, 8;
	add.s32 	%r10, %r407, 1;
	and.b32  	%r11, %r10, 7;
	setp.lt.u32 	%p25, %r9, 1792;
	@%p25 bra 	$L__BB14_10;
	and.b32  	%r408, %r10, 33554424;
	neg.s32 	%r906, %r408;
	mul.wide.u32 	%rd43, %r908, 32;
	add.s64 	%rd44, %rd43, %rd2;
	add.s64 	%rd51, %rd44, 32768;
$L__BB14_9:
	.pragma "nounroll";
	.pragma "used_bytes_mask 4095";
	ld.global.v4.f32 	{%f781, %f782, %f783, %f784}, [%rd51+-32768];
	.pragma "used_bytes_mask 4095";
	ld.global.v4.f32 	{%f785, %f786, %f787, %f788}, [%rd51+-32752];
	min.f32 	%f789, %f1392, %f781;
	min.f32 	%f790, %f1391, %f782;
	min.f32 	%f791, %f1390, %f783;
	max.f32 	%f792, %f1389, %f785;
	max.f32 	%f793, %f1388, %f786;
	max.f32 	%f794, %f1387, %f787;
	.pragma "used_bytes_mask 4095";
	ld.global.v4.f32 	{%f795, %f796, %f797, %f798}, [%rd51+-24576];
	.pragma "used_bytes_mask 4095";
	ld.global.v4.f32 	{%f799, %f800, %f801, %f802}, [%rd51+-24560];
	min.f32 	%f803, %f789, %f795;
	min.f32 	%f804, %f790, %f796;
	min.f32 	%f805, %f791, %f797;
	max.f32 	%f806, %f792, %f799;
	max.f32 	%f807, %f793, %f800;
	max.f32 	%f808, %f794, %f801;
	.pragma "used_bytes_mask 4095";
	ld.global.v4.f32 	{%f809, %f810, %f811, %f812}, [%rd51+-16384];
	.pragma "used_bytes_mask 4095";
	ld.global.v4.f32 	{%f813, %f814, %f815, %f816}, [%rd51+-16368];
	min.f32 	%f817, %f803, %f809;
	min.f32 	%f818, %f804, %f810;
	min.f32 	%f819, %f805, %f811;
	max.f32 	%f820, %f806, %f813;
	max.f32 	%f821, %f807, %f814;
	max.f32 	%f822, %f808, %f815;
	.pragma "used_bytes_mask 4095";
	ld.global.v4.f32 	{%f823, %f824, %f825, %f826}, [%rd51+-8192];
	.pragma "used_bytes_mask 4095";
	ld.global.v4.f32 	{%f827, %f828, %f829, %f830}, [%rd51+-8176];
	min.f32 	%f831, %f817, %f823;
	min.f32 	%f832, %f818, %f824;
	min.f32 	%f833, %f819, %f825;
	max.f32 	%f834, %f820, %f827;
	max.f32 	%f835, %f821, %f828;
	max.f32 	%f836, %f822, %f829;
	.pragma "used_bytes_mask 4095";
	ld.global.v4.f32 	{%f837, %f838, %f839, %f840}, [%rd51];
	.pragma "used_bytes_mask 4095";
	ld.global.v4.f32 	{%f841, %f842, %f843, %f844}, [%rd51+16];
	min.f32 	%f845, %f831, %f837;
	min.f32 	%f846, %f832, %f838;
	min.f32 	%f847, %f833, %f839;
	max.f32 	%f848, %f834, %f841;
	max.f32 	%f849, %f835, %f842;
	max.f32 	%f850, %f836, %f843;
	.pragma "used_bytes_mask 4095";
	ld.global.v4.f32 	{%f851, %f852, %f853, %f854}, [%rd51+8192];
	.pragma "used_bytes_mask 4095";
	ld.global.v4.f32 	{%f855, %f856, %f857, %f858}, [%rd51+8208];
	min.f32 	%f859, %f845, %f851;
	min.f32 	%f860, %f846, %f852;
	min.f32 	%f861, %f847, %f853;
	max.f32 	%f862, %f848, %f855;
	max.f32 	%f863, %f849, %f856;
	max.f32 	%f864, %f850, %f857;
	.pragma "used_bytes_mask 4095";
	ld.global.v4.f32 	{%f865, %f866, %f867, %f868}, [%rd51+16384];
	.pragma "used_bytes_mask 4095";
	ld.global.v4.f32 	{%f869, %f870, %f871, %f872}, [%rd51+16400];
	min.f32 	%f873, %f859, %f865;
	min.f32 	%f874, %f860, %f866;
	min.f32 	%f875, %f861, %f867;
	max.f32 	%f876, %f862, %f869;
	max.f32 	%f877, %f863, %f870;
	max.f32 	%f878, %f864, %f871;
	.pragma "used_bytes_mask 4095";
	ld.global.v4.f32 	{%f879, %f880, %f881, %f882}, [%rd51+24576];
	.pragma "used_bytes_mask 4095";
	ld.global.v4.f32 	{%f883, %f884, %f885, %f886}, [%rd51+24592];
	min.f32 	%f1392, %f873, %f879;
	min.f32 	%f1391, %f874, %f880;
	min.f32 	%f1390, %f875, %f881;
	max.f32 	%f1389, %f876, %f883;
	max.f32 	%f1388, %f877, %f884;
	max.f32 	%f1387, %f878, %f885;
	add.s32 	%r908, %r908, 2048;
	add.s32 	%r906, %r906, 8;
	add.s64 	%rd51, %rd51, 65536;
	setp.ne.s32 	%p26, %r906, 0;
	@%p26 bra 	$L__BB14_9;
$L__BB14_10:
	setp.eq.s32 	%p27, %r11, 0;
	@%p27 bra 	$L__BB14_18;
	setp.lt.u32 	%p28, %r11, 4;
	@%p28 bra 	$L__BB14_13;
	mul.wide.u32 	%rd45, %r908, 32;
	add.s64 	%rd46, %rd2, %rd45;
	.pragma "used_bytes_mask 4095";
	ld.global.v4.f32 	{%f888, %f889, %f890, %f891}, [%rd46];
	.pragma "used_bytes_mask 4095";
	ld.global.v4.f32 	{%f892, %f893, %f894, %f895}, [%rd46+16];
	min.f32 	%f896, %f1392, %f888;
	min.f32 	%f897, %f1391, %f889;
	min.f32 	%f898, %f1390, %f890;
	max.f32 	%f899, %f1389, %f892;
	max.f32 	%f900, %f1388, %f893;
	max.f32 	%f901, %f1387, %f894;
	.pragma "used_bytes_mask 4095";
	ld.global.v4.f32 	{%f902, %f903, %f904, %f905}, [%rd46+8192];
	.pragma "used_bytes_mask 4095";
	ld.global.v4.f32 	{%f906, %f907, %f908, %f909}, [%rd46+8208];
	min.f32 	%f910, %f896, %f902;
	min.f32 	%f911, %f897, %f903;
	min.f32 	%f912, %f898, %f904;
	max.f32 	%f913, %f899, %f906;
	max.f32 	%f914, %f900, %f907;
	max.f32 	%f915, %f901, %f908;
	.pragma "used_bytes_mask 4095";
	ld.global.v4.f32 	{%f916, %f917, %f918, %f919}, [%rd46+16384];
	.pragma "used_bytes_mask 4095";
	ld.global.v4.f32 	{%f920, %f921, %f922, %f923}, [%rd46+16400];
	min.f32 	%f924, %f910, %f916;
	min.f32 	%f925, %f911, %f917;
	min.f32 	%f926, %f912, %f918;
	max.f32 	%f927, %f913, %f920;
	max.f32 	%f928, %f914, %f921;
	max.f32 	%f929, %f915, %f922;
	.pragma "used_bytes_mask 4095";
	ld.global.v4.f32 	{%f930, %f931, %f932, %f933}, [%rd46+24576];
	.pragma "used_bytes_mask 4095";
	ld.global.v4.f32 	{%f934, %f935, %f936, %f937}, [%rd46+24592];
	min.f32 	%f1392, %f924, %f930;
	min.f32 	%f1391, %f925, %f931;
	min.f32 	%f1390, %f926, %f932;
	max.f32 	%f1389, %f927, %f934;
	max.f32 	%f1388, %f928, %f935;
	max.f32 	%f1387, %f929, %f936;
	add.s32 	%r908, %r908, 1024;
$L__BB14_13:
	and.b32  	%r411, %r10, 3;
	setp.eq.s32 	%p29, %r411, 0;
	@%p29 bra 	$L__BB14_18;
	setp.eq.s32 	%p30, %r411, 1;
	@%p30 bra 	$L__BB14_16;
	mul.wide.u32 	%rd47, %r908, 32;
	add.s64 	%rd48, %rd2, %rd47;
	.pragma "used_bytes_mask 4095";
	ld.global.v4.f32 	{%f939, %f940, %f941, %f942}, [%rd48];
	.pragma "used_bytes_mask 4095";
	ld.global.v4.f32 	{%f943, %f944, %f945, %f946}, [%rd48+16];
	min.f32 	%f947, %f1392, %f939;
	min.f32 	%f948, %f1391, %f940;
	min.f32 	%f949, %f1390, %f941;
	max.f32 	%f950, %f1389, %f943;
	max.f32 	%f951, %f1388, %f944;
	max.f32 	%f952, %f1387, %f945;
	.pragma "used_bytes_mask 4095";
	ld.global.v4.f32 	{%f953, %f954, %f955, %f956}, [%rd48+8192];
	.pragma "used_bytes_mask 4095";
	ld.global.v4.f32 	{%f957, %f958, %f959, %f960}, [%rd48+8208];
	min.f32 	%f1392, %f947, %f953;
	min.f32 	%f1391, %f948, %f954;
	min.f32 	%f1390, %f949, %f955;
	max.f32 	%f1389, %f950, %f957;
	max.f32 	%f1388, %f951, %f958;
	max.f32 	%f1387, %f952, %f959;
	add.s32 	%r908, %r908, 512;
$L__BB14_16:
	and.b32  	%r413, %r9, 256;
	setp.ne.s32 	%p31, %r413, 0;
	@%p31 bra 	$L__BB14_18;
	mul.wide.u32 	%rd49, %r908, 32;
	add.s64 	%rd50, %rd2, %rd49;
	.pragma "used_bytes_mask 4095";
	ld.global.v4.f32 	{%f961, %f962, %f963, %f964}, [%rd50];
	.pragma "used_bytes_mask 4095";
	ld.global.v4.f32 	{%f965, %f966, %f967, %f968}, [%rd50+16];
	min.f32 	%f1392, %f1392, %f961;
	min.f32 	%f1391, %f1391, %f962;
	min.f32 	%f1390, %f1390, %f963;
	max.f32 	%f1389, %f1389, %f965;
	max.f32 	%f1388, %f1388, %f966;
	max.f32 	%f1387, %f1387, %f967;
$L__BB14_18:
	cvt.u16.u32 	%rs1, %r912;
	shr.u32 	%r415, %r912, 8;
	cvt.u16.u32 	%rs2, %r415;
	{ .reg .b16 tmp; mov.b32 {tmp, %rs3}, %r912; }
	shr.u32 	%r416, %r912, 24;
	cvt.u16.u32 	%rs4, %r416;
	cvt.u16.u32 	%rs5, %r911;
	shr.u32 	%r417, %r911, 8;
	cvt.u16.u32 	%rs6, %r417;
	{ .reg .b16 tmp; mov.b32 {tmp, %rs7}, %r911; }
	shr.u32 	%r418, %r911, 24;
	cvt.u16.u32 	%rs8, %r418;
	setp.lt.u64 	%p32, %rd16, 256;
	@%p32 bra 	$L__BB14_32;
	// begin inline asm
	mov.u32 %r654, %laneid;
	// end inline asm
	cvt.u32.u16 	%r695, %rs4;
	cvt.u32.u16 	%r696, %rs3;
	prmt.b32 	%r697, %r696, %r695, 0x3340U;
	cvt.u32.u16 	%r698, %rs2;
	cvt.u32.u16 	%r699, %rs1;
	prmt.b32 	%r700, %r699, %r698, 0x3340U;
	prmt.b32 	%r916, %r700, %r697, 0x5410U;
	cvt.u32.u16 	%r701, %rs8;
	cvt.u32.u16 	%r702, %rs7;
	prmt.b32 	%r703, %r702, %r701, 0x3340U;
	cvt.u32.u16 	%r704, %rs6;
	cvt.u32.u16 	%r705, %rs5;
	prmt.b32 	%r706, %r705, %r704, 0x3340U;
	prmt.b32 	%r915, %r706, %r703, 0x5410U;
	mov.b32 	%r656, %f1392;
	mov.b32 	%r692, 1;
	mov.b32 	%r693, 31;
	mov.b32 	%r694, -1;
	// begin inline asm
	shfl.sync.down.b32 %r655, %r656, %r692, %r693, %r694;
	// end inline asm
	mov.b32 	%r661, %f1391;
	// begin inline asm
	shfl.sync.down.b32 %r660, %r661, %r692, %r693, %r694;
	// end inline asm
	mov.b32 	%r666, %f1390;
	// begin inline asm
	shfl.sync.down.b32 %r665, %r666, %r692, %r693, %r694;
	// end inline asm
	// begin inline asm
	shfl.sync.down.b32 %r670, %r916, %r692, %r693, %r694;
	// end inline asm
	mov.b32 	%r676, %f1389;
	// begin inline asm
	shfl.sync.down.b32 %r675, %r676, %r692, %r693, %r694;
	// end inline asm
	mov.b32 	%r681, %f1388;
	// begin inline asm
	shfl.sync.down.b32 %r680, %r681, %r692, %r693, %r694;
	// end inline asm
	mov.b32 	%r686, %f1387;
	// begin inline asm
	shfl.sync.down.b32 %r685, %r686, %r692, %r693, %r694;
	// end inline asm
	// begin inline asm
	shfl.sync.down.b32 %r690, %r915, %r692, %r693, %r694;
	// end inline asm
	setp.gt.s32 	%p49, %r654, 30;
	@%p49 bra 	$L__BB14_21;
	mov.b32 	%f1055, %r685;
	mov.b32 	%f1056, %r680;
	mov.b32 	%f1057, %r675;
	mov.b32 	%f1058, %r665;
	mov.b32 	%f1059, %r660;
	mov.b32 	%f1060, %r655;
	min.f32 	%f1392, %f1392, %f1060;
	min.f32 	%f1391, %f1391, %f1059;
	min.f32 	%f1390, %f1390, %f1058;
	max.f32 	%f1389, %f1389, %f1057;
	max.f32 	%f1388, %f1388, %f1056;
	max.f32 	%f1387, %f1387, %f1055;
$L__BB14_21:
	mov.b32 	%r709, %f1392;
	mov.b32 	%r745, 2;
	mov.b32 	%r746, 31;
	mov.b32 	%r747, -1;
	// begin inline asm
	shfl.sync.down.b32 %r708, %r709, %r745, %r746, %r747;
	// end inline asm
	mov.b32 	%r714, %f1391;
	// begin inline asm
	shfl.sync.down.b32 %r713, %r714, %r745, %r746, %r747;
	// end inline asm
	mov.b32 	%r719, %f1390;
	// begin inline asm
	shfl.sync.down.b32 %r718, %r719, %r745, %r746, %r747;
	// end inline asm
	// begin inline asm
	shfl.sync.down.b32 %r723, %r916, %r745, %r746, %r747;
	// end inline asm
	mov.b32 	%r729, %f1389;
	// begin inline asm
	shfl.sync.down.b32 %r728, %r729, %r745, %r746, %r747;
	// end inline asm
	mov.b32 	%r734, %f1388;
	// begin inline asm
	shfl.sync.down.b32 %r733, %r734, %r745, %r746, %r747;
	// end inline asm
	mov.b32 	%r739, %f1387;
	// begin inline asm
	shfl.sync.down.b32 %r738, %r739, %r745, %r746, %r747;
	// end inline asm
	// begin inline asm
	shfl.sync.down.b32 %r743, %r915, %r745, %r746, %r747;
	// end inline asm
	setp.gt.s32 	%p50, %r654, 29;
	@%p50 bra 	$L__BB14_23;
	mov.b32 	%f1061, %r738;
	mov.b32 	%f1062, %r733;
	mov.b32 	%f1063, %r728;
	mov.b32 	%f1064, %r718;
	mov.b32 	%f1065, %r713;
	mov.b32 	%f1066, %r708;
	min.f32 	%f1392, %f1392, %f1066;
	min.f32 	%f1391, %f1391, %f1065;
	min.f32 	%f1390, %f1390, %f1064;
	max.f32 	%f1389, %f1389, %f1063;
	max.f32 	%f1388, %f1388, %f1062;
	max.f32 	%f1387, %f1387, %f1061;
$L__BB14_23:
	mov.b32 	%r750, %f1392;
	mov.b32 	%r786, 4;
	mov.b32 	%r787, 31;
	mov.b32 	%r788, -1;
	// begin inline asm
	shfl.sync.down.b32 %r749, %r750, %r786, %r787, %r788;
	// end inline asm
	mov.b32 	%r755, %f1391;
	// begin inline asm
	shfl.sync.down.b32 %r754, %r755, %r786, %r787, %r788;
	// end inline asm
	mov.b32 	%r760, %f1390;
	// begin inline asm
	shfl.sync.down.b32 %r759, %r760, %r786, %r787, %r788;
	// end inline asm
	// begin inline asm
	shfl.sync.down.b32 %r764, %r916, %r786, %r787, %r788;
	// end inline asm
	mov.b32 	%r770, %f1389;
	// begin inline asm
	shfl.sync.down.b32 %r769, %r770, %r786, %r787, %r788;
	// end inline asm
	mov.b32 	%r775, %f1388;
	// begin inline asm
	shfl.sync.down.b32 %r774, %r775, %r786, %r787, %r788;
	// end inline asm
	mov.b32 	%r780, %f1387;
	// begin inline asm
	shfl.sync.down.b32 %r779, %r780, %r786, %r787, %r788;
	// end inline asm
	// begin inline asm
	shfl.sync.down.b32 %r784, %r915, %r786, %r787, %r788;
	// end inline asm
	setp.gt.s32 	%p51, %r654, 27;
	@%p51 bra 	$L__BB14_25;
	mov.b32 	%f1067, %r779;
	mov.b32 	%f1068, %r774;
	mov.b32 	%f1069, %r769;
	mov.b32 	%f1070, %r759;
	mov.b32 	%f1071, %r754;
	mov.b32 	%f1072, %r749;
	min.f32 	%f1392, %f1392, %f1072;
	min.f32 	%f1391, %f1391, %f1071;
	min.f32 	%f1390, %f1390, %f1070;
	max.f32 	%f1389, %f1389, %f1069;
	max.f32 	%f1388, %f1388, %f1068;
	max.f32 	%f1387, %f1387, %f1067;
$L__BB14_25:
	mov.b32 	%r791, %f1392;
	mov.b32 	%r827, 8;
	mov.b32 	%r828, 31;
	mov.b32 	%r829, -1;
	// begin inline asm
	shfl.sync.down.b32 %r790, %r791, %r827, %r828, %r829;
	// end inline asm
	mov.b32 	%r796, %f1391;
	// begin inline asm
	shfl.sync.down.b32 %r795, %r796, %r827, %r828, %r829;
	// end inline asm
	mov.b32 	%r801, %f1390;
	// begin inline asm
	shfl.sync.down.b32 %r800, %r801, %r827, %r828, %r829;
	// end inline asm
	// begin inline asm
	shfl.sync.down.b32 %r805, %r916, %r827, %r828, %r829;
	// end inline asm
	mov.b32 	%r811, %f1389;
	// begin inline asm
	shfl.sync.down.b32 %r810, %r811, %r827, %r828, %r829;
	// end inline asm
	mov.b32 	%r816, %f1388;
	// begin inline asm
	shfl.sync.down.b32 %r815, %r816, %r827, %r828, %r829;
	// end inline asm
	mov.b32 	%r821, %f1387;
	// begin inline asm
	shfl.sync.down.b32 %r820, %r821, %r827, %r828, %r829;
	// end inline asm
	// begin inline asm
	shfl.sync.down.b32 %r825, %r915, %r827, %r828, %r829;
	// end inline asm
	setp.gt.s32 	%p52, %r654, 23;
	@%p52 bra 	$L__BB14_27;
	mov.b32 	%f1073, %r820;
	mov.b32 	%f1074, %r815;
	mov.b32 	%f1075, %r810;
	mov.b32 	%f1076, %r800;
	mov.b32 	%f1077, %r795;
	mov.b32 	%f1078, %r790;
	min.f32 	%f1392, %f1392, %f1078;
	min.f32 	%f1391, %f1391, %f1077;
	min.f32 	%f1390, %f1390, %f1076;
	max.f32 	%f1389, %f1389, %f1075;
	max.f32 	%f1388, %f1388, %f1074;
	max.f32 	%f1387, %f1387, %f1073;
$L__BB14_27:
	mov.b32 	%r832, %f1392;
	mov.b32 	%r868, 16;
	mov.b32 	%r869, 31;
	mov.b32 	%r870, -1;
	// begin inline asm
	shfl.sync.down.b32 %r831, %r832, %r868, %r869, %r870;
	// end inline asm
	mov.b32 	%r837, %f1391;
	// begin inline asm
	shfl.sync.down.b32 %r836, %r837, %r868, %r869, %r870;
	// end inline asm
	mov.b32 	%r842, %f1390;
	// begin inline asm
	shfl.sync.down.b32 %r841, %r842, %r868, %r869, %r870;
	// end inline asm
	// begin inline asm
	shfl.sync.down.b32 %r846, %r916, %r868, %r869, %r870;
	// end inline asm
	mov.b32 	%r852, %f1389;
	// begin inline asm
	shfl.sync.down.b32 %r851, %r852, %r868, %r869, %r870;
	// end inline asm
	mov.b32 	%r857, %f1388;
	// begin inline asm
	shfl.sync.down.b32 %r856, %r857, %r868, %r869, %r870;
	// end inline asm
	mov.b32 	%r862, %f1387;
	// begin inline asm
	shfl.sync.down.b32 %r861, %r862, %r868, %r869, %r870;
	// end inline asm
	// begin inline asm
	shfl.sync.down.b32 %r866, %r915, %r868, %r869, %r870;
	// end inline asm
	setp.gt.s32 	%p53, %r654, 15;
	@%p53 bra 	$L__BB14_30;
	mov.b32 	%f1079, %r861;
	mov.b32 	%f1080, %r856;
	mov.b32 	%f1081, %r851;
	mov.b32 	%f1082, %r841;
	mov.b32 	%f1083, %r836;
	mov.b32 	%f1084, %r831;
	min.f32 	%f1392, %f1392, %f1084;
	min.f32 	%f1391, %f1391, %f1083;
	min.f32 	%f1390, %f1390, %f1082;
	max.f32 	%f1389, %f1389, %f1081;
	max.f32 	%f1388, %f1388, %f1080;
	max.f32 	%f1387, %f1387, %f1079;
	setp.ne.s32 	%p54, %r654, 0;
	@%p54 bra 	$L__BB14_30;
	and.b32  	%r871, %r2, 992;
	mov.u32 	%r872, _ZZN3cub18CUB_300001_SM_10006detail6reduce28DeviceReduceSingleTileKernelINS2_10policy_hubI7AABB_cwy10AABBReduceE10Policy1000EN6thrust24THRUST_300001_SM_1000_NS6detail15normal_iteratorINSA_10device_ptrIS5_EEEEPS5_yS6_S5_S5_N4cuda3std3__410__identityEEEvT0_T1_T2_T3_T4_T6_E12temp_storage;
	add.s32 	%r873, %r872, %r871;
	mov.b32 	%r874, %f1390;
	mov.b32 	%r875, %f1391;
	mov.b32 	%r876, %f1392;
	mov.b32 	%r877, 0;
	st.shared.v4.u32 	[%r873+16], {%r876, %r875, %r874, %r877};
	mov.b32 	%r878, %f1387;
	mov.b32 	%r879, %f1388;
	mov.b32 	%r880, %f1389;
	st.shared.v4.u32 	[%r873+32], {%r880, %r879, %r878, %r877};
$L__BB14_30:
	bar.sync 	0;
	setp.ne.s32 	%p55, %r2, 0;
	@%p55 bra 	$L__BB14_81;
	.pragma "used_bytes_mask 4095";
	ld.shared.v4.f32 	{%f1085, %f1086, %f1087, %f1088}, [_ZZN3cub18CUB_300001_SM_10006detail6reduce28DeviceReduceSingleTileKernelINS2_10policy_hubI7AABB_cwy10AABBReduceE10Policy1000EN6thrust24THRUST_300001_SM_1000_NS6detail15normal_iteratorINSA_10device_ptrIS5_EEEEPS5_yS6_S5_S5_N4cuda3std3__410__identityEEEvT0_T1_T2_T3_T4_T6_E12temp_storage+48];
	.pragma "used_bytes_mask 4095";
	ld.shared.v4.f32 	{%f1089, %f1090, %f1091, %f1092}, [_ZZN3cub18CUB_300001_SM_10006detail6reduce28DeviceReduceSingleTileKernelINS2_10policy_hubI7AABB_cwy10AABBReduceE10Policy1000EN6thrust24THRUST_300001_SM_1000_NS6detail15normal_iteratorINSA_10device_ptrIS5_EEEEPS5_yS6_S5_S5_N4cuda3std3__410__identityEEEvT0_T1_T2_T3_T4_T6_E12temp_storage+64];
	min.f32 	%f1093, %f1392, %f1085;
	min.f32 	%f1094, %f1391, %f1086;
	min.f32 	%f1095, %f1390, %f1087;
	max.f32 	%f1096, %f1389, %f1089;
	max.f32 	%f1097, %f1388, %f1090;
	max.f32 	%f1098, %f1387, %f1091;
	.pragma "used_bytes_mask 4095";
	ld.shared.v4.f32 	{%f1099, %f1100, %f1101, %f1102}, [_ZZN3cub18CUB_300001_SM_10006detail6reduce28DeviceReduceSingleTileKernelINS2_10policy_hubI7AABB_cwy10AABBReduceE10Policy1000EN6thrust24THRUST_300001_SM_1000_NS6detail15normal_iteratorINSA_10device_ptrIS5_EEEEPS5_yS6_S5_S5_N4cuda3std3__410__identityEEEvT0_T1_T2_T3_T4_T6_E12temp_storage+80];
	.pragma "used_bytes_mask 4095";
	ld.shared.v4.f32 	{%f1103, %f1104, %f1105, %f1106}, [_ZZN3cub18CUB_300001_SM_10006detail6reduce28DeviceReduceSingleTileKernelINS2_10policy_hubI7AABB_cwy10AABBReduceE10Policy1000EN6thrust24THRUST_300001_SM_1000_NS6detail15normal_iteratorINSA_10device_ptrIS5_EEEEPS5_yS6_S5_S5_N4cuda3std3__410__identityEEEvT0_T1_T2_T3_T4_T6_E12temp_storage+96];
	min.f32 	%f1107, %f1093, %f1099;
	min.f32 	%f1108, %f1094, %f1100;
	min.f32 	%f1109, %f1095, %f1101;
	max.f32 	%f1110, %f1096, %f1103;
	max.f32 	%f1111, %f1097, %f1104;
	max.f32 	%f1112, %f1098, %f1105;
	.pragma "used_bytes_mask 4095";
	ld.shared.v4.f32 	{%f1113, %f1114, %f1115, %f1116}, [_ZZN3cub18CUB_300001_SM_10006detail6reduce28DeviceReduceSingleTileKernelINS2_10policy_hubI7AABB_cwy10AABBReduceE10Policy1000EN6thrust24THRUST_300001_SM_1000_NS6detail15normal_iteratorINSA_10device_ptrIS5_EEEEPS5_yS6_S5_S5_N4cuda3std3__410__identityEEEvT0_T1_T2_T3_T4_T6_E12temp_storage+112];
	.pragma "used_bytes_mask 4095";
	ld.shared.v4.f32 	{%f1117, %f1118, %f1119, %f1120}, [_ZZN3cub18CUB_300001_SM_10006detail6reduce28DeviceReduceSingleTileKernelINS2_10policy_hubI7AABB_cwy10AABBReduceE10Policy1000EN6thrust24THRUST_300001_SM_1000_NS6detail15normal_iteratorINSA_10device_ptrIS5_EEEEPS5_yS6_S5_S5_N4cuda3std3__410__identityEEEvT0_T1_T2_T3_T4_T6_E12temp_storage+128];
	min.f32 	%f1121, %f1107, %f1113;
	min.f32 	%f1122, %f1108, %f1114;
	min.f32 	%f1123, %f1109, %f1115;
	max.f32 	%f1124, %f1110, %f1117;
	max.f32 	%f1125, %f1111, %f1118;
	max.f32 	%f1126, %f1112, %f1119;
	.pragma "used_bytes_mask 4095";
	ld.shared.v4.f32 	{%f1127, %f1128, %f1129, %f1130}, [_ZZN3cub18CUB_300001_SM_10006detail6reduce28DeviceReduceSingleTileKernelINS2_10policy_hubI7AABB_cwy10AABBReduceE10Policy1000EN6thrust24THRUST_300001_SM_1000_NS6detail15normal_iteratorINSA_10device_ptrIS5_EEEEPS5_yS6_S5_S5_N4cuda3std3__410__identityEEEvT0_T1_T2_T3_T4_T6_E12temp_storage+144];
	.pragma "used_bytes_mask 4095";
	ld.shared.v4.f32 	{%f1131, %f1132, %f1133, %f1134}, [_ZZN3cub18CUB_300001_SM_10006detail6reduce28DeviceReduceSingleTileKernelINS2_10policy_hubI7AABB_cwy10AABBReduceE10Policy1000EN6thrust24THRUST_300001_SM_1000_NS6detail15normal_iteratorINSA_10device_ptrIS5_EEEEPS5_yS6_S5_S5_N4cuda3std3__410__identityEEEvT0_T1_T2_T3_T4_T6_E12temp_storage+160];
	min.f32 	%f1135, %f1121, %f1127;
	min.f32 	%f1136, %f1122, %f1128;
	min.f32 	%f1137, %f1123, %f1129;
	max.f32 	%f1138, %f1124, %f1131;
	max.f32 	%f1139, %f1125, %f1132;
	max.f32 	%f1140, %f1126, %f1133;
	.pragma "used_bytes_mask 4095";
	ld.shared.v4.f32 	{%f1141, %f1142, %f1143, %f1144}, [_ZZN3cub18CUB_300001_SM_10006detail6reduce28DeviceReduceSingleTileKernelINS2_10policy_hubI7AABB_cwy10AABBReduceE10Policy1000EN6thrust24THRUST_300001_SM_1000_NS6detail15normal_iteratorINSA_10device_ptrIS5_EEEEPS5_yS6_S5_S5_N4cuda3std3__410__identityEEEvT0_T1_T2_T3_T4_T6_E12temp_storage+176];
	.pragma "used_bytes_mask 4095";
	ld.shared.v4.f32 	{%f1145, %f1146, %f1147, %f1148}, [_ZZN3cub18CUB_300001_SM_10006detail6reduce28DeviceReduceSingleTileKernelINS2_10policy_hubI7AABB_cwy10AABBReduceE10Policy1000EN6thrust24THRUST_300001_SM_1000_NS6detail15normal_iteratorINSA_10device_ptrIS5_EEEEPS5_yS6_S5_S5_N4cuda3std3__410__identityEEEvT0_T1_T2_T3_T4_T6_E12temp_storage+192];
	min.f32 	%f1149, %f1135, %f1141;
	min.f32 	%f1150, %f1136, %f1142;
	min.f32 	%f1151, %f1137, %f1143;
	max.f32 	%f1152, %f1138, %f1145;
	max.f32 	%f1153, %f1139, %f1146;
	max.f32 	%f1154, %f1140, %f1147;
	.pragma "used_bytes_mask 4095";
	ld.shared.v4.f32 	{%f1155, %f1156, %f1157, %f1158}, [_ZZN3cub18CUB_300001_SM_10006detail6reduce28DeviceReduceSingleTileKernelINS2_10policy_hubI7AABB_cwy10AABBReduceE10Policy1000EN6thrust24THRUST_300001_SM_1000_NS6detail15normal_iteratorINSA_10device_ptrIS5_EEEEPS5_yS6_S5_S5_N4cuda3std3__410__identityEEEvT0_T1_T2_T3_T4_T6_E12temp_storage+208];
	.pragma "used_bytes_mask 4095";
	ld.shared.v4.f32 	{%f1159, %f1160, %f1161, %f1162}, [_ZZN3cub18CUB_300001_SM_10006detail6reduce28DeviceReduceSingleTileKernelINS2_10policy_hubI7AABB_cwy10AABBReduceE10Policy1000EN6thrust24THRUST_300001_SM_1000_NS6detail15normal_iteratorINSA_10device_ptrIS5_EEEEPS5_yS6_S5_S5_N4cuda3std3__410__identityEEEvT0_T1_T2_T3_T4_T6_E12temp_storage+224];
	min.f32 	%f1163, %f1149, %f1155;
	min.f32 	%f1164, %f1150, %f1156;
	min.f32 	%f1165, %f1151, %f1157;
	max.f32 	%f1166, %f1152, %f1159;
	max.f32 	%f1167, %f1153, %f1160;
	max.f32 	%f1168, %f1154, %f1161;
	.pragma "used_bytes_mask 4095";
	ld.shared.v4.f32 	{%f1169, %f1170, %f1171, %f1172}, [_ZZN3cub18CUB_300001_SM_10006detail6reduce28DeviceReduceSingleTileKernelINS2_10policy_hubI7AABB_cwy10AABBReduceE10Policy1000EN6thrust24THRUST_300001_SM_1000_NS6detail15normal_iteratorINSA_10device_ptrIS5_EEEEPS5_yS6_S5_S5_N4cuda3std3__410__identityEEEvT0_T1_T2_T3_T4_T6_E12temp_storage+240];
	.pragma "used_bytes_mask 4095";
	ld.shared.v4.f32 	{%f1173, %f1174, %f1175, %f1176}, [_ZZN3cub18CUB_300001_SM_10006detail6reduce28DeviceReduceSingleTileKernelINS2_10policy_hubI7AABB_cwy10AABBReduceE10Policy1000EN6thrust24THRUST_300001_SM_1000_NS6detail15normal_iteratorINSA_10device_ptrIS5_EEEEPS5_yS6_S5_S5_N4cuda3std3__410__identityEEEvT0_T1_T2_T3_T4_T6_E12temp_storage+256];
	min.f32 	%f1392, %f1163, %f1169;
	min.f32 	%f1391, %f1164, %f1170;
	min.f32 	%f1390, %f1165, %f1171;
	max.f32 	%f1389, %f1166, %f1173;
	max.f32 	%f1388, %f1167, %f1174;
	max.f32 	%f1387, %f1168, %f1175;
	bra.uni 	$L__BB14_81;
$L__BB14_32:
	// begin inline asm
	mov.u32 %r419, %laneid;
	// end inline asm
	and.b32  	%r460, %r2, 992;
	add.s32 	%r461, %r460, 32;
	setp.gt.u32 	%p33, %r461, %r1;
	not.b32 	%r462, %r460;
	add.s32 	%r463, %r1, %r462;
	selp.b32 	%r458, %r463, 31, %p33;
	cvt.u32.u16 	%r464, %rs4;
	cvt.u32.u16 	%r465, %rs3;
	prmt.b32 	%r466, %r465, %r464, 0x3340U;
	cvt.u32.u16 	%r467, %rs2;
	cvt.u32.u16 	%r468, %rs1;
	prmt.b32 	%r469, %r468, %r467, 0x3340U;
	prmt.b32 	%r923, %r469, %r466, 0x5410U;
	cvt.u32.u16 	%r470, %rs8;
	cvt.u32.u16 	%r471, %rs7;
	prmt.b32 	%r472, %r471, %r470, 0x3340U;
	cvt.u32.u16 	%r473, %rs6;
	cvt.u32.u16 	%r474, %rs5;
	prmt.b32 	%r475, %r474, %r473, 0x3340U;
	prmt.b32 	%r924, %r475, %r472, 0x5410U;
	mov.b32 	%r421, %f1392;
	mov.b32 	%r457, 1;
	mov.b32 	%r459, -1;
	// begin inline asm
	shfl.sync.down.b32 %r420, %r421, %r457, %r458, %r459;
	// end inline asm
	mov.b32 	%r426, %f1391;
	// begin inline asm
	shfl.sync.down.b32 %r425, %r426, %r457, %r458, %r459;
	// end inline asm
	mov.b32 	%r431, %f1390;
	// begin inline asm
	shfl.sync.down.b32 %r430, %r431, %r457, %r458, %r459;
	// end inline asm
	// begin inline asm
	shfl.sync.down.b32 %r435, %r923, %r457, %r458, %r459;
	// end inline asm
	mov.b32 	%r441, %f1389;
	// begin inline asm
	shfl.sync.down.b32 %r440, %r441, %r457, %r458, %r459;
	// end inline asm
	mov.b32 	%r446, %f1388;
	// begin inline asm
	shfl.sync.down.b32 %r445, %r446, %r457, %r458, %r459;
	// end inline asm
	mov.b32 	%r451, %f1387;
	// begin inline asm
	shfl.sync.down.b32 %r450, %r451, %r457, %r458, %r459;
	// end inline asm
	// begin inline asm
	shfl.sync.down.b32 %r455, %r924, %r457, %r458, %r459;
	// end inline asm
	setp.ge.s32 	%p34, %r419, %r458;
	@%p34 bra 	$L__BB14_34;
	mov.b32 	%f969, %r450;
	mov.b32 	%f970, %r445;
	mov.b32 	%f971, %r440;
	mov.b32 	%f972, %r430;
	mov.b32 	%f973, %r425;
	mov.b32 	%f974, %r420;
	min.f32 	%f1392, %f1392, %f974;
	min.f32 	%f1391, %f1391, %f973;
	min.f32 	%f1390, %f1390, %f972;
	max.f32 	%f1389, %f1389, %f971;
	max.f32 	%f1388, %f1388, %f970;
	max.f32 	%f1387, %f1387, %f969;
$L__BB14_34:
	mov.b32 	%r478, %f1392;
	mov.b32 	%r514, 2;
	mov.b32 	%r516, -1;
	// begin inline asm
	shfl.sync.down.b32 %r477, %r478, %r514, %r458, %r516;
	// end inline asm
	mov.b32 	%r483, %f1391;
	// begin inline asm
	shfl.sync.down.b32 %r482, %r483, %r514, %r458, %r516;
	// end inline asm
	mov.b32 	%r488, %f1390;
	// begin inline asm
	shfl.sync.down.b32 %r487, %r488, %r514, %r458, %r516;
	// end inline asm
	// begin inline asm
	shfl.sync.down.b32 %r492, %r923, %r514, %r458, %r516;
	// end inline asm
	mov.b32 	%r498, %f1389;
	// begin inline asm
	shfl.sync.down.b32 %r497, %r498, %r514, %r458, %r516;
	// end inline asm
	mov.b32 	%r503, %f1388;
	// begin inline asm
	shfl.sync.down.b32 %r502, %r503, %r514, %r458, %r516;
	// end inline asm
	mov.b32 	%r508, %f1387;
	// begin inline asm
	shfl.sync.down.b32 %r507, %r508, %r514, %r458, %r516;
	// end inline asm
	// begin inline asm
	shfl.sync.down.b32 %r512, %r924, %r514, %r458, %r516;
	// end inline asm
	add.s32 	%r517, %r419, 2;
	setp.gt.s32 	%p35, %r517, %r458;
	@%p35 bra 	$L__BB14_36;
	mov.b32 	%f975, %r507;
	mov.b32 	%f976, %r502;
	mov.b32 	%f977, %r497;
	mov.b32 	%f978, %r487;
	mov.b32 	%f979, %r482;
	mov.b32 	%f980, %r477;
	min.f32 	%f1392, %f1392, %f980;
	min.f32 	%f1391, %f1391, %f979;
	min.f32 	%f1390, %f1390, %f978;
	max.f32 	%f1389, %f1389, %f977;
	max.f32 	%f1388, %f1388, %f976;
	max.f32 	%f1387, %f1387, %f975;
$L__BB14_36:
	mov.b32 	%r520, %f1392;
	mov.b32 	%r556, 4;
	mov.b32 	%r558, -1;
	// begin inline asm
	shfl.sync.down.b32 %r519, %r520, %r556, %r458, %r558;
	// end inline asm
	mov.b32 	%r525, %f1391;
	// begin inline asm
	shfl.sync.down.b32 %r524, %r525, %r556, %r458, %r558;
	// end inline asm
	mov.b32 	%r530, %f1390;
	// begin inline asm
	shfl.sync.down.b32 %r529, %r530, %r556, %r458, %r558;
	// end inline asm
	// begin inline asm
	shfl.sync.down.b32 %r534, %r923, %r556, %r458, %r558;
	// end inline asm
	mov.b32 	%r540, %f1389;
	// begin inline asm
	shfl.sync.down.b32 %r539, %r540, %r556, %r458, %r558;
	// end inline asm
	mov.b32 	%r545, %f1388;
	// begin inline asm
	shfl.sync.down.b32 %r544, %r545, %r556, %r458, %r558;
	// end inline asm
	mov.b32 	%r550, %f1387;
	// begin inline asm
	shfl.sync.down.b32 %r549, %r550, %r556, %r458, %r558;
	// end inline asm
	// begin inline asm
	shfl.sync.down.b32 %r554, %r924, %r556, %r458, %r558;
	// end inline asm
	add.s32 	%r559, %r419, 4;
	setp.gt.s32 	%p36, %r559, %r458;
	@%p36 bra 	$L__BB14_38;
	mov.b32 	%f981, %r549;
	mov.b32 	%f982, %r544;
	mov.b32 	%f983, %r539;
	mov.b32 	%f984, %r529;
	mov.b32 	%f985, %r524;
	mov.b32 	%f986, %r519;
	min.f32 	%f1392, %f1392, %f986;
	min.f32 	%f1391, %f1391, %f985;
	min.f32 	%f1390, %f1390, %f984;
	max.f32 	%f1389, %f1389, %f983;
	max.f32 	%f1388, %f1388, %f982;
	max.f32 	%f1387, %f1387, %f981;
$L__BB14_38:
	mov.b32 	%r562, %f1392;
	mov.b32 	%r598, 8;
	mov.b32 	%r600, -1;
	// begin inline asm
	shfl.sync.down.b32 %r561, %r562, %r598, %r458, %r600;
	// end inline asm
	mov.b32 	%r567, %f1391;
	// begin inline asm
	shfl.sync.down.b32 %r566, %r567, %r598, %r458, %r600;
	// end inline asm
	mov.b32 	%r572, %f1390;
	// begin inline asm
	shfl.sync.down.b32 %r571, %r572, %r598, %r458, %r600;
	// end inline asm
	// begin inline asm
	shfl.sync.down.b32 %r576, %r923, %r598, %r458, %r600;
	// end inline asm
	mov.b32 	%r582, %f1389;
	// begin inline asm
	shfl.sync.down.b32 %r581, %r582, %r598, %r458, %r600;
	// end inline asm
	mov.b32 	%r587, %f1388;
	// begin inline asm
	shfl.sync.down.b32 %r586, %r587, %r598, %r458, %r600;
	// end inline asm
	mov.b32 	%r592, %f1387;
	// begin inline asm
	shfl.sync.down.b32 %r591, %r592, %r598, %r458, %r600;
	// end inline asm
	// begin inline asm
	shfl.sync.down.b32 %r596, %r924, %r598, %r458, %r600;
	// end inline asm
	add.s32 	%r601, %r419, 8;
	setp.gt.s32 	%p37, %r601, %r458;
	@%p37 bra 	$L__BB14_40;
	mov.b32 	%f987, %r591;
	mov.b32 	%f988, %r586;
	mov.b32 	%f989, %r581;
	mov.b32 	%f990, %r571;
	mov.b32 	%f991, %r566;
	mov.b32 	%f992, %r561;
	min.f32 	%f1392, %f1392, %f992;
	min.f32 	%f1391, %f1391, %f991;
	min.f32 	%f1390, %f1390, %f990;
	max.f32 	%f1389, %f1389, %f989;
	max.f32 	%f1388, %f1388, %f988;
	max.f32 	%f1387, %f1387, %f987;
$L__BB14_40:
	mov.b32 	%r604, %f1392;
	mov.b32 	%r640, 16;
	mov.b32 	%r642, -1;
	// begin inline asm
	shfl.sync.down.b32 %r603, %r604, %r640, %r458, %r642;
	// end inline asm
	mov.b32 	%r609, %f1391;
	// begin inline asm
	shfl.sync.down.b32 %r608, %r609, %r640, %r458, %r642;
	// end inline asm
	mov.b32 	%r614, %f1390;
	// begin inline asm
	shfl.sync.down.b32 %r613, %r614, %r640, %r458, %r642;
	// end inline asm
	// begin inline asm
	shfl.sync.down.b32 %r618, %r923, %r640, %r458, %r642;
	// end inline asm
	mov.b32 	%r624, %f1389;
	// begin inline asm
	shfl.sync.down.b32 %r623, %r624, %r640, %r458, %r642;
	// end inline asm
	mov.b32 	%r629, %f1388;
	// begin inline asm
	shfl.sync.down.b32 %r628, %r629, %r640, %r458, %r642;
	// end inline asm
	mov.b32 	%r634, %f1387;
	// begin inline asm
	shfl.sync.down.b32 %r633, %r634, %r640, %r458, %r642;
	// end inline asm
	// begin inline asm
	shfl.sync.down.b32 %r638, %r924, %r640, %r458, %r642;
	// end inline asm
	add.s32 	%r643, %r419, 16;
	setp.gt.s32 	%p38, %r643, %r458;
	@%p38 bra 	$L__BB14_42;
	mov.b32 	%f993, %r633;
	mov.b32 	%f994, %r628;
	mov.b32 	%f995, %r623;
	mov.b32 	%f996, %r613;
	mov.b32 	%f997, %r608;
	mov.b32 	%f998, %r603;
	min.f32 	%f1392, %f1392, %f998;
	min.f32 	%f1391, %f1391, %f997;
	min.f32 	%f1390, %f1390, %f996;
	max.f32 	%f1389, %f1389, %f995;
	max.f32 	%f1388, %f1388, %f994;
	max.f32 	%f1387, %f1387, %f993;
$L__BB14_42:
	setp.ne.s32 	%p39, %r419, 0;
	@%p39 bra 	$L__BB14_44;
	mov.u32 	%r646, _ZZN3cub18CUB_300001_SM_10006detail6reduce28DeviceReduceSingleTileKernelINS2_10policy_hubI7AABB_cwy10AABBReduceE10Policy1000EN6thrust24THRUST_300001_SM_1000_NS6detail15normal_iteratorINSA_10device_ptrIS5_EEEEPS5_yS6_S5_S5_N4cuda3std3__410__identityEEEvT0_T1_T2_T3_T4_T6_E12temp_storage;
	add.s32 	%r647, %r646, %r460;
	mov.b32 	%r648, %f1390;
	mov.b32 	%r649, %f1391;
	mov.b32 	%r650, %f1392;
	st.shared.v4.u32 	[%r647+16], {%r650, %r649, %r648, %r923};
	mov.b32 	%r651, %f1387;
	mov.b32 	%r652, %f1388;
	mov.b32 	%r653, %f1389;
	st.shared.v4.u32 	[%r647+32], {%r653, %r652, %r651, %r924};
$L__BB14_44:
	bar.sync 	0;
	setp.ne.s32 	%p40, %r2, 0;
	setp.lt.u64 	%p41, %rd16, 33;
	or.pred  	%p42, %p40, %p41;
	@%p42 bra 	$L__BB14_81;
	.pragma "used_bytes_mask 4095";
	ld.shared.v4.f32 	{%f999, %f1000, %f1001, %f1002}, [_ZZN3cub18CUB_300001_SM_10006detail6reduce28DeviceReduceSingleTileKernelINS2_10policy_hubI7AABB_cwy10AABBReduceE10Policy1000EN6thrust24THRUST_300001_SM_1000_NS6detail15normal_iteratorINSA_10device_ptrIS5_EEEEPS5_yS6_S5_S5_N4cuda3std3__410__identityEEEvT0_T1_T2_T3_T4_T6_E12temp_storage+48];
	.pragma "used_bytes_mask 4095";
	ld.shared.v4.f32 	{%f1003, %f1004, %f1005, %f1006}, [_ZZN3cub18CUB_300001_SM_10006detail6reduce28DeviceReduceSingleTileKernelINS2_10policy_hubI7AABB_cwy10AABBReduceE10Policy1000EN6thrust24THRUST_300001_SM_1000_NS6detail15normal_iteratorINSA_10device_ptrIS5_EEEEPS5_yS6_S5_S5_N4cuda3std3__410__identityEEEvT0_T1_T2_T3_T4_T6_E12temp_storage+64];
	min.f32 	%f1392, %f1392, %f999;
	min.f32 	%f1391, %f1391, %f1000;
	min.f32 	%f1390, %f1390, %f1001;
	max.f32 	%f1389, %f1389, %f1003;
	max.f32 	%f1388, %f1388, %f1004;
	max.f32 	%f1387, %f1387, %f1005;
	setp.lt.u64 	%p43, %rd16, 65;
	@%p43 bra 	$L__BB14_81;
	.pragma "used_bytes_mask 4095";
	ld.shared.v4.f32 	{%f1007, %f1008, %f1009, %f1010}, [_ZZN3cub18CUB_300001_SM_10006detail6reduce28DeviceReduceSingleTileKernelINS2_10policy_hubI7AABB_cwy10AABBReduceE10Policy1000EN6thrust24THRUST_300001_SM_1000_NS6detail15normal_iteratorINSA_10device_ptrIS5_EEEEPS5_yS6_S5_S5_N4cuda3std3__410__identityEEEvT0_T1_T2_T3_T4_T6_E12temp_storage+80];
	.pragma "used_bytes_mask 4095";
	ld.shared.v4.f32 	{%f1011, %f1012, %f1013, %f1014}, [_ZZN3cub18CUB_300001_SM_10006detail6reduce28DeviceReduceSingleTileKernelINS2_10policy_hubI7AABB_cwy10AABBReduceE10Policy1000EN6thrust24THRUST_300001_SM_1000_NS6detail15normal_iteratorINSA_10device_ptrIS5_EEEEPS5_yS6_S5_S5_N4cuda3std3__410__identityEEEvT0_T1_T2_T3_T4_T6_E12temp_storage+96];
	min.f32 	%f1392, %f1392, %f1007;
	min.f32 	%f1391, %f1391, %f1008;
	min.f32 	%f1390, %f1390, %f1009;
	max.f32 	%f1389, %f1389, %f1011;
	max.f32 	%f1388, %f1388, %f1012;
	max.f32 	%f1387, %f1387, %f1013;
	setp.lt.u64 	%p44, %rd16, 97;
	@%p44 bra 	$L__BB14_81;
	.pragma "used_bytes_mask 4095";
	ld.shared.v4.f32 	{%f1015, %f1016, %f1017, %f1018}, [_ZZN3cub18CUB_300001_SM_10006detail6reduce28DeviceReduceSingleTileKernelINS2_10policy_hubI7AABB_cwy10AABBReduceE10Policy1000EN6thrust24THRUST_300001_SM_1000_NS6detail15normal_iteratorINSA_10device_ptrIS5_EEEEPS5_yS6_S5_S5_N4cuda3std3__410__identityEEEvT0_T1_T2_T3_T4_T6_E12temp_storage+112];
	.pragma "used_bytes_mask 4095";
	ld.shared.v4.f32 	{%f1019, %f1020, %f1021, %f1022}, [_ZZN3cub18CUB_300001_SM_10006detail6reduce28DeviceReduceSingleTileKernelINS2_10policy_hubI7AABB_cwy10AABBReduceE10Policy1000EN6thrust24THRUST_300001_SM_1000_NS6detail15normal_iteratorINSA_10device_ptrIS5_EEEEPS5_yS6_S5_S5_N4cuda3std3__410__identityEEEvT0_T1_T2_T3_T4_T6_E12temp_storage+128];
	min.f32 	%f1392, %f1392, %f1015;
	min.f32 	%f1391, %f1391, %f1016;
	min.f32 	%f1390, %f1390, %f1017;
	max.f32 	%f1389, %f1389, %f1019;
	max.f32 	%f1388, %f1388, %f1020;
	max.f32 	%f1387, %f1387, %f1021;
	setp.lt.u64 	%p45, %rd16, 129;
	@%p45 bra 	$L__BB14_81;
	.pragma "used_bytes_mask 4095";
	ld.shared.v4.f32 	{%f1023, %f1024, %f1025, %f1026}, [_ZZN3cub18CUB_300001_SM_10006detail6reduce28DeviceReduceSingleTileKernelINS2_10policy_hubI7AABB_cwy10AABBReduceE10Policy1000EN6thrust24THRUST_300001_SM_1000_NS6detail15normal_iteratorINSA_10device_ptrIS5_EEEEPS5_yS6_S5_S5_N4cuda3std3__410__identityEEEvT0_T1_T2_T3_T4_T6_E12temp_storage+144];
	.pragma "used_bytes_mask 4095";
	ld.shared.v4.f32 	{%f1027, %f1028, %f1029, %f1030}, [_ZZN3cub18CUB_300001_SM_10006detail6reduce28DeviceReduceSingleTileKernelINS2_10policy_hubI7AABB_cwy10AABBReduceE10Policy1000EN6thrust24THRUST_300001_SM_1000_NS6detail15normal_iteratorINSA_10device_ptrIS5_EEEEPS5_yS6_S5_S5_N4cuda3std3__410__identityEEEvT0_T1_T2_T3_T4_T6_E12temp_storage+160];
	min.f32 	%f1392, %f1392, %f1023;
	min.f32 	%f1391, %f1391, %f1024;
	min.f32 	%f1390, %f1390, %f1025;
	max.f32 	%f1389, %f1389, %f1027;
	max.f32 	%f1388, %f1388, %f1028;
	max.f32 	%f1387, %f1387, %f1029;
	setp.lt.u64 	%p46, %rd16, 161;
	@%p46 bra 	$L__BB14_81;
	.pragma "used_bytes_mask 4095";
	ld.shared.v4.f32 	{%f1031, %f1032, %f1033, %f1034}, [_ZZN3cub18CUB_300001_SM_10006detail6reduce28DeviceReduceSingleTileKernelINS2_10policy_hubI7AABB_cwy10AABBReduceE10Policy1000EN6thrust24THRUST_300001_SM_1000_NS6detail15normal_iteratorINSA_10device_ptrIS5_EEEEPS5_yS6_S5_S5_N4cuda3std3__410__identityEEEvT0_T1_T2_T3_T4_T6_E12temp_storage+176];
	.pragma "used_bytes_mask 4095";
	ld.shared.v4.f32 	{%f1035, %f1036, %f1037, %f1038}, [_ZZN3cub18CUB_300001_SM_10006detail6reduce28DeviceReduceSingleTileKernelINS2_10policy_hubI7AABB_cwy10AABBReduceE10Policy1000EN6thrust24THRUST_300001_SM_1000_NS6detail15normal_iteratorINSA_10device_ptrIS5_EEEEPS5_yS6_S5_S5_N4cuda3std3__410__identityEEEvT0_T1_T2_T3_T4_T6_E12temp_storage+192];
	min.f32 	%f1392, %f1392, %f1031;
	min.f32 	%f1391, %f1391, %f1032;
	min.f32 	%f1390, %f1390, %f1033;
	max.f32 	%f1389, %f1389, %f1035;
	max.f32 	%f1388, %f1388, %f1036;
	max.f32 	%f1387, %f1387, %f1037;
	setp.lt.u64 	%p47, %rd16, 193;
	@%p47 bra 	$L__BB14_81;
	.pragma "used_bytes_mask 4095";
	ld.shared.v4.f32 	{%f1039, %f1040, %f1041, %f1042}, [_ZZN3cub18CUB_300001_SM_10006detail6reduce28DeviceReduceSingleTileKernelINS2_10policy_hubI7AABB_cwy10AABBReduceE10Policy1000EN6thrust24THRUST_300001_SM_1000_NS6detail15normal_iteratorINSA_10device_ptrIS5_EEEEPS5_yS6_S5_S5_N4cuda3std3__410__identityEEEvT0_T1_T2_T3_T4_T6_E12temp_storage+208];
	.pragma "used_bytes_mask 4095";
	ld.shared.v4.f32 	{%f1043, %f1044, %f1045, %f1046}, [_ZZN3cub18CUB_300001_SM_10006detail6reduce28DeviceReduceSingleTileKernelINS2_10policy_hubI7AABB_cwy10AABBReduceE10Policy1000EN6thrust24THRUST_300001_SM_1000_NS6detail15normal_iteratorINSA_10device_ptrIS5_EEEEPS5_yS6_S5_S5_N4cuda3std3__410__identityEEEvT0_T1_T2_T3_T4_T6_E12temp_storage+224];
	min.f32 	%f1392, %f1392, %f1039;
	min.f32 	%f1391, %f1391, %f1040;
	min.f32 	%f1390, %f1390, %f1041;
	max.f32 	%f1389, %f1389, %f1043;
	max.f32 	%f1388, %f1388, %f1044;
	max.f32 	%f1387, %f1387, %f1045;
	setp.lt.u64 	%p48, %rd16, 225;
	@%p48 bra 	$L__BB14_81;
	.pragma "used_bytes_mask 4095";
	ld.shared.v4.f32 	{%f1047, %f1048, %f1049, %f1050}, [_ZZN3cub18CUB_300001_SM_10006detail6reduce28DeviceReduceSingleTileKernelINS2_10policy_hubI7AABB_cwy10AABBReduceE10Policy1000EN6thrust24THRUST_300001_SM_1000_NS6detail15normal_iteratorINSA_10device_ptrIS5_EEEEPS5_yS6_S5_S5_N4cuda3std3__410__identityEEEvT0_T1_T2_T3_T4_T6_E12temp_storage+240];
	.pragma "used_bytes_mask 4095";
	ld.shared.v4.f32 	{%f1051, %f1052, %f1053, %f1054}, [_ZZN3cub18CUB_300001_SM_10006detail6reduce28DeviceReduceSingleTileKernelINS2_10policy_hubI7AABB_cwy10AABBReduceE10Policy1000EN6thrust24THRUST_300001_SM_1000_NS6detail15normal_iteratorINSA_10device_ptrIS5_EEEEPS5_yS6_S5_S5_N4cuda3std3__410__identityEEEvT0_T1_T2_T3_T4_T6_E12temp_storage+256];
	min.f32 	%f1392, %f1392, %f1047;
	min.f32 	%f1391, %f1391, %f1048;
	min.f32 	%f1390, %f1390, %f1049;
	max.f32 	%f1389, %f1389, %f1051;
	max.f32 	%f1388, %f1388, %f1052;
	max.f32 	%f1387, %f1387, %f1053;
	bra.uni 	$L__BB14_81;
$L__BB14_52:
	mov.u32 	%r123, %tid.x;
	cvt.u64.u32 	%rd6, %r123;
	mul.wide.u32 	%rd19, %r123, 32;
	add.s64 	%rd7, %rd2, %rd19;
	.pragma "used_bytes_mask 4095";
	ld.global.v4.f32 	{%f427, %f428, %f429, %f430}, [%rd7];
	.pragma "used_bytes_mask 4095";
	ld.global.v4.f32 	{%f431, %f432, %f433, %f434}, [%rd7+16];
	.pragma "used_bytes_mask 4095";
	ld.global.v4.f32 	{%f435, %f436, %f437, %f438}, [%rd7+8192];
	.pragma "used_bytes_mask 4095";
	ld.global.v4.f32 	{%f439, %f440, %f441, %f442}, [%rd7+8208];
	min.f32 	%f1392, %f427, %f435;
	min.f32 	%f1391, %f428, %f436;
	min.f32 	%f1390, %f429, %f437;
	max.f32 	%f1389, %f431, %f439;
	max.f32 	%f1388, %f432, %f440;
	max.f32 	%f1387, %f433, %f441;
	add.s64 	%rd8, %rd16, -512;
	setp.lt.u64 	%p3, %rd8, 512;
	mov.b64 	%rd53, 512;
	@%p3 bra 	$L__BB14_56;
	mov.b64 	%rd53, 512;
$L__BB14_54:
	shl.b64 	%rd21, %rd53, 5;
	add.s64 	%rd22, %rd7, %rd21;
	.pragma "used_bytes_mask 4095";
	ld.global.v4.f32 	{%f443, %f444, %f445, %f446}, [%rd22];
	.pragma "used_bytes_mask 4095";
	ld.global.v4.f32 	{%f447, %f448, %f449, %f450}, [%rd22+16];
	.pragma "used_bytes_mask 4095";
	ld.global.v4.f32 	{%f451, %f452, %f453, %f454}, [%rd22+8192];
	.pragma "used_bytes_mask 4095";
	ld.global.v4.f32 	{%f455, %f456, %f457, %f458}, [%rd22+8208];
	min.f32 	%f459, %f1392, %f443;
	min.f32 	%f460, %f1391, %f444;
	min.f32 	%f461, %f1390, %f445;
	max.f32 	%f462, %f1389, %f447;
	max.f32 	%f463, %f1388, %f448;
	max.f32 	%f464, %f1387, %f449;
	min.f32 	%f1392, %f459, %f451;
	min.f32 	%f1391, %f460, %f452;
	min.f32 	%f1390, %f461, %f453;
	max.f32 	%f1389, %f462, %f455;
	max.f32 	%f1388, %f463, %f456;
	max.f32 	%f1387, %f464, %f457;
	sub.s64 	%rd23, %rd16, %rd53;
	setp.lt.u64 	%p4, %rd23, 512;
	@%p4 bra 	$L__BB14_68;
	add.s64 	%rd53, %rd53, 512;
	setp.le.u64 	%p5, %rd53, %rd8;
	@%p5 bra 	$L__BB14_54;
$L__BB14_56:
	setp.le.u64 	%p6, %rd16, %rd53;
	cvt.u32.u64 	%r178, %rd53;
	cvt.u32.u64 	%r179, %rd16;
	sub.s32 	%r180, %r179, %r178;
	setp.ge.s32 	%p7, %r123, %r180;
	or.pred  	%p8, %p6, %p7;
	@%p8 bra 	$L__BB14_68;
	not.b32 	%r183, %r123;
	add.s32 	%r184, %r183, %r179;
	sub.s32 	%r124, %r184, %r178;
	shr.u32 	%r186, %r124, 8;
	add.s32 	%r125, %r186, 1;
	and.b32  	%r126, %r125, 7;
	setp.lt.u32 	%p9, %r124, 1792;
	mov.u32 	%r933, %r123;
	@%p9 bra 	$L__BB14_60;
	and.b32  	%r187, %r125, 33554424;
	neg.s32 	%r931, %r187;
	add.s64 	%rd24, %rd53, %rd6;
	shl.b64 	%rd25, %rd24, 5;
	add.s64 	%rd26, %rd25, %rd2;
	add.s64 	%rd54, %rd26, 32768;
	mov.u32 	%r933, %r123;
$L__BB14_59:
	.pragma "nounroll";
	.pragma "used_bytes_mask 4095";
	ld.global.v4.f32 	{%f466, %f467, %f468, %f469}, [%rd54+-32768];
	.pragma "used_bytes_mask 4095";
	ld.global.v4.f32 	{%f470, %f471, %f472, %f473}, [%rd54+-32752];
	min.f32 	%f474, %f1392, %f466;
	min.f32 	%f475, %f1391, %f467;
	min.f32 	%f476, %f1390, %f468;
	max.f32 	%f477, %f1389, %f470;
	max.f32 	%f478, %f1388, %f471;
	max.f32 	%f479, %f1387, %f472;
	.pragma "used_bytes_mask 4095";
	ld.global.v4.f32 	{%f480, %f481, %f482, %f483}, [%rd54+-24576];
	.pragma "used_bytes_mask 4095";
	ld.global.v4.f32 	{%f484, %f485, %f486, %f487}, [%rd54+-24560];
	min.f32 	%f488, %f474, %f480;
	min.f32 	%f489, %f475, %f481;
	min.f32 	%f490, %f476, %f482;
	max.f32 	%f491, %f477, %f484;
	max.f32 	%f492, %f478, %f485;
	max.f32 	%f493, %f479, %f486;
	.pragma "used_bytes_mask 4095";
	ld.global.v4.f32 	{%f494, %f495, %f496, %f497}, [%rd54+-16384];
	.pragma "used_bytes_mask 4095";
	ld.global.v4.f32 	{%f498, %f499, %f500, %f501}, [%rd54+-16368];
	min.f32 	%f502, %f488, %f494;
	min.f32 	%f503, %f489, %f495;
	min.f32 	%f504, %f490, %f496;
	max.f32 	%f505, %f491, %f498;
	max.f32 	%f506, %f492, %f499;
	max.f32 	%f507, %f493, %f500;
	.pragma "used_bytes_mask 4095";
	ld.global.v4.f32 	{%f508, %f509, %f510, %f511}, [%rd54+-8192];
	.pragma "used_bytes_mask 4095";
	ld.global.v4.f32 	{%f512, %f513, %f514, %f515}, [%rd54+-8176];
	min.f32 	%f516, %f502, %f508;
	min.f32 	%f517, %f503, %f509;
	min.f32 	%f518, %f504, %f510;
	max.f32 	%f519, %f505, %f512;
	max.f32 	%f520, %f506, %f513;
	max.f32 	%f521, %f507, %f514;
	.pragma "used_bytes_mask 4095";
	ld.global.v4.f32 	{%f522, %f523, %f524, %f525}, [%rd54];
	.pragma "used_bytes_mask 4095";
	ld.global.v4.f32 	{%f526, %f527, %f528, %f529}, [%rd54+16];
	min.f32 	%f530, %f516, %f522;
	min.f32 	%f531, %f517, %f523;
	min.f32 	%f532, %f518, %f524;
	max.f32 	%f533, %f519, %f526;
	max.f32 	%f534, %f520, %f527;
	max.f32 	%f535, %f521, %f528;
	.pragma "used_bytes_mask 4095";
	ld.global.v4.f32 	{%f536, %f537, %f538, %f539}, [%rd54+8192];
	.pragma "used_bytes_mask 4095";
	ld.global.v4.f32 	{%f540, %f541, %f542, %f543}, [%rd54+8208];
	min.f32 	%f544, %f530, %f536;
	min.f32 	%f545, %f531, %f537;
	min.f32 	%f546, %f532, %f538;
	max.f32 	%f547, %f533, %f540;
	max.f32 	%f548, %f534, %f541;
	max.f32 	%f549, %f535, %f542;
	.pragma "used_bytes_mask 4095";
	ld.global.v4.f32 	{%f550, %f551, %f552, %f553}, [%rd54+16384];
	.pragma "used_bytes_mask 4095";
	ld.global.v4.f32 	{%f554, %f555, %f556, %f557}, [%rd54+16400];
	min.f32 	%f558, %f544, %f550;
	min.f32 	%f559, %f545, %f551;
	min.f32 	%f560, %f546, %f552;
	max.f32 	%f561, %f547, %f554;
	max.f32 	%f562, %f548, %f555;
	max.f32 	%f563, %f549, %f556;
	.pragma "used_bytes_mask 4095";
	ld.global.v4.f32 	{%f564, %f565, %f566, %f567}, [%rd54+24576];
	.pragma "used_bytes_mask 4095";
	ld.global.v4.f32 	{%f568, %f569, %f570, %f571}, [%rd54+24592];
	min.f32 	%f1392, %f558, %f564;
	min.f32 	%f1391, %f559, %f565;
	min.f32 	%f1390, %f560, %f566;
	max.f32 	%f1389, %f561, %f568;
	max.f32 	%f1388, %f562, %f569;
	max.f32 	%f1387, %f563, %f570;
	add.s32 	%r933, %r933, 2048;
	add.s32 	%r931, %r931, 8;
	add.s64 	%rd54, %rd54, 65536;
	setp.ne.s32 	%p10, %r931, 0;
	@%p10 bra 	$L__BB14_59;
$L__BB14_60:
	setp.eq.s32 	%p11, %r126, 0;
	@%p11 bra 	$L__BB14_68;
	setp.lt.u32 	%p12, %r126, 4;
	@%p12 bra 	$L__BB14_63;
	cvt.u64.u32 	%rd27, %r933;
	add.s64 	%rd28, %rd53, %rd27;
	shl.b64 	%rd29, %rd28, 5;
	add.s64 	%rd30, %rd2, %rd29;
	.pragma "used_bytes_mask 4095";
	ld.global.v4.f32 	{%f573, %f574, %f575, %f576}, [%rd30];
	.pragma "used_bytes_mask 4095";
	ld.global.v4.f32 	{%f577, %f578, %f579, %f580}, [%rd30+16];
	min.f32 	%f581, %f1392, %f573;
	min.f32 	%f582, %f1391, %f574;
	min.f32 	%f583, %f1390, %f575;
	max.f32 	%f584, %f1389, %f577;
	max.f32 	%f585, %f1388, %f578;
	max.f32 	%f586, %f1387, %f579;
	.pragma "used_bytes_mask 4095";
	ld.global.v4.f32 	{%f587, %f588, %f589, %f590}, [%rd30+8192];
	.pragma "used_bytes_mask 4095";
	ld.global.v4.f32 	{%f591, %f592, %f593, %f594}, [%rd30+8208];
	min.f32 	%f595, %f581, %f587;
	min.f32 	%f596, %f582, %f588;
	min.f32 	%f597, %f583, %f589;
	max.f32 	%f598, %f584, %f591;
	max.f32 	%f599, %f585, %f592;
	max.f32 	%f600, %f586, %f593;
	.pragma "used_bytes_mask 4095";
	ld.global.v4.f32 	{%f601, %f602, %f603, %f604}, [%rd30+16384];
	.pragma "used_bytes_mask 4095";
	ld.global.v4.f32 	{%f605, %f606, %f607, %f608}, [%rd30+16400];
	min.f32 	%f609, %f595, %f601;
	min.f32 	%f610, %f596, %f602;
	min.f32 	%f611, %f597, %f603;
	max.f32 	%f612, %f598, %f605;
	max.f32 	%f613, %f599, %f606;
	max.f32 	%f614, %f600, %f607;
	.pragma "used_bytes_mask 4095";
	ld.global.v4.f32 	{%f615, %f616, %f617, %f618}, [%rd30+24576];
	.pragma "used_bytes_mask 4095";
	ld.global.v4.f32 	{%f619, %f620, %f621, %f622}, [%rd30+24592];
	min.f32 	%f1392, %f609, %f615;
	min.f32 	%f1391, %f610, %f616;
	min.f32 	%f1390, %f611, %f617;
	max.f32 	%f1389, %f612, %f619;
	max.f32 	%f1388, %f613, %f620;
	max.f32 	%f1387, %f614, %f621;
	add.s32 	%r933, %r933, 1024;
$L__BB14_63:
	and.b32  	%r188, %r125, 3;
	setp.eq.s32 	%p13, %r188, 0;
	@%p13 bra 	$L__BB14_68;
	setp.eq.s32 	%p14, %r188, 1;
	@%p14 bra 	$L__BB14_66;
	cvt.u64.u32 	%rd31, %r933;
	add.s64 	%rd32, %rd53, %rd31;
	shl.b64 	%rd33, %rd32, 5;
	add.s64 	%rd34, %rd2, %rd33;
	.pragma "used_bytes_mask 4095";
	ld.global.v4.f32 	{%f624, %f625, %f626, %f627}, [%rd34];
	.pragma "used_bytes_mask 4095";
	ld.global.v4.f32 	{%f628, %f629, %f630, %f631}, [%rd34+16];
	min.f32 	%f632, %f1392, %f624;
	min.f32 	%f633, %f1391, %f625;
	min.f32 	%f634, %f1390, %f626;
	max.f32 	%f635, %f1389, %f628;
	max.f32 	%f636, %f1388, %f629;
	max.f32 	%f637, %f1387, %f630;
	.pragma "used_bytes_mask 4095";
	ld.global.v4.f32 	{%f638, %f639, %f640, %f641}, [%rd34+8192];
	.pragma "used_bytes_mask 4095";
	ld.global.v4.f32 	{%f642, %f643, %f644, %f645}, [%rd34+8208];
	min.f32 	%f1392, %f632, %f638;
	min.f32 	%f1391, %f633, %f639;
	min.f32 	%f1390, %f634, %f640;
	max.f32 	%f1389, %f635, %f642;
	max.f32 	%f1388, %f636, %f643;
	max.f32 	%f1387, %f637, %f644;
	add.s32 	%r933, %r933, 512;
$L__BB14_66:
	and.b32  	%r189, %r124, 256;
	setp.ne.s32 	%p15, %r189, 0;
	@%p15 bra 	$L__BB14_68;
	cvt.u64.u32 	%rd35, %r933;
	add.s64 	%rd36, %rd53, %rd35;
	shl.b64 	%rd37, %rd36, 5;
	add.s64 	%rd38, %rd2, %rd37;
	.pragma "used_bytes_mask 4095";
	ld.global.v4.f32 	{%f646, %f647, %f648, %f649}, [%rd38];
	.pragma "used_bytes_mask 4095";
	ld.global.v4.f32 	{%f650, %f651, %f652, %f653}, [%rd38+16];
	min.f32 	%f1392, %f1392, %f646;
	min.f32 	%f1391, %f1391, %f647;
	min.f32 	%f1390, %f1390, %f648;
	max.f32 	%f1389, %f1389, %f650;
	max.f32 	%f1388, %f1388, %f651;
	max.f32 	%f1387, %f1387, %f652;
$L__BB14_68:
	// begin inline asm
	mov.u32 %r190, %laneid;
	// end inline asm
	mov.b32 	%r192, %f1392;
	mov.b32 	%r228, 1;
	mov.b32 	%r229, 31;
	mov.b32 	%r230, -1;
	// begin inline asm
	shfl.sync.down.b32 %r191, %r192, %r228, %r229, %r230;
	// end inline asm
	mov.b32 	%r197, %f1391;
	// begin inline asm
	shfl.sync.down.b32 %r196, %r197, %r228, %r229, %r230;
	// end inline asm
	mov.b32 	%r202, %f1390;
	// begin inline asm
	shfl.sync.down.b32 %r201, %r202, %r228, %r229, %r230;
	// end inline asm
	mov.b32 	%r227, 0;
	// begin inline asm
	shfl.sync.down.b32 %r206, %r227, %r228, %r229, %r230;
	// end inline asm
	mov.b32 	%r212, %f1389;
	// begin inline asm
	shfl.sync.down.b32 %r211, %r212, %r228, %r229, %r230;
	// end inline asm
	mov.b32 	%r217, %f1388;
	// begin inline asm
	shfl.sync.down.b32 %r216, %r217, %r228, %r229, %r230;
	// end inline asm
	mov.b32 	%r222, %f1387;
	// begin inline asm
	shfl.sync.down.b32 %r221, %r222, %r228, %r229, %r230;
	// end inline asm
	// begin inline asm
	shfl.sync.down.b32 %r226, %r227, %r228, %r229, %r230;
	// end inline asm
	setp.gt.s32 	%p16, %r190, 30;
	@%p16 bra 	$L__BB14_70;
	mov.b32 	%f654, %r221;
	mov.b32 	%f655, %r216;
	mov.b32 	%f656, %r211;
	mov.b32 	%f657, %r201;
	mov.b32 	%f658, %r196;
	mov.b32 	%f659, %r191;
	min.f32 	%f1392, %f1392, %f659;
	min.f32 	%f1391, %f1391, %f658;
	min.f32 	%f1390, %f1390, %f657;
	max.f32 	%f1389, %f1389, %f656;
	max.f32 	%f1388, %f1388, %f655;
	max.f32 	%f1387, %f1387, %f654;
$L__BB14_70:
	mov.b32 	%r232, %f1392;
	mov.b32 	%r268, 2;
	mov.b32 	%r269, 31;
	mov.b32 	%r270, -1;
	// begin inline asm
	shfl.sync.down.b32 %r231, %r232, %r268, %r269, %r270;
	// end inline asm
	mov.b32 	%r237, %f1391;
	// begin inline asm
	shfl.sync.down.b32 %r236, %r237, %r268, %r269, %r270;
	// end inline asm
	mov.b32 	%r242, %f1390;
	// begin inline asm
	shfl.sync.down.b32 %r241, %r242, %r268, %r269, %r270;
	// end inline asm
	mov.b32 	%r267, 0;
	// begin inline asm
	shfl.sync.down.b32 %r246, %r267, %r268, %r269, %r270;
	// end inline asm
	mov.b32 	%r252, %f1389;
	// begin inline asm
	shfl.sync.down.b32 %r251, %r252, %r268, %r269, %r270;
	// end inline asm
	mov.b32 	%r257, %f1388;
	// begin inline asm
	shfl.sync.down.b32 %r256, %r257, %r268, %r269, %r270;
	// end inline asm
	mov.b32 	%r262, %f1387;
	// begin inline asm
	shfl.sync.down.b32 %r261, %r262, %r268, %r269, %r270;
	// end inline asm
	// begin inline asm
	shfl.sync.down.b32 %r266, %r267, %r268, %r269, %r270;
	// end inline asm
	setp.gt.s32 	%p17, %r190, 29;
	@%p17 bra 	$L__BB14_72;
	mov.b32 	%f660, %r261;
	mov.b32 	%f661, %r256;
	mov.b32 	%f662, %r251;
	mov.b32 	%f663, %r241;
	mov.b32 	%f664, %r236;
	mov.b32 	%f665, %r231;
	min.f32 	%f1392, %f1392, %f665;
	min.f32 	%f1391, %f1391, %f664;
	min.f32 	%f1390, %f1390, %f663;
	max.f32 	%f1389, %f1389, %f662;
	max.f32 	%f1388, %f1388, %f661;
	max.f32 	%f1387, %f1387, %f660;
$L__BB14_72:
	mov.b32 	%r272, %f1392;
	mov.b32 	%r308, 4;
	mov.b32 	%r309, 31;
	mov.b32 	%r310, -1;
	// begin inline asm
	shfl.sync.down.b32 %r271, %r272, %r308, %r309, %r310;
	// end inline asm
	mov.b32 	%r277, %f1391;
	// begin inline asm
	shfl.sync.down.b32 %r276, %r277, %r308, %r309, %r310;
	// end inline asm
	mov.b32 	%r282, %f1390;
	// begin inline asm
	shfl.sync.down.b32 %r281, %r282, %r308, %r309, %r310;
	// end inline asm
	mov.b32 	%r307, 0;
	// begin inline asm
	shfl.sync.down.b32 %r286, %r307, %r308, %r309, %r310;
	// end inline asm
	mov.b32 	%r292, %f1389;
	// begin inline asm
	shfl.sync.down.b32 %r291, %r292, %r308, %r309, %r310;
	// end inline asm
	mov.b32 	%r297, %f1388;
	// begin inline asm
	shfl.sync.down.b32 %r296, %r297, %r308, %r309, %r310;
	// end inline asm
	mov.b32 	%r302, %f1387;
	// begin inline asm
	shfl.sync.down.b32 %r301, %r302, %r308, %r309, %r310;
	// end inline asm
	// begin inline asm
	shfl.sync.down.b32 %r306, %r307, %r308, %r309, %r310;
	// end inline asm
	setp.gt.s32 	%p18, %r190, 27;
	@%p18 bra 	$L__BB14_74;
	mov.b32 	%f666, %r301;
	mov.b32 	%f667, %r296;
	mov.b32 	%f668, %r291;
	mov.b32 	%f669, %r281;
	mov.b32 	%f670, %r276;
	mov.b32 	%f671, %r271;
	min.f32 	%f1392, %f1392, %f671;
	min.f32 	%f1391, %f1391, %f670;
	min.f32 	%f1390, %f1390, %f669;
	max.f32 	%f1389, %f1389, %f668;
	max.f32 	%f1388, %f1388, %f667;
	max.f32 	%f1387, %f1387, %f666;
$L__BB14_74:
	mov.b32 	%r312, %f1392;
	mov.b32 	%r348, 8;
	mov.b32 	%r349, 31;
	mov.b32 	%r350, -1;
	// begin inline asm
	shfl.sync.down.b32 %r311, %r312, %r348, %r349, %r350;
	// end inline asm
	mov.b32 	%r317, %f1391;
	// begin inline asm
	shfl.sync.down.b32 %r316, %r317, %r348, %r349, %r350;
	// end inline asm
	mov.b32 	%r322, %f1390;
	// begin inline asm
	shfl.sync.down.b32 %r321, %r322, %r348, %r349, %r350;
	// end inline asm
	mov.b32 	%r347, 0;
	// begin inline asm
	shfl.sync.down.b32 %r326, %r347, %r348, %r349, %r350;
	// end inline asm
	mov.b32 	%r332, %f1389;
	// begin inline asm
	shfl.sync.down.b32 %r331, %r332, %r348, %r349, %r350;
	// end inline asm
	mov.b32 	%r337, %f1388;
	// begin inline asm
	shfl.sync.down.b32 %r336, %r337, %r348, %r349, %r350;
	// end inline asm
	mov.b32 	%r342, %f1387;
	// begin inline asm
	shfl.sync.down.b32 %r341, %r342, %r348, %r349, %r350;
	// end inline asm
	// begin inline asm
	shfl.sync.down.b32 %r346, %r347, %r348, %r349, %r350;
	// end inline asm
	setp.gt.s32 	%p19, %r190, 23;
	@%p19 bra 	$L__BB14_76;
	mov.b32 	%f672, %r341;
	mov.b32 	%f673, %r336;
	mov.b32 	%f674, %r331;
	mov.b32 	%f675, %r321;
	mov.b32 	%f676, %r316;
	mov.b32 	%f677, %r311;
	min.f32 	%f1392, %f1392, %f677;
	min.f32 	%f1391, %f1391, %f676;
	min.f32 	%f1390, %f1390, %f675;
	max.f32 	%f1389, %f1389, %f674;
	max.f32 	%f1388, %f1388, %f673;
	max.f32 	%f1387, %f1387, %f672;
$L__BB14_76:
	mov.b32 	%r352, %f1392;
	mov.b32 	%r388, 16;
	mov.b32 	%r389, 31;
	mov.b32 	%r390, -1;
	// begin inline asm
	shfl.sync.down.b32 %r351, %r352, %r388, %r389, %r390;
	// end inline asm
	mov.b32 	%r357, %f1391;
	// begin inline asm
	shfl.sync.down.b32 %r356, %r357, %r388, %r389, %r390;
	// end inline asm
	mov.b32 	%r362, %f1390;
	// begin inline asm
	shfl.sync.down.b32 %r361, %r362, %r388, %r389, %r390;
	// end inline asm
	mov.b32 	%r387, 0;
	// begin inline asm
	shfl.sync.down.b32 %r366, %r387, %r388, %r389, %r390;
	// end inline asm
	mov.b32 	%r372, %f1389;
	// begin inline asm
	shfl.sync.down.b32 %r371, %r372, %r388, %r389, %r390;
	// end inline asm
	mov.b32 	%r377, %f1388;
	// begin inline asm
	shfl.sync.down.b32 %r376, %r377, %r388, %r389, %r390;
	// end inline asm
	mov.b32 	%r382, %f1387;
	// begin inline asm
	shfl.sync.down.b32 %r381, %r382, %r388, %r389, %r390;
	// end inline asm
	// begin inline asm
	shfl.sync.down.b32 %r386, %r387, %r388, %r389, %r390;
	// end inline asm
	setp.gt.s32 	%p20, %r190, 15;
	@%p20 bra 	$L__BB14_79;
	mov.b32 	%f678, %r381;
	mov.b32 	%f679, %r376;
	mov.b32 	%f680, %r371;
	mov.b32 	%f681, %r361;
	mov.b32 	%f682, %r356;
	mov.b32 	%f683, %r351;
	min.f32 	%f1392, %f1392, %f683;
	min.f32 	%f1391, %f1391, %f682;
	min.f32 	%f1390, %f1390, %f681;
	max.f32 	%f1389, %f1389, %f680;
	max.f32 	%f1388, %f1388, %f679;
	max.f32 	%f1387, %f1387, %f678;
	setp.ne.s32 	%p21, %r190, 0;
	@%p21 bra 	$L__BB14_79;
	and.b32  	%r391, %r123, 992;
	mov.u32 	%r392, _ZZN3cub18CUB_300001_SM_10006detail6reduce28DeviceReduceSingleTileKernelINS2_10policy_hubI7AABB_cwy10AABBReduceE10Policy1000EN6thrust24THRUST_300001_SM_1000_NS6detail15normal_iteratorINSA_10device_ptrIS5_EEEEPS5_yS6_S5_S5_N4cuda3std3__410__identityEEEvT0_T1_T2_T3_T4_T6_E12temp_storage;
	add.s32 	%r393, %r392, %r391;
	mov.b32 	%r394, %f1390;
	mov.b32 	%r395, %f1391;
	mov.b32 	%r396, %f1392;
	mov.b32 	%r397, 0;
	st.shared.v4.u32 	[%r393+16], {%r396, %r395, %r394, %r397};
	mov.b32 	%r398, %f1387;
	mov.b32 	%r399, %f1388;
	mov.b32 	%r400, %f1389;
	st.shared.v4.u32 	[%r393+32], {%r400, %r399, %r398, %r397};
$L__BB14_79:
	bar.sync 	0;
	setp.ne.s32 	%p22, %r123, 0;
	@%p22 bra 	$L__BB14_81;
	.pragma "used_bytes_mask 4095";
	ld.shared.v4.f32 	{%f684, %f685, %f686, %f687}, [_ZZN3cub18CUB_300001_SM_10006detail6reduce28DeviceReduceSingleTileKernelINS2_10policy_hubI7AABB_cwy10AABBReduceE10Policy1000EN6thrust24THRUST_300001_SM_1000_NS6detail15normal_iteratorINSA_10device_ptrIS5_EEEEPS5_yS6_S5_S5_N4cuda3std3__410__identityEEEvT0_T1_T2_T3_T4_T6_E12temp_storage+48];
	.pragma "used_bytes_mask 4095";
	ld.shared.v4.f32 	{%f688, %f689, %f690, %f691}, [_ZZN3cub18CUB_300001_SM_10006detail6reduce28DeviceReduceSingleTileKernelINS2_10policy_hubI7AABB_cwy10AABBReduceE10Policy1000EN6thrust24THRUST_300001_SM_1000_NS6detail15normal_iteratorINSA_10device_ptrIS5_EEEEPS5_yS6_S5_S5_N4cuda3std3__410__identityEEEvT0_T1_T2_T3_T4_T6_E12temp_storage+64];
	min.f32 	%f692, %f1392, %f684;
	min.f32 	%f693, %f1391, %f685;
	min.f32 	%f694, %f1390, %f686;
	max.f32 	%f695, %f1389, %f688;
	max.f32 	%f696, %f1388, %f689;
	max.f32 	%f697, %f1387, %f690;
	.pragma "used_bytes_mask 4095";
	ld.shared.v4.f32 	{%f698, %f699, %f700, %f701}, [_ZZN3cub18CUB_300001_SM_10006detail6reduce28DeviceReduceSingleTileKernelINS2_10policy_hubI7AABB_cwy10AABBReduceE10Policy1000EN6thrust24THRUST_300001_SM_1000_NS6detail15normal_iteratorINSA_10device_ptrIS5_EEEEPS5_yS6_S5_S5_N4cuda3std3__410__identityEEEvT0_T1_T2_T3_T4_T6_E12temp_storage+80];
	.pragma "used_bytes_mask 4095";
	ld.shared.v4.f32 	{%f702, %f703, %f704, %f705}, [_ZZN3cub18CUB_300001_SM_10006detail6reduce28DeviceReduceSingleTileKernelINS2_10policy_hubI7AABB_cwy10AABBReduceE10Policy1000EN6thrust24THRUST_300001_SM_1000_NS6detail15normal_iteratorINSA_10device_ptrIS5_EEEEPS5_yS6_S5_S5_N4cuda3std3__410__identityEEEvT0_T1_T2_T3_T4_T6_E12temp_storage+96];
	min.f32 	%f706, %f692, %f698;
	min.f32 	%f707, %f693, %f699;
	min.f32 	%f708, %f694, %f700;
	max.f32 	%f709, %f695, %f702;
	max.f32 	%f710, %f696, %f703;
	max.f32 	%f711, %f697, %f704;
	.pragma "used_bytes_mask 4095";
	ld.shared.v4.f32 	{%f712, %f713, %f714, %f715}, [_ZZN3cub18CUB_300001_SM_10006detail6reduce28DeviceReduceSingleTileKernelINS2_10policy_hubI7AABB_cwy10AABBReduceE10Policy1000EN6thrust24THRUST_300001_SM_1000_NS6detail15normal_iteratorINSA_10device_ptrIS5_EEEEPS5_yS6_S5_S5_N4cuda3std3__410__identityEEEvT0_T1_T2_T3_T4_T6_E12temp_storage+112];
	.pragma "used_bytes_mask 4095";
	ld.shared.v4.f32 	{%f716, %f717, %f718, %f719}, [_ZZN3cub18CUB_300001_SM_10006detail6reduce28DeviceReduceSingleTileKernelINS2_10policy_hubI7AABB_cwy10AABBReduceE10Policy1000EN6thrust24THRUST_300001_SM_1000_NS6detail15normal_iteratorINSA_10device_ptrIS5_EEEEPS5_yS6_S5_S5_N4cuda3std3__410__identityEEEvT0_T1_T2_T3_T4_T6_E12temp_storage+128];
	min.f32 	%f720, %f706, %f712;
	min.f32 	%f721, %f707, %f713;
	min.f32 	%f722, %f708, %f714;
	max.f32 	%f723, %f709, %f716;
	max.f32 	%f724, %f710, %f717;
	max.f32 	%f725, %f711, %f718;
	.pragma "used_bytes_mask 4095";
	ld.shared.v4.f32 	{%f726, %f727, %f728, %f729}, [_ZZN3cub18CUB_300001_SM_10006detail6reduce28DeviceReduceSingleTileKernelINS2_10policy_hubI7AABB_cwy10AABBReduceE10Policy1000EN6thrust24THRUST_300001_SM_1000_NS6detail15normal_iteratorINSA_10device_ptrIS5_EEEEPS5_yS6_S5_S5_N4cuda3std3__410__identityEEEvT0_T1_T2_T3_T4_T6_E12temp_storage+144];
	.pragma "used_bytes_mask 4095";
	ld.shared.v4.f32 	{%f730, %f731, %f732, %f733}, [_ZZN3cub18CUB_300001_SM_10006detail6reduce28DeviceReduceSingleTileKernelINS2_10policy_hubI7AABB_cwy10AABBReduceE10Policy1000EN6thrust24THRUST_300001_SM_1000_NS6detail15normal_iteratorINSA_10device_ptrIS5_EEEEPS5_yS6_S5_S5_N4cuda3std3__410__identityEEEvT0_T1_T2_T3_T4_T6_E12temp_storage+160];
	min.f32 	%f734, %f720, %f726;
	min.f32 	%f735, %f721, %f727;
	min.f32 	%f736, %f722, %f728;
	max.f32 	%f737, %f723, %f730;
	max.f32 	%f738, %f724, %f731;
	max.f32 	%f739, %f725, %f732;
	.pragma "used_bytes_mask 4095";
	ld.shared.v4.f32 	{%f740, %f741, %f742, %f743}, [_ZZN3cub18CUB_300001_SM_10006detail6reduce28DeviceReduceSingleTileKernelINS2_10policy_hubI7AABB_cwy10AABBReduceE10Policy1000EN6thrust24THRUST_300001_SM_1000_NS6detail15normal_iteratorINSA_10device_ptrIS5_EEEEPS5_yS6_S5_S5_N4cuda3std3__410__identityEEEvT0_T1_T2_T3_T4_T6_E12temp_storage+176];
	.pragma "used_bytes_mask 4095";
	ld.shared.v4.f32 	{%f744, %f745, %f746, %f747}, [_ZZN3cub18CUB_300001_SM_10006detail6reduce28DeviceReduceSingleTileKernelINS2_10policy_hubI7AABB_cwy10AABBReduceE10Policy1000EN6thrust24THRUST_300001_SM_1000_NS6detail15normal_iteratorINSA_10device_ptrIS5_EEEEPS5_yS6_S5_S5_N4cuda3std3__410__identityEEEvT0_T1_T2_T3_T4_T6_E12temp_storage+192];
	min.f32 	%f748, %f734, %f740;
	min.f32 	%f749, %f735, %f741;
	min.f32 	%f750, %f736, %f742;
	max.f32 	%f751, %f737, %f744;
	max.f32 	%f752, %f738, %f745;
	max.f32 	%f753, %f739, %f746;
	.pragma "used_bytes_mask 4095";
	ld.shared.v4.f32 	{%f754, %f755, %f756, %f757}, [_ZZN3cub18CUB_300001_SM_10006detail6reduce28DeviceReduceSingleTileKernelINS2_10policy_hubI7AABB_cwy10AABBReduceE10Policy1000EN6thrust24THRUST_300001_SM_1000_NS6detail15normal_iteratorINSA_10device_ptrIS5_EEEEPS5_yS6_S5_S5_N4cuda3std3__410__identityEEEvT0_T1_T2_T3_T4_T6_E12temp_storage+208];
	.pragma "used_bytes_mask 4095";
	ld.shared.v4.f32 	{%f758, %f759, %f760, %f761}, [_ZZN3cub18CUB_300001_SM_10006detail6reduce28DeviceReduceSingleTileKernelINS2_10policy_hubI7AABB_cwy10AABBReduceE10Policy1000EN6thrust24THRUST_300001_SM_1000_NS6detail15normal_iteratorINSA_10device_ptrIS5_EEEEPS5_yS6_S5_S5_N4cuda3std3__410__identityEEEvT0_T1_T2_T3_T4_T6_E12temp_storage+224];
	min.f32 	%f762, %f748, %f754;
	min.f32 	%f763, %f749, %f755;
	min.f32 	%f764, %f750, %f756;
	max.f32 	%f765, %f751, %f758;
	max.f32 	%f766, %f752, %f759;
	max.f32 	%f767, %f753, %f760;
	.pragma "used_bytes_mask 4095";
	ld.shared.v4.f32 	{%f768, %f769, %f770, %f771}, [_ZZN3cub18CUB_300001_SM_10006detail6reduce28DeviceReduceSingleTileKernelINS2_10policy_hubI7AABB_cwy10AABBReduceE10Policy1000EN6thrust24THRUST_300001_SM_1000_NS6detail15normal_iteratorINSA_10device_ptrIS5_EEEEPS5_yS6_S5_S5_N4cuda3std3__410__identityEEEvT0_T1_T2_T3_T4_T6_E12temp_storage+240];
	.pragma "used_bytes_mask 4095";
	ld.shared.v4.f32 	{%f772, %f773, %f774, %f775}, [_ZZN3cub18CUB_300001_SM_10006detail6reduce28DeviceReduceSingleTileKernelINS2_10policy_hubI7AABB_cwy10AABBReduceE10Policy1000EN6thrust24THRUST_300001_SM_1000_NS6detail15normal_iteratorINSA_10device_ptrIS5_EEEEPS5_yS6_S5_S5_N4cuda3std3__410__identityEEEvT0_T1_T2_T3_T4_T6_E12temp_storage+256];
	min.f32 	%f1392, %f762, %f768;
	min.f32 	%f1391, %f763, %f769;
	min.f32 	%f1390, %f764, %f770;
	max.f32 	%f1389, %f765, %f772;
	max.f32 	%f1388, %f766, %f773;
	max.f32 	%f1387, %f767, %f774;
$L__BB14_81:
	mov.u32 	%r881, %tid.x;
	setp.ne.s32 	%p56, %r881, 0;
	@%p56 bra 	$L__BB14_83;
	min.f32 	%f1177, %f421, %f1392;
	min.f32 	%f1178, %f422, %f1391;
	min.f32 	%f1179, %f423, %f1390;
	max.f32 	%f1180, %f424, %f1389;
	max.f32 	%f1181, %f425, %f1388;
	max.f32 	%f1182, %f426, %f1387;
	st.global.v2.f32 	[%rd1], {%f1177, %f1178};
	st.global.f32 	[%rd1+8], %f1179;
	st.global.v2.f32 	[%rd1+16], {%f1180, %f1181};
	st.global.f32 	[%rd1+24], %f1182;
$L__BB14_83:
	ret;

}
	// .globl	_ZN3cub18CUB_300001_SM_10006detail6reduce18DeviceReduceKernelINS2_10policy_hubI7AABB_cwy10AABBReduceE10Policy1000EN6thrust24THRUST_300001_SM_1000_NS6detail15normal_iteratorINSA_10device_ptrIS5_EEEEyS6_S5_N4cuda3std3__410__identityEEEvT0_PT3_T1_NS0_13GridEvenShareISN_EET2_T4_
.visible .entry _ZN3cub18CUB_300001_SM_10006detail6reduce18DeviceReduceKernelINS2_10policy_hubI7AABB_cwy10AABBReduceE10Policy1000EN6thrust24THRUST_300001_SM_1000_NS6detail15normal_iteratorINSA_10device_ptrIS5_EEEEyS6_S5_N4cuda3std3__410__identityEEEvT0_PT3_T1_NS0_13GridEvenShareISN_EET2_T4_(
	.param .align 8 .b8 _ZN3cub18CUB_300001_SM_10006detail6reduce18DeviceReduceKernelINS2_10policy_hubI7AABB_cwy10AABBReduceE10Policy1000EN6thrust24THRUST_300001_SM_1000_NS6detail15normal_iteratorINSA_10device_ptrIS5_EEEEyS6_S5_N4cuda3std3__410__identityEEEvT0_PT3_T1_NS0_13GridEvenShareISN_EET2_T4__param_0[8],
	.param .u64 .ptr .align 1 _ZN3cub18CUB_300001_SM_10006detail6reduce18DeviceReduceKernelINS2_10policy_hubI7AABB_cwy10AABBReduceE10Policy1000EN6thrust24THRUST_300001_SM_1000_NS6detail15normal_iteratorINSA_10device_ptrIS5_EEEEyS6_S5_N4cuda3std3__410__identityEEEvT0_PT3_T1_NS0_13GridEvenShareISN_EET2_T4__param_1,
	.param .u64 _ZN3cub18CUB_300001_SM_10006detail6reduce18DeviceReduceKernelINS2_10policy_hubI7AABB_cwy10AABBReduceE10Policy1000EN6thrust24THRUST_300001_SM_1000_NS6detail15normal_iteratorINSA_10device_ptrIS5_EEEEyS6_S5_N4cuda3std3__410__identityEEEvT0_PT3_T1_NS0_13GridEvenShareISN_EET2_T4__param_2,
	.param .align 8 .b8 _ZN3cub18CUB_300001_SM_10006detail6reduce18DeviceReduceKernelINS2_10policy_hubI7AABB_cwy10AABBReduceE10Policy1000EN6thrust24THRUST_300001_SM_1000_NS6detail15normal_iteratorINSA_10device_ptrIS5_EEEEyS6_S5_N4cuda3std3__410__identityEEEvT0_PT3_T1_NS0_13GridEvenShareISN_EET2_T4__param_3[72],
	.param .align 1 .b8 _ZN3cub18CUB_300001_SM_10006detail6reduce18DeviceReduceKernelINS2_10policy_hubI7AABB_cwy10AABBReduceE10Policy1000EN6thrust24THRUST_300001_SM_1000_NS6detail15normal_iteratorINSA_10device_ptrIS5_EEEEyS6_S5_N4cuda3std3__410__identityEEEvT0_PT3_T1_NS0_13GridEvenShareISN_EET2_T4__param_4[1],
	.param .align 1 .b8 _ZN3cub18CUB_300001_SM_10006detail6reduce18DeviceReduceKernelINS2_10policy_hubI7AABB_cwy10AABBReduceE10Policy1000EN6thrust24THRUST_300001_SM_1000_NS6detail15normal_iteratorINSA_10device_ptrIS5_EEEEyS6_S5_N4cuda3std3__410__identityEEEvT0_PT3_T1_NS0_13GridEvenShareISN_EET2_T4__param_5[1]
)
.maxntid 256
{
	.reg .pred 	%p<55>;
	.reg .b16 	%rs<21>;
	.reg .b32 	%r<1066>;
	.reg .b32 	%f<1477>;
	.reg .b64 	%rd<71>;
	// demoted variable
	.shared .align 16 .b8 _ZZN3cub18CUB_300001_SM_10006detail6reduce18DeviceReduceKernelINS2_10policy_hubI7AABB_cwy10AABBReduceE10Policy1000EN6thrust24THRUST_300001_SM_1000_NS6detail15normal_iteratorINSA_10device_ptrIS5_EEEEyS6_S5_N4cuda3std3__410__identityEEEvT0_PT3_T1_NS0_13GridEvenShareISN_EET2_T4_E12temp_storage[304];
	ld.param.u64 	%rd1, [_ZN3cub18CUB_300001_SM_10006detail6reduce18DeviceReduceKernelINS2_10policy_hubI7AABB_cwy10AABBReduceE10Policy1000EN6thrust24THRUST_300001_SM_1000_NS6detail15normal_iteratorINSA_10device_ptrIS5_EEEEyS6_S5_N4cuda3std3__410__identityEEEvT0_PT3_T1_NS0_13GridEvenShareISN_EET2_T4__param_3+32];
	ld.param.u32 	%r1, [_ZN3cub18CUB_300001_SM_10006detail6reduce18DeviceReduceKernelINS2_10policy_hubI7AABB_cwy10AABBReduceE10Policy1000EN6thrust24THRUST_300001_SM_1000_NS6detail15normal_iteratorINSA_10device_ptrIS5_EEEEyS6_S5_N4cuda3std3__410__identityEEEvT0_PT3_T1_NS0_13GridEvenShareISN_EET2_T4__param_3+40];
	ld.param.u64 	%rd18, [_ZN3cub18CUB_300001_SM_10006detail6reduce18DeviceReduceKernelINS2_10policy_hubI7AABB_cwy10AABBReduceE10Policy1000EN6thrust24THRUST_300001_SM_1000_NS6detail15normal_iteratorINSA_10device_ptrIS5_EEEEyS6_S5_N4cuda3std3__410__identityEEEvT0_PT3_T1_NS0_13GridEvenShareISN_EET2_T4__param_0];
	cvta.to.global.u64 	%rd2, %rd18;
	mov.u32 	%r2, %ctaid.x;
	shl.b32 	%r225, %r1, 9;
	cvt.s64.s32 	%rd3, %r225;
	shl.b32 	%r226, %r2, 9;
	cvt.u64.u32 	%rd4, %r226;
	sub.s64 	%rd5, %rd1, %rd4;
	setp.gt.u64 	%p1, %rd5, 511;
	@%p1 bra 	$L__BB15_57;
	cvt.u32.u64 	%r468, %rd4;
	cvt.u32.u64 	%r3, %rd1;
	sub.s32 	%r4, %r3, %r468;
	mov.u32 	%r5, %tid.x;
	setp.ge.s32 	%p22, %r5, %r4;
	mov.f32 	%f1438, 0f7F7FFFFF;
	mov.f32 	%f1435, 0fFF7FFFFF;
	mov.f32 	%f1436, %f1435;
	mov.f32 	%f1437, %f1435;
	mov.f32 	%f1439, %f1438;
	mov.f32 	%f1440, %f1438;
	mov.u32 	%r1014, %r5;
	@%p22 bra 	$L__BB15_3;
	add.s32 	%r470, %r468, %r5;
	mul.wide.u32 	%rd43, %r470, 32;
	add.s64 	%rd44, %rd2, %rd43;
	ld.global.v4.f32 	{%f1440, %f1439, %f1438, %f820}, [%rd44];
	mov.b32 	%r471, %f820;
	mov.b64 	%rd45, {%r472, %r471};
	{ .reg .b32 tmp; mov.b64 {tmp, %r1018}, %rd45; }
	ld.global.v4.f32 	{%f1437, %f1436, %f1435, %f821}, [%rd44+16];
	mov.b32 	%r473, %f821;
	mov.b64 	%rd46, {%r474, %r473};
	{ .reg .b32 tmp; mov.b64 {tmp, %r1017}, %rd46; }
	add.s32 	%r1014, %r5, 256;
$L__BB15_3:
	setp.ge.s32 	%p23, %r1014, %r4;
	@%p23 bra 	$L__BB15_15;
	not.b32 	%r476, %r1014;
	add.s32 	%r12, %r476, %r3;
	sub.s32 	%r477, %r12, %r468;
	shr.u32 	%r478, %r477, 8;
	add.s32 	%r13, %r478, 1;
	and.b32  	%r14, %r13, 7;
	setp.lt.u32 	%p24, %r477, 1792;
	@%p24 bra 	$L__BB15_7;
	and.b32  	%r479, %r13, 33554424;
	neg.s32 	%r1012, %r479;
	mul.wide.u32 	%rd47, %r2, 16384;
	mul.wide.u32 	%rd48, %r1014, 32;
	add.s64 	%rd49, %rd47, %rd48;
	add.s64 	%rd50, %rd49, %rd2;
	add.s64 	%rd67, %rd50, 32768;
$L__BB15_6:
	.pragma "nounroll";
	.pragma "used_bytes_mask 4095";
	ld.global.v4.f32 	{%f823, %f824, %f825, %f826}, [%rd67+-32768];
	.pragma "used_bytes_mask 4095";
	ld.global.v4.f32 	{%f827, %f828, %f829, %f830}, [%rd67+-32752];
	min.f32 	%f831, %f1440, %f823;
	min.f32 	%f832, %f1439, %f824;
	min.f32 	%f833, %f1438, %f825;
	max.f32 	%f834, %f1437, %f827;
	max.f32 	%f835, %f1436, %f828;
	max.f32 	%f836, %f1435, %f829;
	.pragma "used_bytes_mask 4095";
	ld.global.v4.f32 	{%f837, %f838, %f839, %f840}, [%rd67+-24576];
	.pragma "used_bytes_mask 4095";
	ld.global.v4.f32 	{%f841, %f842, %f843, %f844}, [%rd67+-24560];
	min.f32 	%f845, %f831, %f837;
	min.f32 	%f846, %f832, %f838;
	min.f32 	%f847, %f833, %f839;
	max.f32 	%f848, %f834, %f841;
	max.f32 	%f849, %f835, %f842;
	max.f32 	%f850, %f836, %f843;
	.pragma "used_bytes_mask 4095";
	ld.global.v4.f32 	{%f851, %f852, %f853, %f854}, [%rd67+-16384];
	.pragma "used_bytes_mask 4095";
	ld.global.v4.f32 	{%f855, %f856, %f857, %f858}, [%rd67+-16368];
	min.f32 	%f859, %f845, %f851;
	min.f32 	%f860, %f846, %f852;
	min.f32 	%f861, %f847, %f853;
	max.f32 	%f862, %f848, %f855;
	max.f32 	%f863, %f849, %f856;
	max.f32 	%f864, %f850, %f857;
	.pragma "used_bytes_mask 4095";
	ld.global.v4.f32 	{%f865, %f866, %f867, %f868}, [%rd67+-8192];
	.pragma "used_bytes_mask 4095";
	ld.global.v4.f32 	{%f869, %f870, %f871, %f872}, [%rd67+-8176];
	min.f32 	%f873, %f859, %f865;
	min.f32 	%f874, %f860, %f866;
	min.f32 	%f875, %f861, %f867;
	max.f32 	%f876, %f862, %f869;
	max.f32 	%f877, %f863, %f870;
	max.f32 	%f878, %f864, %f871;
	.pragma "used_bytes_mask 4095";
	ld.global.v4.f32 	{%f879, %f880, %f881, %f882}, [%rd67];
	.pragma "used_bytes_mask 4095";
	ld.global.v4.f32 	{%f883, %f884, %f885, %f886}, [%rd67+16];
	min.f32 	%f887, %f873, %f879;
	min.f32 	%f888, %f874, %f880;
	min.f32 	%f889, %f875, %f881;
	max.f32 	%f890, %f876, %f883;
	max.f32 	%f891, %f877, %f884;
	max.f32 	%f892, %f878, %f885;
	.pragma "used_bytes_mask 4095";
	ld.global.v4.f32 	{%f893, %f894, %f895, %f896}, [%rd67+8192];
	.pragma "used_bytes_mask 4095";
	ld.global.v4.f32 	{%f897, %f898, %f899, %f900}, [%rd67+8208];
	min.f32 	%f901, %f887, %f893;
	min.f32 	%f902, %f888, %f894;
	min.f32 	%f903, %f889, %f895;
	max.f32 	%f904, %f890, %f897;
	max.f32 	%f905, %f891, %f898;
	max.f32 	%f906, %f892, %f899;
	.pragma "used_bytes_mask 4095";
	ld.global.v4.f32 	{%f907, %f908, %f909, %f910}, [%rd67+16384];
	.pragma "used_bytes_mask 4095";
	ld.global.v4.f32 	{%f911, %f912, %f913, %f914}, [%rd67+16400];
	min.f32 	%f915, %f901, %f907;
	min.f32 	%f916, %f902, %f908;
	min.f32 	%f917, %f903, %f909;
	max.f32 	%f918, %f904, %f911;
	max.f32 	%f919, %f905, %f912;
	max.f32 	%f920, %f906, %f913;
	.pragma "used_bytes_mask 4095";
	ld.global.v4.f32 	{%f921, %f922, %f923, %f924}, [%rd67+24576];
	.pragma "used_bytes_mask 4095";
	ld.global.v4.f32 	{%f925, %f926, %f927, %f928}, [%rd67+24592];
	min.f32 	%f1440, %f915, %f921;
	min.f32 	%f1439, %f916, %f922;
	min.f32 	%f1438, %f917, %f923;
	max.f32 	%f1437, %f918, %f925;
	max.f32 	%f1436, %f919, %f926;
	max.f32 	%f1435, %f920, %f927;
	add.s32 	%r1014, %r1014, 2048;
	add.s32 	%r1012, %r1012, 8;
	add.s64 	%rd67, %rd67, 65536;
	setp.ne.s32 	%p25, %r1012, 0;
	@%p25 bra 	$L__BB15_6;
$L__BB15_7:
	setp.eq.s32 	%p26, %r14, 0;
	@%p26 bra 	$L__BB15_15;
	setp.lt.u32 	%p27, %r14, 4;
	@%p27 bra 	$L__BB15_10;
	cvt.s64.s32 	%rd51, %r1014;
	add.s64 	%rd52, %rd51, %rd4;
	shl.b64 	%rd53, %rd52, 5;
	add.s64 	%rd54, %rd2, %rd53;
	.pragma "used_bytes_mask 4095";
	ld.global.v4.f32 	{%f930, %f931, %f932, %f933}, [%rd54];
	.pragma "used_bytes_mask 4095";
	ld.global.v4.f32 	{%f934, %f935, %f936, %f937}, [%rd54+16];
	min.f32 	%f938, %f1440, %f930;
	min.f32 	%f939, %f1439, %f931;
	min.f32 	%f940, %f1438, %f932;
	max.f32 	%f941, %f1437, %f934;
	max.f32 	%f942, %f1436, %f935;
	max.f32 	%f943, %f1435, %f936;
	.pragma "used_bytes_mask 4095";
	ld.global.v4.f32 	{%f944, %f945, %f946, %f947}, [%rd54+8192];
	.pragma "used_bytes_mask 4095";
	ld.global.v4.f32 	{%f948, %f949, %f950, %f951}, [%rd54+8208];
	min.f32 	%f952, %f938, %f944;
	min.f32 	%f953, %f939, %f945;
	min.f32 	%f954, %f940, %f946;
	max.f32 	%f955, %f941, %f948;
	max.f32 	%f956, %f942, %f949;
	max.f32 	%f957, %f943, %f950;
	.pragma "used_bytes_mask 4095";
	ld.global.v4.f32 	{%f958, %f959, %f960, %f961}, [%rd54+16384];
	.pragma "used_bytes_mask 4095";
	ld.global.v4.f32 	{%f962, %f963, %f964, %f965}, [%rd54+16400];
	min.f32 	%f966, %f952, %f958;
	min.f32 	%f967, %f953, %f959;
	min.f32 	%f968, %f954, %f960;
	max.f32 	%f969, %f955, %f962;
	max.f32 	%f970, %f956, %f963;
	max.f32 	%f971, %f957, %f964;
	.pragma "used_bytes_mask 4095";
	ld.global.v4.f32 	{%f972, %f973, %f974, %f975}, [%rd54+24576];
	.pragma "used_bytes_mask 4095";
	ld.global.v4.f32 	{%f976, %f977, %f978, %f979}, [%rd54+24592];
	min.f32 	%f1440, %f966, %f972;
	min.f32 	%f1439, %f967, %f973;
	min.f32 	%f1438, %f968, %f974;
	max.f32 	%f1437, %f969, %f976;
	max.f32 	%f1436, %f970, %f977;
	max.f32 	%f1435, %f971, %f978;
	add.s32 	%r1014, %r1014, 1024;
$L__BB15_10:
	and.b32  	%r482, %r13, 3;
	setp.eq.s32 	%p28, %r482, 0;
	@%p28 bra 	$L__BB15_15;
	setp.eq.s32 	%p29, %r482, 1;
	@%p29 bra 	$L__BB15_13;
	cvt.s64.s32 	%rd55, %r1014;
	add.s64 	%rd56, %rd55, %rd4;
	shl.b64 	%rd57, %rd56, 5;
	add.s64 	%rd58, %rd2, %rd57;
	.pragma "used_bytes_mask 4095";
	ld.global.v4.f32 	{%f981, %f982, %f983, %f984}, [%rd58];
	.pragma "used_bytes_mask 4095";
	ld.global.v4.f32 	{%f985, %f986, %f987, %f988}, [%rd58+16];
	min.f32 	%f989, %f1440, %f981;
	min.f32 	%f990, %f1439, %f982;
	min.f32 	%f991, %f1438, %f983;
	max.f32 	%f992, %f1437, %f985;
	max.f32 	%f993, %f1436, %f986;
	max.f32 	%f994, %f1435, %f987;
	.pragma "used_bytes_mask 4095";
	ld.global.v4.f32 	{%f995, %f996, %f997, %f998}, [%rd58+8192];
	.pragma "used_bytes_mask 4095";
	ld.global.v4.f32 	{%f999, %f1000, %f1001, %f1002}, [%rd58+8208];
	min.f32 	%f1440, %f989, %f995;
	min.f32 	%f1439, %f990, %f996;
	min.f32 	%f1438, %f991, %f997;
	max.f32 	%f1437, %f992, %f999;
	max.f32 	%f1436, %f993, %f1000;
	max.f32 	%f1435, %f994, %f1001;
	add.s32 	%r1014, %r1014, 512;
$L__BB15_13:
	and.b32  	%r484, %r12, 256;
	setp.ne.s32 	%p30, %r484, 0;
	@%p30 bra 	$L__BB15_15;
	cvt.s64.s32 	%rd59, %r1014;
	add.s64 	%rd60, %rd59, %rd4;
	shl.b64 	%rd61, %rd60, 5;
	add.s64 	%rd62, %rd2, %rd61;
	.pragma "used_bytes_mask 4095";
	ld.global.v4.f32 	{%f1003, %f1004, %f1005, %f1006}, [%rd62];
	.pragma "used_bytes_mask 4095";
	ld.global.v4.f32 	{%f1007, %f1008, %f1009, %f1010}, [%rd62+16];
	min.f32 	%f1440, %f1440, %f1003;
	min.f32 	%f1439, %f1439, %f1004;
	min.f32 	%f1438, %f1438, %f1005;
	max.f32 	%f1437, %f1437, %f1007;
	max.f32 	%f1436, %f1436, %f1008;
	max.f32 	%f1435, %f1435, %f1009;
$L__BB15_15:
	cvt.u16.u32 	%rs1, %r1018;
	shr.u32 	%r486, %r1018, 8;
	cvt.u16.u32 	%rs2, %r486;
	{ .reg .b16 tmp; mov.b32 {tmp, %rs3}, %r1018; }
	shr.u32 	%r487, %r1018, 24;
	cvt.u16.u32 	%rs4, %r487;
	cvt.u16.u32 	%rs5, %r1017;
	shr.u32 	%r488, %r1017, 8;
	cvt.u16.u32 	%rs6, %r488;
	{ .reg .b16 tmp; mov.b32 {tmp, %rs7}, %r1017; }
	shr.u32 	%r489, %r1017, 24;
	cvt.u16.u32 	%rs8, %r489;
	setp.lt.s32 	%p31, %r4, 256;
	@%p31 bra 	$L__BB15_30;
	// begin inline asm
	mov.u32 %r758, %laneid;
	// end inline asm
	cvt.u32.u16 	%r799, %rs4;
	cvt.u32.u16 	%r800, %rs3;
	prmt.b32 	%r801, %r800, %r799, 0x3340U;
	cvt.u32.u16 	%r802, %rs2;
	cvt.u32.u16 	%r803, %rs1;
	prmt.b32 	%r804, %r803, %r802, 0x3340U;
	prmt.b32 	%r1043, %r804, %r801, 0x5410U;
	cvt.u32.u16 	%r805, %rs8;
	cvt.u32.u16 	%r806, %rs7;
	prmt.b32 	%r807, %r806, %r805, 0x3340U;
	cvt.u32.u16 	%r808, %rs6;
	cvt.u32.u16 	%r809, %rs5;
	prmt.b32 	%r810, %r809, %r808, 0x3340U;
	prmt.b32 	%r1044, %r810, %r807, 0x5410U;
	mov.b32 	%r760, %f1440;
	mov.b32 	%r796, 1;
	mov.b32 	%r797, 31;
	mov.b32 	%r798, -1;
	// begin inline asm
	shfl.sync.down.b32 %r759, %r760, %r796, %r797, %r798;
	// end inline asm
	mov.b32 	%r765, %f1439;
	// begin inline asm
	shfl.sync.down.b32 %r764, %r765, %r796, %r797, %r798;
	// end inline asm
	mov.b32 	%r770, %f1438;
	// begin inline asm
	shfl.sync.down.b32 %r769, %r770, %r796, %r797, %r798;
	// end inline asm
	// begin inline asm
	shfl.sync.down.b32 %r774, %r1043, %r796, %r797, %r798;
	// end inline asm
	mov.b32 	%r780, %f1437;
	// begin inline asm
	shfl.sync.down.b32 %r779, %r780, %r796, %r797, %r798;
	// end inline asm
	mov.b32 	%r785, %f1436;
	// begin inline asm
	shfl.sync.down.b32 %r784, %r785, %r796, %r797, %r798;
	// end inline asm
	mov.b32 	%r790, %f1435;
	// begin inline asm
	shfl.sync.down.b32 %r789, %r790, %r796, %r797, %r798;
	// end inline asm
	// begin inline asm
	shfl.sync.down.b32 %r794, %r1044, %r796, %r797, %r798;
	// end inline asm
	setp.gt.s32 	%p47, %r758, 30;
	@%p47 bra 	$L__BB15_18;
	mov.b32 	%f1097, %r789;
	mov.b32 	%f1098, %r784;
	mov.b32 	%f1099, %r779;
	mov.b32 	%f1100, %r769;
	mov.b32 	%f1101, %r764;
	mov.b32 	%f1102, %r759;
	min.f32 	%f1440, %f1440, %f1102;
	min.f32 	%f1439, %f1439, %f1101;
	min.f32 	%f1438, %f1438, %f1100;
	max.f32 	%f1437, %f1437, %f1099;
	max.f32 	%f1436, %f1436, %f1098;
	max.f32 	%f1435, %f1435, %f1097;
$L__BB15_18:
	mov.b32 	%r813, %f1440;
	mov.b32 	%r849, 2;
	mov.b32 	%r850, 31;
	mov.b32 	%r851, -1;
	// begin inline asm
	shfl.sync.down.b32 %r812, %r813, %r849, %r850, %r851;
	// end inline asm
	mov.b32 	%r818, %f1439;
	// begin inline asm
	shfl.sync.down.b32 %r817, %r818, %r849, %r850, %r851;
	// end inline asm
	mov.b32 	%r823, %f1438;
	// begin inline asm
	shfl.sync.down.b32 %r822, %r823, %r849, %r850, %r851;
	// end inline asm
	// begin inline asm
	shfl.sync.down.b32 %r827, %r1043, %r849, %r850, %r851;
	// end inline asm
	mov.b32 	%r833, %f1437;
	// begin inline asm
	shfl.sync.down.b32 %r832, %r833, %r849, %r850, %r851;
	// end inline asm
	mov.b32 	%r838, %f1436;
	// begin inline asm
	shfl.sync.down.b32 %r837, %r838, %r849, %r850, %r851;
	// end inline asm
	mov.b32 	%r843, %f1435;
	// begin inline asm
	shfl.sync.down.b32 %r842, %r843, %r849, %r850, %r851;
	// end inline asm
	// begin inline asm
	shfl.sync.down.b32 %r847, %r1044, %r849, %r850, %r851;
	// end inline asm
	setp.gt.s32 	%p48, %r758, 29;
	@%p48 bra 	$L__BB15_20;
	mov.b32 	%f1103, %r842;
	mov.b32 	%f1104, %r837;
	mov.b32 	%f1105, %r832;
	mov.b32 	%f1106, %r822;
	mov.b32 	%f1107, %r817;
	mov.b32 	%f1108, %r812;
	min.f32 	%f1440, %f1440, %f1108;
	min.f32 	%f1439, %f1439, %f1107;
	min.f32 	%f1438, %f1438, %f1106;
	max.f32 	%f1437, %f1437, %f1105;
	max.f32 	%f1436, %f1436, %f1104;
	max.f32 	%f1435, %f1435, %f1103;
$L__BB15_20:
	mov.b32 	%r854, %f1440;
	mov.b32 	%r890, 4;
	mov.b32 	%r891, 31;
	mov.b32 	%r892, -1;
	// begin inline asm
	shfl.sync.down.b32 %r853, %r854, %r890, %r891, %r892;
	// end inline asm
	mov.b32 	%r859, %f1439;
	// begin inline asm
	shfl.sync.down.b32 %r858, %r859, %r890, %r891, %r892;
	// end inline asm
	mov.b32 	%r864, %f1438;
	// begin inline asm
	shfl.sync.down.b32 %r863, %r864, %r890, %r891, %r892;
	// end inline asm
	// begin inline asm
	shfl.sync.down.b32 %r868, %r1043, %r890, %r891, %r892;
	// end inline asm
	mov.b32 	%r874, %f1437;
	// begin inline asm
	shfl.sync.down.b32 %r873, %r874, %r890, %r891, %r892;
	// end inline asm
	mov.b32 	%r879, %f1436;
	// begin inline asm
	shfl.sync.down.b32 %r878, %r879, %r890, %r891, %r892;
	// end inline asm
	mov.b32 	%r884, %f1435;
	// begin inline asm
	shfl.sync.down.b32 %r883, %r884, %r890, %r891, %r892;
	// end inline asm
	// begin inline asm
	shfl.sync.down.b32 %r888, %r1044, %r890, %r891, %r892;
	// end inline asm
	setp.gt.s32 	%p49, %r758, 27;
	@%p49 bra 	$L__BB15_22;
	mov.b32 	%f1109, %r883;
	mov.b32 	%f1110, %r878;
	mov.b32 	%f1111, %r873;
	mov.b32 	%f1112, %r863;
	mov.b32 	%f1113, %r858;
	mov.b32 	%f1114, %r853;
	min.f32 	%f1440, %f1440, %f1114;
	min.f32 	%f1439, %f1439, %f1113;
	min.f32 	%f1438, %f1438, %f1112;
	max.f32 	%f1437, %f1437, %f1111;
	max.f32 	%f1436, %f1436, %f1110;
	max.f32 	%f1435, %f1435, %f1109;
$L__BB15_22:
	mov.b32 	%r895, %f1440;
	mov.b32 	%r931, 8;
	mov.b32 	%r932, 31;
	mov.b32 	%r933, -1;
	// begin inline asm
	shfl.sync.down.b32 %r894, %r895, %r931, %r932, %r933;
	// end inline asm
	mov.b32 	%r900, %f1439;
	// begin inline asm
	shfl.sync.down.b32 %r899, %r900, %r931, %r932, %r933;
	// end inline asm
	mov.b32 	%r905, %f1438;
	// begin inline asm
	shfl.sync.down.b32 %r904, %r905, %r931, %r932, %r933;
	// end inline asm
	// begin inline asm
	shfl.sync.down.b32 %r909, %r1043, %r931, %r932, %r933;
	// end inline asm
	mov.b32 	%r915, %f1437;
	// begin inline asm
	shfl.sync.down.b32 %r914, %r915, %r931, %r932, %r933;
	// end inline asm
	mov.b32 	%r920, %f1436;
	// begin inline asm
	shfl.sync.down.b32 %r919, %r920, %r931, %r932, %r933;
	// end inline asm
	mov.b32 	%r925, %f1435;
	// begin inline asm
	shfl.sync.down.b32 %r924, %r925, %r931, %r932, %r933;
	// end inline asm
	// begin inline asm
	shfl.sync.down.b32 %r929, %r1044, %r931, %r932, %r933;
	// end inline asm
	setp.gt.s32 	%p50, %r758, 23;
	@%p50 bra 	$L__BB15_24;
	mov.b32 	%f1115, %r924;
	mov.b32 	%f1116, %r919;
	mov.b32 	%f1117, %r914;
	mov.b32 	%f1118, %r904;
	mov.b32 	%f1119, %r899;
	mov.b32 	%f1120, %r894;
	min.f32 	%f1440, %f1440, %f1120;
	min.f32 	%f1439, %f1439, %f1119;
	min.f32 	%f1438, %f1438, %f1118;
	max.f32 	%f1437, %f1437, %f1117;
	max.f32 	%f1436, %f1436, %f1116;
	max.f32 	%f1435, %f1435, %f1115;
$L__BB15_24:
	mov.b32 	%r936, %f1440;
	mov.b32 	%r972, 16;
	mov.b32 	%r973, 31;
	mov.b32 	%r974, -1;
	// begin inline asm
	shfl.sync.down.b32 %r935, %r936, %r972, %r973, %r974;
	// end inline asm
	mov.b32 	%r941, %f1439;
	// begin inline asm
	shfl.sync.down.b32 %r940, %r941, %r972, %r973, %r974;
	// end inline asm
	mov.b32 	%r946, %f1438;
	// begin inline asm
	shfl.sync.down.b32 %r945, %r946, %r972, %r973, %r974;
	// end inline asm
	// begin inline asm
	shfl.sync.down.b32 %r950, %r1043, %r972, %r973, %r974;
	// end inline asm
	mov.b32 	%r956, %f1437;
	// begin inline asm
	shfl.sync.down.b32 %r955, %r956, %r972, %r973, %r974;
	// end inline asm
	mov.b32 	%r961, %f1436;
	// begin inline asm
	shfl.sync.down.b32 %r960, %r961, %r972, %r973, %r974;
	// end inline asm
	mov.b32 	%r966, %f1435;
	// begin inline asm
	shfl.sync.down.b32 %r965, %r966, %r972, %r973, %r974;
	// end inline asm
	// begin inline asm
	shfl.sync.down.b32 %r970, %r1044, %r972, %r973, %r974;
	// end inline asm
	setp.gt.s32 	%p51, %r758, 15;
	@%p51 bra 	$L__BB15_26;
	mov.b32 	%f1121, %r965;
	mov.b32 	%f1122, %r960;
	mov.b32 	%f1123, %r955;
	mov.b32 	%f1124, %r945;
	mov.b32 	%f1125, %r940;
	mov.b32 	%f1126, %r935;
	min.f32 	%f1440, %f1440, %f1126;
	min.f32 	%f1439, %f1439, %f1125;
	min.f32 	%f1438, %f1438, %f1124;
	max.f32 	%f1437, %f1437, %f1123;
	max.f32 	%f1436, %f1436, %f1122;
	max.f32 	%f1435, %f1435, %f1121;
$L__BB15_26:
	shr.u32 	%r976, %r1043, 8;
	cvt.u16.u32 	%rs9, %r976;
	{ .reg .b16 tmp; mov.b32 {tmp, %rs10}, %r1043; }
	shr.u32 	%r977, %r1043, 24;
	cvt.u16.u32 	%rs11, %r977;
	shr.u32 	%r978, %r1044, 8;
	cvt.u16.u32 	%rs12, %r978;
	{ .reg .b16 tmp; mov.b32 {tmp, %rs13}, %r1044; }
	shr.u32 	%r979, %r1044, 24;
	cvt.u16.u32 	%rs14, %r979;
	setp.ne.s32 	%p52, %r758, 0;
	@%p52 bra 	$L__BB15_28;
	and.b32  	%r980, %r5, 992;
	mov.u32 	%r981, _ZZN3cub18CUB_300001_SM_10006detail6reduce18DeviceReduceKernelINS2_10policy_hubI7AABB_cwy10AABBReduceE10Policy1000EN6thrust24THRUST_300001_SM_1000_NS6detail15normal_iteratorINSA_10device_ptrIS5_EEEEyS6_S5_N4cuda3std3__410__identityEEEvT0_PT3_T1_NS0_13GridEvenShareISN_EET2_T4_E12temp_storage;
	add.s32 	%r982, %r981, %r980;
	cvt.u32.u16 	%r983, %rs11;
	cvt.u32.u16 	%r984, %rs10;
	prmt.b32 	%r985, %r984, %r983, 0x3340U;
	cvt.u32.u16 	%r986, %rs9;
	prmt.b32 	%r987, %r1043, %r986, 0x3340U;
	prmt.b32 	%r988, %r987, %r985, 0x5410U;
	mov.b32 	%r989, %f1438;
	mov.b32 	%r990, %f1439;
	mov.b32 	%r991, %f1440;
	st.shared.v4.u32 	[%r982+16], {%r991, %r990, %r989, %r988};
	cvt.u32.u16 	%r992, %rs14;
	cvt.u32.u16 	%r993, %rs13;
	prmt.b32 	%r994, %r993, %r992, 0x3340U;
	cvt.u32.u16 	%r995, %rs12;
	prmt.b32 	%r996, %r1044, %r995, 0x3340U;
	prmt.b32 	%r997, %r996, %r994, 0x5410U;
	mov.b32 	%r998, %f1435;
	mov.b32 	%r999, %f1436;
	mov.b32 	%r1000, %f1437;
	st.shared.v4.u32 	[%r982+32], {%r1000, %r999, %r998, %r997};
$L__BB15_28:
	bar.sync 	0;
	setp.ne.s32 	%p53, %r5, 0;
	@%p53 bra 	$L__BB15_87;
	.pragma "used_bytes_mask 4095";
	ld.shared.v4.f32 	{%f1127, %f1128, %f1129, %f1130}, [_ZZN3cub18CUB_300001_SM_10006detail6reduce18DeviceReduceKernelINS2_10policy_hubI7AABB_cwy10AABBReduceE10Policy1000EN6thrust24THRUST_300001_SM_1000_NS6detail15normal_iteratorINSA_10device_ptrIS5_EEEEyS6_S5_N4cuda3std3__410__identityEEEvT0_PT3_T1_NS0_13GridEvenShareISN_EET2_T4_E12temp_storage+48];
	.pragma "used_bytes_mask 4095";
	ld.shared.v4.f32 	{%f1131, %f1132, %f1133, %f1134}, [_ZZN3cub18CUB_300001_SM_10006detail6reduce18DeviceReduceKernelINS2_10policy_hubI7AABB_cwy10AABBReduceE10Policy1000EN6thrust24THRUST_300001_SM_1000_NS6detail15normal_iteratorINSA_10device_ptrIS5_EEEEyS6_S5_N4cuda3std3__410__identityEEEvT0_PT3_T1_NS0_13GridEvenShareISN_EET2_T4_E12temp_storage+64];
	min.f32 	%f1135, %f1440, %f1127;
	min.f32 	%f1136, %f1439, %f1128;
	min.f32 	%f1137, %f1438, %f1129;
	max.f32 	%f1138, %f1437, %f1131;
	max.f32 	%f1139, %f1436, %f1132;
	max.f32 	%f1140, %f1435, %f1133;
	.pragma "used_bytes_mask 4095";
	ld.shared.v4.f32 	{%f1141, %f1142, %f1143, %f1144}, [_ZZN3cub18CUB_300001_SM_10006detail6reduce18DeviceReduceKernelINS2_10policy_hubI7AABB_cwy10AABBReduceE10Policy1000EN6thrust24THRUST_300001_SM_1000_NS6detail15normal_iteratorINSA_10device_ptrIS5_EEEEyS6_S5_N4cuda3std3__410__identityEEEvT0_PT3_T1_NS0_13GridEvenShareISN_EET2_T4_E12temp_storage+80];
	.pragma "used_bytes_mask 4095";
	ld.shared.v4.f32 	{%f1145, %f1146, %f1147, %f1148}, [_ZZN3cub18CUB_300001_SM_10006detail6reduce18DeviceReduceKernelINS2_10policy_hubI7AABB_cwy10AABBReduceE10Policy1000EN6thrust24THRUST_300001_SM_1000_NS6detail15normal_iteratorINSA_10device_ptrIS5_EEEEyS6_S5_N4cuda3std3__410__identityEEEvT0_PT3_T1_NS0_13GridEvenShareISN_EET2_T4_E12temp_storage+96];
	min.f32 	%f1149, %f1135, %f1141;
	min.f32 	%f1150, %f1136, %f1142;
	min.f32 	%f1151, %f1137, %f1143;
	max.f32 	%f1152, %f1138, %f1145;
	max.f32 	%f1153, %f1139, %f1146;
	max.f32 	%f1154, %f1140, %f1147;
	.pragma "used_bytes_mask 4095";
	ld.shared.v4.f32 	{%f1155, %f1156, %f1157, %f1158}, [_ZZN3cub18CUB_300001_SM_10006detail6reduce18DeviceReduceKernelINS2_10policy_hubI7AABB_cwy10AABBReduceE10Policy1000EN6thrust24THRUST_300001_SM_1000_NS6detail15normal_iteratorINSA_10device_ptrIS5_EEEEyS6_S5_N4cuda3std3__410__identityEEEvT0_PT3_T1_NS0_13GridEvenShareISN_EET2_T4_E12temp_storage+112];
	.pragma "used_bytes_mask 4095";
	ld.shared.v4.f32 	{%f1159, %f1160, %f1161, %f1162}, [_ZZN3cub18CUB_300001_SM_10006detail6reduce18DeviceReduceKernelINS2_10policy_hubI7AABB_cwy10AABBReduceE10Policy1000EN6thrust24THRUST_300001_SM_1000_NS6detail15normal_iteratorINSA_10device_ptrIS5_EEEEyS6_S5_N4cuda3std3__410__identityEEEvT0_PT3_T1_NS0_13GridEvenShareISN_EET2_T4_E12temp_storage+128];
	min.f32 	%f1163, %f1149, %f1155;
	min.f32 	%f1164, %f1150, %f1156;
	min.f32 	%f1165, %f1151, %f1157;
	max.f32 	%f1166, %f1152, %f1159;
	max.f32 	%f1167, %f1153, %f1160;
	max.f32 	%f1168, %f1154, %f1161;
	.pragma "used_bytes_mask 4095";
	ld.shared.v4.f32 	{%f1169, %f1170, %f1171, %f1172}, [_ZZN3cub18CUB_300001_SM_10006detail6reduce18DeviceReduceKernelINS2_10policy_hubI7AABB_cwy10AABBReduceE10Policy1000EN6thrust24THRUST_300001_SM_1000_NS6detail15normal_iteratorINSA_10device_ptrIS5_EEEEyS6_S5_N4cuda3std3__410__identityEEEvT0_PT3_T1_NS0_13GridEvenShareISN_EET2_T4_E12temp_storage+144];
	.pragma "used_bytes_mask 4095";
	ld.shared.v4.f32 	{%f1173, %f1174, %f1175, %f1176}, [_ZZN3cub18CUB_300001_SM_10006detail6reduce18DeviceReduceKernelINS2_10policy_hubI7AABB_cwy10AABBReduceE10Policy1000EN6thrust24THRUST_300001_SM_1000_NS6detail15normal_iteratorINSA_10device_ptrIS5_EEEEyS6_S5_N4cuda3std3__410__identityEEEvT0_PT3_T1_NS0_13GridEvenShareISN_EET2_T4_E12temp_storage+160];
	min.f32 	%f1177, %f1163, %f1169;
	min.f32 	%f1178, %f1164, %f1170;
	min.f32 	%f1179, %f1165, %f1171;
	max.f32 	%f1180, %f1166, %f1173;
	max.f32 	%f1181, %f1167, %f1174;
	max.f32 	%f1182, %f1168, %f1175;
	.pragma "used_bytes_mask 4095";
	ld.shared.v4.f32 	{%f1183, %f1184, %f1185, %f1186}, [_ZZN3cub18CUB_300001_SM_10006detail6reduce18DeviceReduceKernelINS2_10policy_hubI7AABB_cwy10AABBReduceE10Policy1000EN6thrust24THRUST_300001_SM_1000_NS6detail15normal_iteratorINSA_10device_ptrIS5_EEEEyS6_S5_N4cuda3std3__410__identityEEEvT0_PT3_T1_NS0_13GridEvenShareISN_EET2_T4_E12temp_storage+176];
	.pragma "used_bytes_mask 4095";
	ld.shared.v4.f32 	{%f1187, %f1188, %f1189, %f1190}, [_ZZN3cub18CUB_300001_SM_10006detail6reduce18DeviceReduceKernelINS2_10policy_hubI7AABB_cwy10AABBReduceE10Policy1000EN6thrust24THRUST_300001_SM_1000_NS6detail15normal_iteratorINSA_10device_ptrIS5_EEEEyS6_S5_N4cuda3std3__410__identityEEEvT0_PT3_T1_NS0_13GridEvenShareISN_EET2_T4_E12temp_storage+192];
	min.f32 	%f1191, %f1177, %f1183;
	min.f32 	%f1192, %f1178, %f1184;
	min.f32 	%f1193, %f1179, %f1185;
	max.f32 	%f1194, %f1180, %f1187;
	max.f32 	%f1195, %f1181, %f1188;
	max.f32 	%f1196, %f1182, %f1189;
	.pragma "used_bytes_mask 4095";
	ld.shared.v4.f32 	{%f1197, %f1198, %f1199, %f1200}, [_ZZN3cub18CUB_300001_SM_10006detail6reduce18DeviceReduceKernelINS2_10policy_hubI7AABB_cwy10AABBReduceE10Policy1000EN6thrust24THRUST_300001_SM_1000_NS6detail15normal_iteratorINSA_10device_ptrIS5_EEEEyS6_S5_N4cuda3std3__410__identityEEEvT0_PT3_T1_NS0_13GridEvenShareISN_EET2_T4_E12temp_storage+208];
	.pragma "used_bytes_mask 4095";
	ld.shared.v4.f32 	{%f1201, %f1202, %f1203, %f1204}, [_ZZN3cub18CUB_300001_SM_10006detail6reduce18DeviceReduceKernelINS2_10policy_hubI7AABB_cwy10AABBReduceE10Policy1000EN6thrust24THRUST_300001_SM_1000_NS6detail15normal_iteratorINSA_10device_ptrIS5_EEEEyS6_S5_N4cuda3std3__410__identityEEEvT0_PT3_T1_NS0_13GridEvenShareISN_EET2_T4_E12temp_storage+224];
	min.f32 	%f1205, %f1191, %f1197;
	min.f32 	%f1206, %f1192, %f1198;
	min.f32 	%f1207, %f1193, %f1199;
	max.f32 	%f1208, %f1194, %f1201;
	max.f32 	%f1209, %f1195, %f1202;
	max.f32 	%f1210, %f1196, %f1203;
	.pragma "used_bytes_mask 4095";
	ld.shared.v4.f32 	{%f1211, %f1212, %f1213, %f1214}, [_ZZN3cub18CUB_300001_SM_10006detail6reduce18DeviceReduceKernelINS2_10policy_hubI7AABB_cwy10AABBReduceE10Policy1000EN6thrust24THRUST_300001_SM_1000_NS6detail15normal_iteratorINSA_10device_ptrIS5_EEEEyS6_S5_N4cuda3std3__410__identityEEEvT0_PT3_T1_NS0_13GridEvenShareISN_EET2_T4_E12temp_storage+240];
	.pragma "used_bytes_mask 4095";
	ld.shared.v4.f32 	{%f1215, %f1216, %f1217, %f1218}, [_ZZN3cub18CUB_300001_SM_10006detail6reduce18DeviceReduceKernelINS2_10policy_hubI7AABB_cwy10AABBReduceE10Policy1000EN6thrust24THRUST_300001_SM_1000_NS6detail15normal_iteratorINSA_10device_ptrIS5_EEEEyS6_S5_N4cuda3std3__410__identityEEEvT0_PT3_T1_NS0_13GridEvenShareISN_EET2_T4_E12temp_storage+256];
	min.f32 	%f1440, %f1205, %f1211;
	min.f32 	%f1439, %f1206, %f1212;
	min.f32 	%f1438, %f1207, %f1213;
	max.f32 	%f1437, %f1208, %f1215;
	max.f32 	%f1436, %f1209, %f1216;
	max.f32 	%f1435, %f1210, %f1217;
	mov.b32 	%r1043, 0;
	mov.u32 	%r1044, %r1043;
	bra.uni 	$L__BB15_87;
$L__BB15_30:
	// begin inline asm
	mov.u32 %r490, %laneid;
	// end inline asm
	and.b32  	%r531, %r5, 992;
	add.s32 	%r532, %r531, 32;
	setp.gt.s32 	%p32, %r532, %r4;
	not.b32 	%r533, %r531;
	add.s32 	%r534, %r4, %r533;
	selp.b32 	%r529, %r534, 31, %p32;
	cvt.u32.u16 	%r535, %rs4;
	cvt.u32.u16 	%r536, %rs3;
	prmt.b32 	%r537, %r536, %r535, 0x3340U;
	cvt.u32.u16 	%r538, %rs2;
	cvt.u32.u16 	%r539, %rs1;
	prmt.b32 	%r540, %r539, %r538, 0x3340U;
	prmt.b32 	%r1043, %r540, %r537, 0x5410U;
	cvt.u32.u16 	%r541, %rs8;
	cvt.u32.u16 	%r542, %rs7;
	prmt.b32 	%r543, %r542, %r541, 0x3340U;
	cvt.u32.u16 	%r544, %rs6;
	cvt.u32.u16 	%r545, %rs5;
	prmt.b32 	%r546, %r545, %r544, 0x3340U;
	prmt.b32 	%r1044, %r546, %r543, 0x5410U;
	mov.b32 	%r492, %f1440;
	mov.b32 	%r528, 1;
	mov.b32 	%r530, -1;
	// begin inline asm
	shfl.sync.down.b32 %r491, %r492, %r528, %r529, %r530;
	// end inline asm
	mov.b32 	%r497, %f1439;
	// begin inline asm
	shfl.sync.down.b32 %r496, %r497, %r528, %r529, %r530;
	// end inline asm
	mov.b32 	%r502, %f1438;
	// begin inline asm
	shfl.sync.down.b32 %r501, %r502, %r528, %r529, %r530;
	// end inline asm
	// begin inline asm
	shfl.sync.down.b32 %r506, %r1043, %r528, %r529, %r530;
	// end inline asm
	mov.b32 	%r512, %f1437;
	// begin inline asm
	shfl.sync.down.b32 %r511, %r512, %r528, %r529, %r530;
	// end inline asm
	mov.b32 	%r517, %f1436;
	// begin inline asm
	shfl.sync.down.b32 %r516, %r517, %r528, %r529, %r530;
	// end inline asm
	mov.b32 	%r522, %f1435;
	// begin inline asm
	shfl.sync.down.b32 %r521, %r522, %r528, %r529, %r530;
	// end inline asm
	// begin inline asm
	shfl.sync.down.b32 %r526, %r1044, %r528, %r529, %r530;
	// end inline asm
	setp.ge.s32 	%p33, %r490, %r529;
	@%p33 bra 	$L__BB15_32;
	mov.b32 	%f1011, %r521;
	mov.b32 	%f1012, %r516;
	mov.b32 	%f1013, %r511;
	mov.b32 	%f1014, %r501;
	mov.b32 	%f1015, %r496;
	mov.b32 	%f1016, %r491;
	min.f32 	%f1440, %f1440, %f1016;
	min.f32 	%f1439, %f1439, %f1015;
	min.f32 	%f1438, %f1438, %f1014;
	max.f32 	%f1437, %f1437, %f1013;
	max.f32 	%f1436, %f1436, %f1012;
	max.f32 	%f1435, %f1435, %f1011;
$L__BB15_32:
	mov.b32 	%r549, %f1440;
	mov.b32 	%r585, 2;
	mov.b32 	%r587, -1;
	// begin inline asm
	shfl.sync.down.b32 %r548, %r549, %r585, %r529, %r587;
	// end inline asm
	mov.b32 	%r554, %f1439;
	// begin inline asm
	shfl.sync.down.b32 %r553, %r554, %r585, %r529, %r587;
	// end inline asm
	mov.b32 	%r559, %f1438;
	// begin inline asm
	shfl.sync.down.b32 %r558, %r559, %r585, %r529, %r587;
	// end inline asm
	// begin inline asm
	shfl.sync.down.b32 %r563, %r1043, %r585, %r529, %r587;
	// end inline asm
	mov.b32 	%r569, %f1437;
	// begin inline asm
	shfl.sync.down.b32 %r568, %r569, %r585, %r529, %r587;
	// end inline asm
	mov.b32 	%r574, %f1436;
	// begin inline asm
	shfl.sync.down.b32 %r573, %r574, %r585, %r529, %r587;
	// end inline asm
	mov.b32 	%r579, %f1435;
	// begin inline asm
	shfl.sync.down.b32 %r578, %r579, %r585, %r529, %r587;
	// end inline asm
	// begin inline asm
	shfl.sync.down.b32 %r583, %r1044, %r585, %r529, %r587;
	// end inline asm
	add.s32 	%r588, %r490, 2;
	setp.gt.s32 	%p34, %r588, %r529;
	@%p34 bra 	$L__BB15_34;
	mov.b32 	%f1017, %r578;
	mov.b32 	%f1018, %r573;
	mov.b32 	%f1019, %r568;
	mov.b32 	%f1020, %r558;
	mov.b32 	%f1021, %r553;
	mov.b32 	%f1022, %r548;
	min.f32 	%f1440, %f1440, %f1022;
	min.f32 	%f1439, %f1439, %f1021;
	min.f32 	%f1438, %f1438, %f1020;
	max.f32 	%f1437, %f1437, %f1019;
	max.f32 	%f1436, %f1436, %f1018;
	max.f32 	%f1435, %f1435, %f1017;
$L__BB15_34:
	mov.b32 	%r591, %f1440;
	mov.b32 	%r627, 4;
	mov.b32 	%r629, -1;
	// begin inline asm
	shfl.sync.down.b32 %r590, %r591, %r627, %r529, %r629;
	// end inline asm
	mov.b32 	%r596, %f1439;
	// begin inline asm
	shfl.sync.down.b32 %r595, %r596, %r627, %r529, %r629;
	// end inline asm
	mov.b32 	%r601, %f1438;
	// begin inline asm
	shfl.sync.down.b32 %r600, %r601, %r627, %r529, %r629;
	// end inline asm
	// begin inline asm
	shfl.sync.down.b32 %r605, %r1043, %r627, %r529, %r629;
	// end inline asm
	mov.b32 	%r611, %f1437;
	// begin inline asm
	shfl.sync.down.b32 %r610, %r611, %r627, %r529, %r629;
	// end inline asm
	mov.b32 	%r616, %f1436;
	// begin inline asm
	shfl.sync.down.b32 %r615, %r616, %r627, %r529, %r629;
	// end inline asm
	mov.b32 	%r621, %f1435;
	// begin inline asm
	shfl.sync.down.b32 %r620, %r621, %r627, %r529, %r629;
	// end inline asm
	// begin inline asm
	shfl.sync.down.b32 %r625, %r1044, %r627, %r529, %r629;
	// end inline asm
	add.s32 	%r630, %r490, 4;
	setp.gt.s32 	%p35, %r630, %r529;
	@%p35 bra 	$L__BB15_36;
	mov.b32 	%f1023, %r620;
	mov.b32 	%f1024, %r615;
	mov.b32 	%f1025, %r610;
	mov.b32 	%f1026, %r600;
	mov.b32 	%f1027, %r595;
	mov.b32 	%f1028, %r590;
	min.f32 	%f1440, %f1440, %f1028;
	min.f32 	%f1439, %f1439, %f1027;
	min.f32 	%f1438, %f1438, %f1026;
	max.f32 	%f1437, %f1437, %f1025;
	max.f32 	%f1436, %f1436, %f1024;
	max.f32 	%f1435, %f1435, %f1023;
$L__BB15_36:
	mov.b32 	%r633, %f1440;
	mov.b32 	%r669, 8;
	mov.b32 	%r671, -1;
	// begin inline asm
	shfl.sync.down.b32 %r632, %r633, %r669, %r529, %r671;
	// end inline asm
	mov.b32 	%r638, %f1439;
	// begin inline asm
	shfl.sync.down.b32 %r637, %r638, %r669, %r529, %r671;
	// end inline asm
	mov.b32 	%r643, %f1438;
	// begin inline asm
	shfl.sync.down.b32 %r642, %r643, %r669, %r529, %r671;
	// end inline asm
	// begin inline asm
	shfl.sync.down.b32 %r647, %r1043, %r669, %r529, %r671;
	// end inline asm
	mov.b32 	%r653, %f1437;
	// begin inline asm
	shfl.sync.down.b32 %r652, %r653, %r669, %r529, %r671;
	// end inline asm
	mov.b32 	%r658, %f1436;
	// begin inline asm
	shfl.sync.down.b32 %r657, %r658, %r669, %r529, %r671;
	// end inline asm
	mov.b32 	%r663, %f1435;
	// begin inline asm
	shfl.sync.down.b32 %r662, %r663, %r669, %r529, %r671;
	// end inline asm
	// begin inline asm
	shfl.sync.down.b32 %r667, %r1044, %r669, %r529, %r671;
	// end inline asm
	add.s32 	%r672, %r490, 8;
	setp.gt.s32 	%p36, %r672, %r529;
	@%p36 bra 	$L__BB15_38;
	mov.b32 	%f1029, %r662;
	mov.b32 	%f1030, %r657;
	mov.b32 	%f1031, %r652;
	mov.b32 	%f1032, %r642;
	mov.b32 	%f1033, %r637;
	mov.b32 	%f1034, %r632;
	min.f32 	%f1440, %f1440, %f1034;
	min.f32 	%f1439, %f1439, %f1033;
	min.f32 	%f1438, %f1438, %f1032;
	max.f32 	%f1437, %f1437, %f1031;
	max.f32 	%f1436, %f1436, %f1030;
	max.f32 	%f1435, %f1435, %f1029;
$L__BB15_38:
	mov.b32 	%r675, %f1440;
	mov.b32 	%r711, 16;
	mov.b32 	%r713, -1;
	// begin inline asm
	shfl.sync.down.b32 %r674, %r675, %r711, %r529, %r713;
	// end inline asm
	mov.b32 	%r680, %f1439;
	// begin inline asm
	shfl.sync.down.b32 %r679, %r680, %r711, %r529, %r713;
	// end inline asm
	mov.b32 	%r685, %f1438;
	// begin inline asm
	shfl.sync.down.b32 %r684, %r685, %r711, %r529, %r713;
	// end inline asm
	// begin inline asm
	shfl.sync.down.b32 %r689, %r1043, %r711, %r529, %r713;
	// end inline asm
	mov.b32 	%r695, %f1437;
	// begin inline asm
	shfl.sync.down.b32 %r694, %r695, %r711, %r529, %r713;
	// end inline asm
	mov.b32 	%r700, %f1436;
	// begin inline asm
	shfl.sync.down.b32 %r699, %r700, %r711, %r529, %r713;
	// end inline asm
	mov.b32 	%r705, %f1435;
	// begin inline asm
	shfl.sync.down.b32 %r704, %r705, %r711, %r529, %r713;
	// end inline asm
	// begin inline asm
	shfl.sync.down.b32 %r709, %r1044, %r711, %r529, %r713;
	// end inline asm
	add.s32 	%r714, %r490, 16;
	setp.gt.s32 	%p37, %r714, %r529;
	@%p37 bra 	$L__BB15_40;
	mov.b32 	%f1035, %r704;
	mov.b32 	%f1036, %r699;
	mov.b32 	%f1037, %r694;
	mov.b32 	%f1038, %r684;
	mov.b32 	%f1039, %r679;
	mov.b32 	%f1040, %r674;
	min.f32 	%f1440, %f1440, %f1040;
	min.f32 	%f1439, %f1439, %f1039;
	min.f32 	%f1438, %f1438, %f1038;
	max.f32 	%f1437, %f1437, %f1037;
	max.f32 	%f1436, %f1436, %f1036;
	max.f32 	%f1435, %f1435, %f1035;
$L__BB15_40:
	shr.u32 	%r716, %r1043, 8;
	cvt.u16.u32 	%rs15, %r716;
	{ .reg .b16 tmp; mov.b32 {tmp, %rs16}, %r1043; }
	shr.u32 	%r717, %r1043, 24;
	cvt.u16.u32 	%rs17, %r717;
	shr.u32 	%r718, %r1044, 8;
	cvt.u16.u32 	%rs18, %r718;
	{ .reg .b16 tmp; mov.b32 {tmp, %rs19}, %r1044; }
	shr.u32 	%r719, %r1044, 24;
	cvt.u16.u32 	%rs20, %r719;
	setp.ne.s32 	%p38, %r490, 0;
	@%p38 bra 	$L__BB15_42;
	mov.u32 	%r721, _ZZN3cub18CUB_300001_SM_10006detail6reduce18DeviceReduceKernelINS2_10policy_hubI7AABB_cwy10AABBReduceE10Policy1000EN6thrust24THRUST_300001_SM_1000_NS6detail15normal_iteratorINSA_10device_ptrIS5_EEEEyS6_S5_N4cuda3std3__410__identityEEEvT0_PT3_T1_NS0_13GridEvenShareISN_EET2_T4_E12temp_storage;
	add.s32 	%r722, %r721, %r531;
	cvt.u32.u16 	%r723, %rs17;
	cvt.u32.u16 	%r724, %rs16;
	prmt.b32 	%r725, %r724, %r723, 0x3340U;
	cvt.u32.u16 	%r726, %rs15;
	prmt.b32 	%r727, %r1043, %r726, 0x3340U;
	prmt.b32 	%r728, %r727, %r725, 0x5410U;
	mov.b32 	%r729, %f1438;
	mov.b32 	%r730, %f1439;
	mov.b32 	%r731, %f1440;
	st.shared.v4.u32 	[%r722+16], {%r731, %r730, %r729, %r728};
	cvt.u32.u16 	%r732, %rs20;
	cvt.u32.u16 	%r733, %rs19;
	prmt.b32 	%r734, %r733, %r732, 0x3340U;
	cvt.u32.u16 	%r735, %rs18;
	prmt.b32 	%r736, %r1044, %r735, 0x3340U;
	prmt.b32 	%r737, %r736, %r734, 0x5410U;
	mov.b32 	%r738, %f1435;
	mov.b32 	%r739, %f1436;
	mov.b32 	%r740, %f1437;
	st.shared.v4.u32 	[%r722+32], {%r740, %r739, %r738, %r737};
$L__BB15_42:
	bar.sync 	0;
	setp.ne.s32 	%p39, %r5, 0;
	@%p39 bra 	$L__BB15_87;
	cvt.u32.u16 	%r741, %rs17;
	cvt.u32.u16 	%r742, %rs16;
	prmt.b32 	%r743, %r742, %r741, 0x3340U;
	cvt.u32.u16 	%r744, %rs15;
	prmt.b32 	%r745, %r1043, %r744, 0x3340U;
	prmt.b32 	%r1043, %r745, %r743, 0x5410U;
	cvt.u32.u16 	%r746, %rs20;
	cvt.u32.u16 	%r747, %rs19;
	prmt.b32 	%r748, %r747, %r746, 0x3340U;
	cvt.u32.u16 	%r749, %rs18;
	prmt.b32 	%r750, %r1044, %r749, 0x3340U;
	prmt.b32 	%r1044, %r750, %r748, 0x5410U;
	setp.lt.s32 	%p40, %r4, 33;
	@%p40 bra 	$L__BB15_45;
	.pragma "used_bytes_mask 4095";
	ld.shared.v4.f32 	{%f1041, %f1042, %f1043, %f1044}, [_ZZN3cub18CUB_300001_SM_10006detail6reduce18DeviceReduceKernelINS2_10policy_hubI7AABB_cwy10AABBReduceE10Policy1000EN6thrust24THRUST_300001_SM_1000_NS6detail15normal_iteratorINSA_10device_ptrIS5_EEEEyS6_S5_N4cuda3std3__410__identityEEEvT0_PT3_T1_NS0_13GridEvenShareISN_EET2_T4_E12temp_storage+48];
	.pragma "used_bytes_mask 4095";
	ld.shared.v4.f32 	{%f1045, %f1046, %f1047, %f1048}, [_ZZN3cub18CUB_300001_SM_10006detail6reduce18DeviceReduceKernelINS2_10policy_hubI7AABB_cwy10AABBReduceE10Policy1000EN6thrust24THRUST_300001_SM_1000_NS6detail15normal_iteratorINSA_10device_ptrIS5_EEEEyS6_S5_N4cuda3std3__410__identityEEEvT0_PT3_T1_NS0_13GridEvenShareISN_EET2_T4_E12temp_storage+64];
	min.f32 	%f1440, %f1440, %f1041;
	min.f32 	%f1439, %f1439, %f1042;
	min.f32 	%f1438, %f1438, %f1043;
	max.f32 	%f1437, %f1437, %f1045;
	max.f32 	%f1436, %f1436, %f1046;
	max.f32 	%f1435, %f1435, %f1047;
$L__BB15_45:
	setp.lt.s32 	%p41, %r4, 65;
	@%p41 bra 	$L__BB15_47;
	.pragma "used_bytes_mask 4095";
	ld.shared.v4.f32 	{%f1049, %f1050, %f1051, %f1052}, [_ZZN3cub18CUB_300001_SM_10006detail6reduce18DeviceReduceKernelINS2_10policy_hubI7AABB_cwy10AABBReduceE10Policy1000EN6thrust24THRUST_300001_SM_1000_NS6detail15normal_iteratorINSA_10device_ptrIS5_EEEEyS6_S5_N4cuda3std3__410__identityEEEvT0_PT3_T1_NS0_13GridEvenShareISN_EET2_T4_E12temp_storage+80];
	.pragma "used_bytes_mask 4095";
	ld.shared.v4.f32 	{%f1053, %f1054, %f1055, %f1056}, [_ZZN3cub18CUB_300001_SM_10006detail6reduce18DeviceReduceKernelINS2_10policy_hubI7AABB_cwy10AABBReduceE10Policy1000EN6thrust24THRUST_300001_SM_1000_NS6detail15normal_iteratorINSA_10device_ptrIS5_EEEEyS6_S5_N4cuda3std3__410__identityEEEvT0_PT3_T1_NS0_13GridEvenShareISN_EET2_T4_E12temp_storage+96];
	min.f32 	%f1440, %f1440, %f1049;
	min.f32 	%f1439, %f1439, %f1050;
	min.f32 	%f1438, %f1438, %f1051;
	max.f32 	%f1437, %f1437, %f1053;
	max.f32 	%f1436, %f1436, %f1054;
	max.f32 	%f1435, %f1435, %f1055;
$L__BB15_47:
	setp.lt.s32 	%p42, %r4, 97;
	@%p42 bra 	$L__BB15_49;
	.pragma "used_bytes_mask 4095";
	ld.shared.v4.f32 	{%f1057, %f1058, %f1059, %f1060}, [_ZZN3cub18CUB_300001_SM_10006detail6reduce18DeviceReduceKernelINS2_10policy_hubI7AABB_cwy10AABBReduceE10Policy1000EN6thrust24THRUST_300001_SM_1000_NS6detail15normal_iteratorINSA_10device_ptrIS5_EEEEyS6_S5_N4cuda3std3__410__identityEEEvT0_PT3_T1_NS0_13GridEvenShareISN_EET2_T4_E12temp_storage+112];
	.pragma "used_bytes_mask 4095";
	ld.shared.v4.f32 	{%f1061, %f1062, %f1063, %f1064}, [_ZZN3cub18CUB_300001_SM_10006detail6reduce18DeviceReduceKernelINS2_10policy_hubI7AABB_cwy10AABBReduceE10Policy1000EN6thrust24THRUST_300001_SM_1000_NS6detail15normal_iteratorINSA_10device_ptrIS5_EEEEyS6_S5_N4cuda3std3__410__identityEEEvT0_PT3_T1_NS0_13GridEvenShareISN_EET2_T4_E12temp_storage+128];
	min.f32 	%f1440, %f1440, %f1057;
	min.f32 	%f1439, %f1439, %f1058;
	min.f32 	%f1438, %f1438, %f1059;
	max.f32 	%f1437, %f1437, %f1061;
	max.f32 	%f1436, %f1436, %f1062;
	max.f32 	%f1435, %f1435, %f1063;
$L__BB15_49:
	setp.lt.s32 	%p43, %r4, 129;
	@%p43 bra 	$L__BB15_51;
	.pragma "used_bytes_mask 4095";
	ld.shared.v4.f32 	{%f1065, %f1066, %f1067, %f1068}, [_ZZN3cub18CUB_300001_SM_10006detail6reduce18DeviceReduceKernelINS2_10policy_hubI7AABB_cwy10AABBReduceE10Policy1000EN6thrust24THRUST_300001_SM_1000_NS6detail15normal_iteratorINSA_10device_ptrIS5_EEEEyS6_S5_N4cuda3std3__410__identityEEEvT0_PT3_T1_NS0_13GridEvenShareISN_EET2_T4_E12temp_storage+144];
	.pragma "used_bytes_mask 4095";
	ld.shared.v4.f32 	{%f1069, %f1070, %f1071, %f1072}, [_ZZN3cub18CUB_300001_SM_10006detail6reduce18DeviceReduceKernelINS2_10policy_hubI7AABB_cwy10AABBReduceE10Policy1000EN6thrust24THRUST_300001_SM_1000_NS6detail15normal_iteratorINSA_10device_ptrIS5_EEEEyS6_S5_N4cuda3std3__410__identityEEEvT0_PT3_T1_NS0_13GridEvenShareISN_EET2_T4_E12temp_storage+160];
	min.f32 	%f1440, %f1440, %f1065;
	min.f32 	%f1439, %f1439, %f1066;
	min.f32 	%f1438, %f1438, %f1067;
	max.f32 	%f1437, %f1437, %f1069;
	max.f32 	%f1436, %f1436, %f1070;
	max.f32 	%f1435, %f1435, %f1071;
$L__BB15_51:
	setp.lt.s32 	%p44, %r4, 161;
	@%p44 bra 	$L__BB15_53;
	.pragma "used_bytes_mask 4095";
	ld.shared.v4.f32 	{%f1073, %f1074, %f1075, %f1076}, [_ZZN3cub18CUB_300001_SM_10006detail6reduce18DeviceReduceKernelINS2_10policy_hubI7AABB_cwy10AABBReduceE10Policy1000EN6thrust24THRUST_300001_SM_1000_NS6detail15normal_iteratorINSA_10device_ptrIS5_EEEEyS6_S5_N4cuda3std3__410__identityEEEvT0_PT3_T1_NS0_13GridEvenShareISN_EET2_T4_E12temp_storage+176];
	.pragma "used_bytes_mask 4095";
	ld.shared.v4.f32 	{%f1077, %f1078, %f1079, %f1080}, [_ZZN3cub18CUB_300001_SM_10006detail6reduce18DeviceReduceKernelINS2_10policy_hubI7AABB_cwy10AABBReduceE10Policy1000EN6thrust24THRUST_300001_SM_1000_NS6detail15normal_iteratorINSA_10device_ptrIS5_EEEEyS6_S5_N4cuda3std3__410__identityEEEvT0_PT3_T1_NS0_13GridEvenShareISN_EET2_T4_E12temp_storage+192];
	min.f32 	%f1440, %f1440, %f1073;
	min.f32 	%f1439, %f1439, %f1074;
	min.f32 	%f1438, %f1438, %f1075;
	max.f32 	%f1437, %f1437, %f1077;
	max.f32 	%f1436, %f1436, %f1078;
	max.f32 	%f1435, %f1435, %f1079;
$L__BB15_53:
	setp.lt.s32 	%p45, %r4, 193;
	@%p45 bra 	$L__BB15_55;
	.pragma "used_bytes_mask 4095";
	ld.shared.v4.f32 	{%f1081, %f1082, %f1083, %f1084}, [_ZZN3cub18CUB_300001_SM_10006detail6reduce18DeviceReduceKernelINS2_10policy_hubI7AABB_cwy10AABBReduceE10Policy1000EN6thrust24THRUST_300001_SM_1000_NS6detail15normal_iteratorINSA_10device_ptrIS5_EEEEyS6_S5_N4cuda3std3__410__identityEEEvT0_PT3_T1_NS0_13GridEvenShareISN_EET2_T4_E12temp_storage+208];
	.pragma "used_bytes_mask 4095";
	ld.shared.v4.f32 	{%f1085, %f1086, %f1087, %f1088}, [_ZZN3cub18CUB_300001_SM_10006detail6reduce18DeviceReduceKernelINS2_10policy_hubI7AABB_cwy10AABBReduceE10Policy1000EN6thrust24THRUST_300001_SM_1000_NS6detail15normal_iteratorINSA_10device_ptrIS5_EEEEyS6_S5_N4cuda3std3__410__identityEEEvT0_PT3_T1_NS0_13GridEvenShareISN_EET2_T4_E12temp_storage+224];
	min.f32 	%f1440, %f1440, %f1081;
	min.f32 	%f1439, %f1439, %f1082;
	min.f32 	%f1438, %f1438, %f1083;
	max.f32 	%f1437, %f1437, %f1085;
	max.f32 	%f1436, %f1436, %f1086;
	max.f32 	%f1435, %f1435, %f1087;
$L__BB15_55:
	setp.lt.s32 	%p46, %r4, 225;
	@%p46 bra 	$L__BB15_87;
	.pragma "used_bytes_mask 4095";
	ld.shared.v4.f32 	{%f1089, %f1090, %f1091, %f1092}, [_ZZN3cub18CUB_300001_SM_10006detail6reduce18DeviceReduceKernelINS2_10policy_hubI7AABB_cwy10AABBReduceE10Policy1000EN6thrust24THRUST_300001_SM_1000_NS6detail15normal_iteratorINSA_10device_ptrIS5_EEEEyS6_S5_N4cuda3std3__410__identityEEEvT0_PT3_T1_NS0_13GridEvenShareISN_EET2_T4_E12temp_storage+240];
	.pragma "used_bytes_mask 4095";
	ld.shared.v4.f32 	{%f1093, %f1094, %f1095, %f1096}, [_ZZN3cub18CUB_300001_SM_10006detail6reduce18DeviceReduceKernelINS2_10policy_hubI7AABB_cwy10AABBReduceE10Policy1000EN6thrust24THRUST_300001_SM_1000_NS6detail15normal_iteratorINSA_10device_ptrIS5_EEEEyS6_S5_N4cuda3std3__410__identityEEEvT0_PT3_T1_NS0_13GridEvenShareISN_EET2_T4_E12temp_storage+256];
	min.f32 	%f1440, %f1440, %f1089;
	min.f32 	%f1439, %f1439, %f1090;
	min.f32 	%f1438, %f1438, %f1091;
	max.f32 	%f1437, %f1437, %f1093;
	max.f32 	%f1436, %f1436, %f1094;
	max.f32 	%f1435, %f1435, %f1095;
	bra.uni 	$L__BB15_87;
$L__BB15_57:
	cvt.u32.u64 	%r227, %rd4;
	mov.u32 	%r172, %tid.x;
	add.s32 	%r228, %r172, %r227;
	mul.wide.u32 	%rd19, %r228, 32;
	add.s64 	%rd20, %rd2, %rd19;
	.pragma "used_bytes_mask 4095";
	ld.global.v4.f32 	{%f469, %f470, %f471, %f472}, [%rd20];
	.pragma "used_bytes_mask 4095";
	ld.global.v4.f32 	{%f473, %f474, %f475, %f476}, [%rd20+16];
	.pragma "used_bytes_mask 4095";
	ld.global.v4.f32 	{%f477, %f478, %f479, %f480}, [%rd20+8192];
	.pragma "used_bytes_mask 4095";
	ld.global.v4.f32 	{%f481, %f482, %f483, %f484}, [%rd20+8208];
	min.f32 	%f1440, %f469, %f477;
	min.f32 	%f1439, %f470, %f478;
	min.f32 	%f1438, %f471, %f479;
	max.f32 	%f1437, %f473, %f481;
	max.f32 	%f1436, %f474, %f482;
	max.f32 	%f1435, %f475, %f483;
	setp.lt.u64 	%p2, %rd5, %rd3;
	@%p2 bra 	$L__BB15_73;
	cvt.u32.u64 	%r230, %rd3;
	cvt.u64.u32 	%rd9, %r172;
	cvt.u32.u64 	%r173, %rd1;
	not.b32 	%r232, %r172;
	add.s32 	%r233, %r232, %r173;
	sub.s32 	%r234, %r233, %r230;
	sub.s32 	%r1057, %r234, %r227;
	add.s64 	%rd21, %rd4, %rd3;
	add.s64 	%rd22, %rd21, %rd9;
	shl.b64 	%rd23, %rd22, 5;
	add.s64 	%rd24, %rd23, %rd2;
	add.s64 	%rd68, %rd24, 32768;
	mov.b32 	%r1058, 0;
	mov.u64 	%rd69, %rd4;
$L__BB15_59:
	add.s64 	%rd69, %rd69, %rd3;
	add.s64 	%rd25, %rd1, -512;
	setp.gt.u64 	%p3, %rd69, %rd25;
	@%p3 bra 	$L__BB15_61;
	cvt.u32.u64 	%r235, %rd3;
	add.s64 	%rd26, %rd69, %rd9;
	shl.b64 	%rd27, %rd26, 5;
	add.s64 	%rd28, %rd2, %rd27;
	.pragma "used_bytes_mask 4095";
	ld.global.v4.f32 	{%f485, %f486, %f487, %f488}, [%rd28];
	.pragma "used_bytes_mask 4095";
	ld.global.v4.f32 	{%f489, %f490, %f491, %f492}, [%rd28+16];
	.pragma "used_bytes_mask 4095";
	ld.global.v4.f32 	{%f493, %f494, %f495, %f496}, [%rd28+8192];
	.pragma "used_bytes_mask 4095";
	ld.global.v4.f32 	{%f497, %f498, %f499, %f500}, [%rd28+8208];
	min.f32 	%f501, %f1440, %f485;
	min.f32 	%f502, %f1439, %f486;
	min.f32 	%f503, %f1438, %f487;
	max.f32 	%f504, %f1437, %f489;
	max.f32 	%f505, %f1436, %f490;
	max.f32 	%f506, %f1435, %f491;
	min.f32 	%f1440, %f501, %f493;
	min.f32 	%f1439, %f502, %f494;
	min.f32 	%f1438, %f503, %f495;
	max.f32 	%f1437, %f504, %f497;
	max.f32 	%f1436, %f505, %f498;
	max.f32 	%f1435, %f506, %f499;
	sub.s64 	%rd29, %rd1, %rd69;
	setp.lt.u64 	%p4, %rd29, %rd3;
	add.s32 	%r1058, %r1058, 1;
	sub.s32 	%r1057, %r1057, %r235;
	shl.b64 	%rd30, %rd3, 5;
	add.s64 	%rd68, %rd68, %rd30;
	@%p4 bra 	$L__BB15_73;
	bra.uni 	$L__BB15_59;
$L__BB15_61:
	setp.le.u64 	%p5, %rd1, %rd69;
	cvt.u32.u64 	%r236, %rd69;
	cvt.u32.u64 	%r237, %rd1;
	sub.s32 	%r238, %r237, %r236;
	setp.ge.s32 	%p6, %r172, %r238;
	or.pred  	%p7, %p5, %p6;
	@%p7 bra 	$L__BB15_73;
	cvt.u32.u64 	%r240, %rd3;
	cvt.u32.u64 	%r241, %rd4;
	not.b32 	%r242, %r172;
	add.s32 	%r179, %r242, %r173;
	add.s32 	%r243, %r240, %r241;
	sub.s32 	%r244, %r179, %r243;
	mul.lo.s32 	%r245, %r1, %r1058;
	shl.b32 	%r246, %r245, 9;
	sub.s32 	%r247, %r244, %r246;
	shr.u32 	%r248, %r247, 8;
	add.s32 	%r180, %r248, 1;
	and.b32  	%r181, %r180, 7;
	setp.lt.u32 	%p8, %r247, 1792;
	mov.u32 	%r1061, %r172;
	@%p8 bra 	$L__BB15_65;
	shr.u32 	%r249, %r1057, 8;
	add.s32 	%r250, %r249, 1;
	and.b32  	%r251, %r250, 33554424;
	neg.s32 	%r1059, %r251;
	mov.u32 	%r1061, %r172;
$L__BB15_64:
	.pragma "nounroll";
	.pragma "used_bytes_mask 4095";
	ld.global.v4.f32 	{%f508, %f509, %f510, %f511}, [%rd68+-32768];
	.pragma "used_bytes_mask 4095";
	ld.global.v4.f32 	{%f512, %f513, %f514, %f515}, [%rd68+-32752];
	min.f32 	%f516, %f1440, %f508;
	min.f32 	%f517, %f1439, %f509;
	min.f32 	%f518, %f1438, %f510;
	max.f32 	%f519, %f1437, %f512;
	max.f32 	%f520, %f1436, %f513;
	max.f32 	%f521, %f1435, %f514;
	.pragma "used_bytes_mask 4095";
	ld.global.v4.f32 	{%f522, %f523, %f524, %f525}, [%rd68+-24576];
	.pragma "used_bytes_mask 4095";
	ld.global.v4.f32 	{%f526, %f527, %f528, %f529}, [%rd68+-24560];
	min.f32 	%f530, %f516, %f522;
	min.f32 	%f531, %f517, %f523;
	min.f32 	%f532, %f518, %f524;
	max.f32 	%f533, %f519, %f526;
	max.f32 	%f534, %f520, %f527;
	max.f32 	%f535, %f521, %f528;
	.pragma "used_bytes_mask 4095";
	ld.global.v4.f32 	{%f536, %f537, %f538, %f539}, [%rd68+-16384];
	.pragma "used_bytes_mask 4095";
	ld.global.v4.f32 	{%f540, %f541, %f542, %f543}, [%rd68+-16368];
	min.f32 	%f544, %f530, %f536;
	min.f32 	%f545, %f531, %f537;
	min.f32 	%f546, %f532, %f538;
	max.f32 	%f547, %f533, %f540;
	max.f32 	%f548, %f534, %f541;
	max.f32 	%f549, %f535, %f542;
	.pragma "used_bytes_mask 4095";
	ld.global.v4.f32 	{%f550, %f551, %f552, %f553}, [%rd68+-8192];
	.pragma "used_bytes_mask 4095";
	ld.global.v4.f32 	{%f554, %f555, %f556, %f557}, [%rd68+-8176];
	min.f32 	%f558, %f544, %f550;
	min.f32 	%f559, %f545, %f551;
	min.f32 	%f560, %f546, %f552;
	max.f32 	%f561, %f547, %f554;
	max.f32 	%f562, %f548, %f555;
	max.f32 	%f563, %f549, %f556;
	.pragma "used_bytes_mask 4095";
	ld.global.v4.f32 	{%f564, %f565, %f566, %f567}, [%rd68];
	.pragma "used_bytes_mask 4095";
	ld.global.v4.f32 	{%f568, %f569, %f570, %f571}, [%rd68+16];
	min.f32 	%f572, %f558, %f564;
	min.f32 	%f573, %f559, %f565;
	min.f32 	%f574, %f560, %f566;
	max.f32 	%f575, %f561, %f568;
	max.f32 	%f576, %f562, %f569;
	max.f32 	%f577, %f563, %f570;
	.pragma "used_bytes_mask 4095";
	ld.global.v4.f32 	{%f578, %f579, %f580, %f581}, [%rd68+8192];
	.pragma "used_bytes_mask 4095";
	ld.global.v4.f32 	{%f582, %f583, %f584, %f585}, [%rd68+8208];
	min.f32 	%f586, %f572, %f578;
	min.f32 	%f587, %f573, %f579;
	min.f32 	%f588, %f574, %f580;
	max.f32 	%f589, %f575, %f582;
	max.f32 	%f590, %f576, %f583;
	max.f32 	%f591, %f577, %f584;
	.pragma "used_bytes_mask 4095";
	ld.global.v4.f32 	{%f592, %f593, %f594, %f595}, [%rd68+16384];
	.pragma "used_bytes_mask 4095";
	ld.global.v4.f32 	{%f596, %f597, %f598, %f599}, [%rd68+16400];
	min.f32 	%f600, %f586, %f592;
	min.f32 	%f601, %f587, %f593;
	min.f32 	%f602, %f588, %f594;
	max.f32 	%f603, %f589, %f596;
	max.f32 	%f604, %f590, %f597;
	max.f32 	%f605, %f591, %f598;
	.pragma "used_bytes_mask 4095";
	ld.global.v4.f32 	{%f606, %f607, %f608, %f609}, [%rd68+24576];
	.pragma "used_bytes_mask 4095";
	ld.global.v4.f32 	{%f610, %f611, %f612, %f613}, [%rd68+24592];
	min.f32 	%f1440, %f600, %f606;
	min.f32 	%f1439, %f601, %f607;
	min.f32 	%f1438, %f602, %f608;
	max.f32 	%f1437, %f603, %f610;
	max.f32 	%f1436, %f604, %f611;
	max.f32 	%f1435, %f605, %f612;
	add.s32 	%r1061, %r1061, 2048;
	add.s32 	%r1059, %r1059, 8;
	add.s64 	%rd68, %rd68, 65536;
	setp.ne.s32 	%p9, %r1059, 0;
	@%p9 bra 	$L__BB15_64;
$L__BB15_65:
	setp.eq.s32 	%p10, %r181, 0;
	@%p10 bra 	$L__BB15_73;
	setp.lt.u32 	%p11, %r181, 4;
	@%p11 bra 	$L__BB15_68;
	cvt.u64.u32 	%rd31, %r1061;
	add.s64 	%rd32, %rd69, %rd31;
	shl.b64 	%rd33, %rd32, 5;
	add.s64 	%rd34, %rd2, %rd33;
	.pragma "used_bytes_mask 4095";
	ld.global.v4.f32 	{%f615, %f616, %f617, %f618}, [%rd34];
	.pragma "used_bytes_mask 4095";
	ld.global.v4.f32 	{%f619, %f620, %f621, %f622}, [%rd34+16];
	min.f32 	%f623, %f1440, %f615;
	min.f32 	%f624, %f1439, %f616;
	min.f32 	%f625, %f1438, %f617;
	max.f32 	%f626, %f1437, %f619;
	max.f32 	%f627, %f1436, %f620;
	max.f32 	%f628, %f1435, %f621;
	.pragma "used_bytes_mask 4095";
	ld.global.v4.f32 	{%f629, %f630, %f631, %f632}, [%rd34+8192];
	.pragma "used_bytes_mask 4095";
	ld.global.v4.f32 	{%f633, %f634, %f635, %f636}, [%rd34+8208];
	min.f32 	%f637, %f623, %f629;
	min.f32 	%f638, %f624, %f630;
	min.f32 	%f639, %f625, %f631;
	max.f32 	%f640, %f626, %f633;
	max.f32 	%f641, %f627, %f634;
	max.f32 	%f642, %f628, %f635;
	.pragma "used_bytes_mask 4095";
	ld.global.v4.f32 	{%f643, %f644, %f645, %f646}, [%rd34+16384];
	.pragma "used_bytes_mask 4095";
	ld.global.v4.f32 	{%f647, %f648, %f649, %f650}, [%rd34+16400];
	min.f32 	%f651, %f637, %f643;
	min.f32 	%f652, %f638, %f644;
	min.f32 	%f653, %f639, %f645;
	max.f32 	%f654, %f640, %f647;
	max.f32 	%f655, %f641, %f648;
	max.f32 	%f656, %f642, %f649;
	.pragma "used_bytes_mask 4095";
	ld.global.v4.f32 	{%f657, %f658, %f659, %f660}, [%rd34+24576];
	.pragma "used_bytes_mask 4095";
	ld.global.v4.f32 	{%f661, %f662, %f663, %f664}, [%rd34+24592];
	min.f32 	%f1440, %f651, %f657;
	min.f32 	%f1439, %f652, %f658;
	min.f32 	%f1438, %f653, %f659;
	max.f32 	%f1437, %f654, %f661;
	max.f32 	%f1436, %f655, %f662;
	max.f32 	%f1435, %f656, %f663;
	add.s32 	%r1061, %r1061, 1024;
$L__BB15_68:
	and.b32  	%r252, %r180, 3;
	setp.eq.s32 	%p12, %r252, 0;
	@%p12 bra 	$L__BB15_73;
	setp.eq.s32 	%p13, %r252, 1;
	@%p13 bra 	$L__BB15_71;
	cvt.u64.u32 	%rd35, %r1061;
	add.s64 	%rd36, %rd69, %rd35;
	shl.b64 	%rd37, %rd36, 5;
	add.s64 	%rd38, %rd2, %rd37;
	.pragma "used_bytes_mask 4095";
	ld.global.v4.f32 	{%f666, %f667, %f668, %f669}, [%rd38];
	.pragma "used_bytes_mask 4095";
	ld.global.v4.f32 	{%f670, %f671, %f672, %f673}, [%rd38+16];
	min.f32 	%f674, %f1440, %f666;
	min.f32 	%f675, %f1439, %f667;
	min.f32 	%f676, %f1438, %f668;
	max.f32 	%f677, %f1437, %f670;
	max.f32 	%f678, %f1436, %f671;
	max.f32 	%f679, %f1435, %f672;
	.pragma "used_bytes_mask 4095";
	ld.global.v4.f32 	{%f680, %f681, %f682, %f683}, [%rd38+8192];
	.pragma "used_bytes_mask 4095";
	ld.global.v4.f32 	{%f684, %f685, %f686, %f687}, [%rd38+8208];
	min.f32 	%f1440, %f674, %f680;
	min.f32 	%f1439, %f675, %f681;
	min.f32 	%f1438, %f676, %f682;
	max.f32 	%f1437, %f677, %f684;
	max.f32 	%f1436, %f678, %f685;
	max.f32 	%f1435, %f679, %f686;
	add.s32 	%r1061, %r1061, 512;
$L__BB15_71:
	and.b32  	%r253, %r179, 256;
	setp.ne.s32 	%p14, %r253, 0;
	@%p14 bra 	$L__BB15_73;
	cvt.u64.u32 	%rd39, %r1061;
	add.s64 	%rd40, %rd69, %rd39;
	shl.b64 	%rd41, %rd40, 5;
	add.s64 	%rd42, %rd2, %rd41;
	.pragma "used_bytes_mask 4095";
	ld.global.v4.f32 	{%f688, %f689, %f690, %f691}, [%rd42];
	.pragma "used_bytes_mask 4095";
	ld.global.v4.f32 	{%f692, %f693, %f694, %f695}, [%rd42+16];
	min.f32 	%f1440, %f1440, %f688;
	min.f32 	%f1439, %f1439, %f689;
	min.f32 	%f1438, %f1438, %f690;
	max.f32 	%f1437, %f1437, %f692;
	max.f32 	%f1436, %f1436, %f693;
	max.f32 	%f1435, %f1435, %f694;
$L__BB15_73:
	// begin inline asm
	mov.u32 %r254, %laneid;
	// end inline asm
	mov.b32 	%r256, %f1440;
	mov.b32 	%r292, 1;
	mov.b32 	%r293, 31;
	mov.b32 	%r294, -1;
	// begin inline asm
	shfl.sync.down.b32 %r255, %r256, %r292, %r293, %r294;
	// end inline asm
	mov.b32 	%r261, %f1439;
	// begin inline asm
	shfl.sync.down.b32 %r260, %r261, %r292, %r293, %r294;
	// end inline asm
	mov.b32 	%r266, %f1438;
	// begin inline asm
	shfl.sync.down.b32 %r265, %r266, %r292, %r293, %r294;
	// end inline asm
	mov.b32 	%r291, 0;
	// begin inline asm
	shfl.sync.down.b32 %r270, %r291, %r292, %r293, %r294;
	// end inline asm
	mov.b32 	%r276, %f1437;
	// begin inline asm
	shfl.sync.down.b32 %r275, %r276, %r292, %r293, %r294;
	// end inline asm
	mov.b32 	%r281, %f1436;
	// begin inline asm
	shfl.sync.down.b32 %r280, %r281, %r292, %r293, %r294;
	// end inline asm
	mov.b32 	%r286, %f1435;
	// begin inline asm
	shfl.sync.down.b32 %r285, %r286, %r292, %r293, %r294;
	// end inline asm
	// begin inline asm
	shfl.sync.down.b32 %r290, %r291, %r292, %r293, %r294;
	// end inline asm
	setp.gt.s32 	%p15, %r254, 30;
	@%p15 bra 	$L__BB15_75;
	mov.b32 	%f696, %r285;
	mov.b32 	%f697, %r280;
	mov.b32 	%f698, %r275;
	mov.b32 	%f699, %r265;
	mov.b32 	%f700, %r260;
	mov.b32 	%f701, %r255;
	min.f32 	%f1440, %f1440, %f701;
	min.f32 	%f1439, %f1439, %f700;
	min.f32 	%f1438, %f1438, %f699;
	max.f32 	%f1437, %f1437, %f698;
	max.f32 	%f1436, %f1436, %f697;
	max.f32 	%f1435, %f1435, %f696;
$L__BB15_75:
	mov.b32 	%r296, %f1440;
	mov.b32 	%r332, 2;
	mov.b32 	%r333, 31;
	mov.b32 	%r334, -1;
	// begin inline asm
	shfl.sync.down.b32 %r295, %r296, %r332, %r333, %r334;
	// end inline asm
	mov.b32 	%r301, %f1439;
	// begin inline asm
	shfl.sync.down.b32 %r300, %r301, %r332, %r333, %r334;
	// end inline asm
	mov.b32 	%r306, %f1438;
	// begin inline asm
	shfl.sync.down.b32 %r305, %r306, %r332, %r333, %r334;
	// end inline asm
	mov.b32 	%r331, 0;
	// begin inline asm
	shfl.sync.down.b32 %r310, %r331, %r332, %r333, %r334;
	// end inline asm
	mov.b32 	%r316, %f1437;
	// begin inline asm
	shfl.sync.down.b32 %r315, %r316, %r332, %r333, %r334;
	// end inline asm
	mov.b32 	%r321, %f1436;
	// begin inline asm
	shfl.sync.down.b32 %r320, %r321, %r332, %r333, %r334;
	// end inline asm
	mov.b32 	%r326, %f1435;
	// begin inline asm
	shfl.sync.down.b32 %r325, %r326, %r332, %r333, %r334;
	// end inline asm
	// begin inline asm
	shfl.sync.down.b32 %r330, %r331, %r332, %r333, %r334;
	// end inline asm
	setp.gt.s32 	%p16, %r254, 29;
	@%p16 bra 	$L__BB15_77;
	mov.b32 	%f702, %r325;
	mov.b32 	%f703, %r320;
	mov.b32 	%f704, %r315;
	mov.b32 	%f705, %r305;
	mov.b32 	%f706, %r300;
	mov.b32 	%f707, %r295;
	min.f32 	%f1440, %f1440, %f707;
	min.f32 	%f1439, %f1439, %f706;
	min.f32 	%f1438, %f1438, %f705;
	max.f32 	%f1437, %f1437, %f704;
	max.f32 	%f1436, %f1436, %f703;
	max.f32 	%f1435, %f1435, %f702;
$L__BB15_77:
	mov.b32 	%r336, %f1440;
	mov.b32 	%r372, 4;
	mov.b32 	%r373, 31;
	mov.b32 	%r374, -1;
	// begin inline asm
	shfl.sync.down.b32 %r335, %r336, %r372, %r373, %r374;
	// end inline asm
	mov.b32 	%r341, %f1439;
	// begin inline asm
	shfl.sync.down.b32 %r340, %r341, %r372, %r373, %r374;
	// end inline asm
	mov.b32 	%r346, %f1438;
	// begin inline asm
	shfl.sync.down.b32 %r345, %r346, %r372, %r373, %r374;
	// end inline asm
	mov.b32 	%r371, 0;
	// begin inline asm
	shfl.sync.down.b32 %r350, %r371, %r372, %r373, %r374;
	// end inline asm
	mov.b32 	%r356, %f1437;
	// begin inline asm
	shfl.sync.down.b32 %r355, %r356, %r372, %r373, %r374;
	// end inline asm
	mov.b32 	%r361, %f1436;
	// begin inline asm
	shfl.sync.down.b32 %r360, %r361, %r372, %r373, %r374;
	// end inline asm
	mov.b32 	%r366, %f1435;
	// begin inline asm
	shfl.sync.down.b32 %r365, %r366, %r372, %r373, %r374;
	// end inline asm
	// begin inline asm
	shfl.sync.down.b32 %r370, %r371, %r372, %r373, %r374;
	// end inline asm
	setp.gt.s32 	%p17, %r254, 27;
	@%p17 bra 	$L__BB15_79;
	mov.b32 	%f708, %r365;
	mov.b32 	%f709, %r360;
	mov.b32 	%f710, %r355;
	mov.b32 	%f711, %r345;
	mov.b32 	%f712, %r340;
	mov.b32 	%f713, %r335;
	min.f32 	%f1440, %f1440, %f713;
	min.f32 	%f1439, %f1439, %f712;
	min.f32 	%f1438, %f1438, %f711;
	max.f32 	%f1437, %f1437, %f710;
	max.f32 	%f1436, %f1436, %f709;
	max.f32 	%f1435, %f1435, %f708;
$L__BB15_79:
	mov.b32 	%r376, %f1440;
	mov.b32 	%r412, 8;
	mov.b32 	%r413, 31;
	mov.b32 	%r414, -1;
	// begin inline asm
	shfl.sync.down.b32 %r375, %r376, %r412, %r413, %r414;
	// end inline asm
	mov.b32 	%r381, %f1439;
	// begin inline asm
	shfl.sync.down.b32 %r380, %r381, %r412, %r413, %r414;
	// end inline asm
	mov.b32 	%r386, %f1438;
	// begin inline asm
	shfl.sync.down.b32 %r385, %r386, %r412, %r413, %r414;
	// end inline asm
	mov.b32 	%r411, 0;
	// begin inline asm
	shfl.sync.down.b32 %r390, %r411, %r412, %r413, %r414;
	// end inline asm
	mov.b32 	%r396, %f1437;
	// begin inline asm
	shfl.sync.down.b32 %r395, %r396, %r412, %r413, %r414;
	// end inline asm
	mov.b32 	%r401, %f1436;
	// begin inline asm
	shfl.sync.down.b32 %r400, %r401, %r412, %r413, %r414;
	// end inline asm
	mov.b32 	%r406, %f1435;
	// begin inline asm
	shfl.sync.down.b32 %r405, %r406, %r412, %r413, %r414;
	// end inline asm
	// begin inline asm
	shfl.sync.down.b32 %r410, %r411, %r412, %r413, %r414;
	// end inline asm
	setp.gt.s32 	%p18, %r254, 23;
	@%p18 bra 	$L__BB15_81;
	mov.b32 	%f714, %r405;
	mov.b32 	%f715, %r400;
	mov.b32 	%f716, %r395;
	mov.b32 	%f717, %r385;
	mov.b32 	%f718, %r380;
	mov.b32 	%f719, %r375;
	min.f32 	%f1440, %f1440, %f719;
	min.f32 	%f1439, %f1439, %f718;
	min.f32 	%f1438, %f1438, %f717;
	max.f32 	%f1437, %f1437, %f716;
	max.f32 	%f1436, %f1436, %f715;
	max.f32 	%f1435, %f1435, %f714;
$L__BB15_81:
	mov.b32 	%r416, %f1440;
	mov.b32 	%r452, 16;
	mov.b32 	%r453, 31;
	mov.b32 	%r454, -1;
	// begin inline asm
	shfl.sync.down.b32 %r415, %r416, %r452, %r453, %r454;
	// end inline asm
	mov.b32 	%r421, %f1439;
	// begin inline asm
	shfl.sync.down.b32 %r420, %r421, %r452, %r453, %r454;
	// end inline asm
	mov.b32 	%r426, %f1438;
	// begin inline asm
	shfl.sync.down.b32 %r425, %r426, %r452, %r453, %r454;
	// end inline asm
	mov.b32 	%r451, 0;
	// begin inline asm
	shfl.sync.down.b32 %r430, %r451, %r452, %r453, %r454;
	// end inline asm
	mov.b32 	%r436, %f1437;
	// begin inline asm
	shfl.sync.down.b32 %r435, %r436, %r452, %r453, %r454;
	// end inline asm
	mov.b32 	%r441, %f1436;
	// begin inline asm
	shfl.sync.down.b32 %r440, %r441, %r452, %r453, %r454;
	// end inline asm
	mov.b32 	%r446, %f1435;
	// begin inline asm
	shfl.sync.down.b32 %r445, %r446, %r452, %r453, %r454;
	// end inline asm
	// begin inline asm
	shfl.sync.down.b32 %r450, %r451, %r452, %r453, %r454;
	// end inline asm
	setp.gt.s32 	%p19, %r254, 15;
	@%p19 bra 	$L__BB15_83;
	mov.b32 	%f720, %r445;
	mov.b32 	%f721, %r440;
	mov.b32 	%f722, %r435;
	mov.b32 	%f723, %r425;
	mov.b32 	%f724, %r420;
	mov.b32 	%f725, %r415;
	min.f32 	%f1440, %f1440, %f725;
	min.f32 	%f1439, %f1439, %f724;
	min.f32 	%f1438, %f1438, %f723;
	max.f32 	%f1437, %f1437, %f722;
	max.f32 	%f1436, %f1436, %f721;
	max.f32 	%f1435, %f1435, %f720;
$L__BB15_83:
	setp.ne.s32 	%p20, %r254, 0;
	@%p20 bra 	$L__BB15_85;
	and.b32  	%r455, %r172, 992;
	mov.u32 	%r456, _ZZN3cub18CUB_300001_SM_10006detail6reduce18DeviceReduceKernelINS2_10policy_hubI7AABB_cwy10AABBReduceE10Policy1000EN6thrust24THRUST_300001_SM_1000_NS6detail15normal_iteratorINSA_10device_ptrIS5_EEEEyS6_S5_N4cuda3std3__410__identityEEEvT0_PT3_T1_NS0_13GridEvenShareISN_EET2_T4_E12temp_storage;
	add.s32 	%r457, %r456, %r455;
	mov.b32 	%r458, %f1438;
	mov.b32 	%r459, %f1439;
	mov.b32 	%r460, %f1440;
	mov.b32 	%r461, 0;
	st.shared.v4.u32 	[%r457+16], {%r460, %r459, %r458, %r461};
	mov.b32 	%r462, %f1435;
	mov.b32 	%r463, %f1436;
	mov.b32 	%r464, %f1437;
	st.shared.v4.u32 	[%r457+32], {%r464, %r463, %r462, %r461};
$L__BB15_85:
	bar.sync 	0;
	setp.ne.s32 	%p21, %r172, 0;
	mov.b32 	%r1044, 0;
	mov.u32 	%r1043, %r1044;
	@%p21 bra 	$L__BB15_87;
	.pragma "used_bytes_mask 4095";
	ld.shared.v4.f32 	{%f726, %f727, %f728, %f729}, [_ZZN3cub18CUB_300001_SM_10006detail6reduce18DeviceReduceKernelINS2_10policy_hubI7AABB_cwy10AABBReduceE10Policy1000EN6thrust24THRUST_300001_SM_1000_NS6detail15normal_iteratorINSA_10device_ptrIS5_EEEEyS6_S5_N4cuda3std3__410__identityEEEvT0_PT3_T1_NS0_13GridEvenShareISN_EET2_T4_E12temp_storage+48];
	.pragma "used_bytes_mask 4095";
	ld.shared.v4.f32 	{%f730, %f731, %f732, %f733}, [_ZZN3cub18CUB_300001_SM_10006detail6reduce18DeviceReduceKernelINS2_10policy_hubI7AABB_cwy10AABBReduceE10Policy1000EN6thrust24THRUST_300001_SM_1000_NS6detail15normal_iteratorINSA_10device_ptrIS5_EEEEyS6_S5_N4cuda3std3__410__identityEEEvT0_PT3_T1_NS0_13GridEvenShareISN_EET2_T4_E12temp_storage+64];
	min.f32 	%f734, %f1440, %f726;
	min.f32 	%f735, %f1439, %f727;
	min.f32 	%f736, %f1438, %f728;
	max.f32 	%f737, %f1437, %f730;
	max.f32 	%f738, %f1436, %f731;
	max.f32 	%f739, %f1435, %f732;
	.pragma "used_bytes_mask 4095";
	ld.shared.v4.f32 	{%f740, %f741, %f742, %f743}, [_ZZN3cub18CUB_300001_SM_10006detail6reduce18DeviceReduceKernelINS2_10policy_hubI7AABB_cwy10AABBReduceE10Policy1000EN6thrust24THRUST_300001_SM_1000_NS6detail15normal_iteratorINSA_10device_ptrIS5_EEEEyS6_S5_N4cuda3std3__410__identityEEEvT0_PT3_T1_NS0_13GridEvenShareISN_EET2_T4_E12temp_storage+80];
	.pragma "used_bytes_mask 4095";
	ld.shared.v4.f32 	{%f744, %f745, %f746, %f747}, [_ZZN3cub18CUB_300001_SM_10006detail6reduce18DeviceReduceKernelINS2_10policy_hubI7AABB_cwy10AABBReduceE10Policy1000EN6thrust24THRUST_300001_SM_1000_NS6detail15normal_iteratorINSA_10device_ptrIS5_EEEEyS6_S5_N4cuda3std3__410__identityEEEvT0_PT3_T1_NS0_13GridEvenShareISN_EET2_T4_E12temp_storage+96];
	min.f32 	%f748, %f734, %f740;
	min.f32 	%f749, %f735, %f741;
	min.f32 	%f750, %f736, %f742;
	max.f32 	%f751, %f737, %f744;
	max.f32 	%f752, %f738, %f745;
	max.f32 	%f753, %f739, %f746;
	.pragma "used_bytes_mask 4095";
	ld.shared.v4.f32 	{%f754, %f755, %f756, %f757}, [_ZZN3cub18CUB_300001_SM_10006detail6reduce18DeviceReduceKernelINS2_10policy_hubI7AABB_cwy10AABBReduceE10Policy1000EN6thrust24THRUST_300001_SM_1000_NS6detail15normal_iteratorINSA_10device_ptrIS5_EEEEyS6_S5_N4cuda3std3__410__identityEEEvT0_PT3_T1_NS0_13GridEvenShareISN_EET2_T4_E12temp_storage+112];
	.pragma "used_bytes_mask 4095";
	ld.shared.v4.f32 	{%f758, %f759, %f760, %f761}, [_ZZN3cub18CUB_300001_SM_10006detail6reduce18DeviceReduceKernelINS2_10policy_hubI7AABB_cwy10AABBReduceE10Policy1000EN6thrust24THRUST_300001_SM_1000_NS6detail15normal_iteratorINSA_10device_ptrIS5_EEEEyS6_S5_N4cuda3std3__410__identityEEEvT0_PT3_T1_NS0_13GridEvenShareISN_EET2_T4_E12temp_storage+128];
	min.f32 	%f762, %f748, %f754;
	min.f32 	%f763, %f749, %f755;
	min.f32 	%f764, %f750, %f756;
	max.f32 	%f765, %f751, %f758;
	max.f32 	%f766, %f752, %f759;
	max.f32 	%f767, %f753, %f760;
	.pragma "used_bytes_mask 4095";
	ld.shared.v4.f32 	{%f768, %f769, %f770, %f771}, [_ZZN3cub18CUB_300001_SM_10006detail6reduce18DeviceReduceKernelINS2_10policy_hubI7AABB_cwy10AABBReduceE10Policy1000EN6thrust24THRUST_300001_SM_1000_NS6detail15normal_iteratorINSA_10device_ptrIS5_EEEEyS6_S5_N4cuda3std3__410__identityEEEvT0_PT3_T1_NS0_13GridEvenShareISN_EET2_T4_E12temp_storage+144];
	.pragma "used_bytes_mask 4095";
	ld.shared.v4.f32 	{%f772, %f773, %f774, %f775}, [_ZZN3cub18CUB_300001_SM_10006detail6reduce18DeviceReduceKernelINS2_10policy_hubI7AABB_cwy10AABBReduceE10Policy1000EN6thrust24THRUST_300001_SM_1000_NS6detail15normal_iteratorINSA_10device_ptrIS5_EEEEyS6_S5_N4cuda3std3__410__identityEEEvT0_PT3_T1_NS0_13GridEvenShareISN_EET2_T4_E12temp_storage+160];
	min.f32 	%f776, %f762, %f768;
	min.f32 	%f777, %f763, %f769;
	min.f32 	%f778, %f764, %f770;
	max.f32 	%f779, %f765, %f772;
	max.f32 	%f780, %f766, %f773;
	max.f32 	%f781, %f767, %f774;
	.pragma "used_bytes_mask 4095";
	ld.shared.v4.f32 	{%f782, %f783, %f784, %f785}, [_ZZN3cub18CUB_300001_SM_10006detail6reduce18DeviceReduceKernelINS2_10policy_hubI7AABB_cwy10AABBReduceE10Policy1000EN6thrust24THRUST_300001_SM_1000_NS6detail15normal_iteratorINSA_10device_ptrIS5_EEEEyS6_S5_N4cuda3std3__410__identityEEEvT0_PT3_T1_NS0_13GridEvenShareISN_EET2_T4_E12temp_storage+176];
	.pragma "used_bytes_mask 4095";
	ld.shared.v4.f32 	{%f786, %f787, %f788, %f789}, [_ZZN3cub18CUB_300001_SM_10006detail6reduce18DeviceReduceKernelINS2_10policy_hubI7AABB_cwy10AABBReduceE10Policy1000EN6thrust24THRUST_300001_SM_1000_NS6detail15normal_iteratorINSA_10device_ptrIS5_EEEEyS6_S5_N4cuda3std3__410__identityEEEvT0_PT3_T1_NS0_13GridEvenShareISN_EET2_T4_E12temp_storage+192];
	min.f32 	%f790, %f776, %f782;
	min.f32 	%f791, %f777, %f783;
	min.f32 	%f792, %f778, %f784;
	max.f32 	%f793, %f779, %f786;
	max.f32 	%f794, %f780, %f787;
	max.f32 	%f795, %f781, %f788;
	.pragma "used_bytes_mask 4095";
	ld.shared.v4.f32 	{%f796, %f797, %f798, %f799}, [_ZZN3cub18CUB_300001_SM_10006detail6reduce18DeviceReduceKernelINS2_10policy_hubI7AABB_cwy10AABBReduceE10Policy1000EN6thrust24THRUST_300001_SM_1000_NS6detail15normal_iteratorINSA_10device_ptrIS5_EEEEyS6_S5_N4cuda3std3__410__identityEEEvT0_PT3_T1_NS0_13GridEvenShareISN_EET2_T4_E12temp_storage+208];
	.pragma "used_bytes_mask 4095";
	ld.shared.v4.f32 	{%f800, %f801, %f802, %f803}, [_ZZN3cub18CUB_300001_SM_10006detail6reduce18DeviceReduceKernelINS2_10policy_hubI7AABB_cwy10AABBReduceE10Policy1000EN6thrust24THRUST_300001_SM_1000_NS6detail15normal_iteratorINSA_10device_ptrIS5_EEEEyS6_S5_N4cuda3std3__410__identityEEEvT0_PT3_T1_NS0_13GridEvenShareISN_EET2_T4_E12temp_storage+224];
	min.f32 	%f804, %f790, %f796;
	min.f32 	%f805, %f791, %f797;
	min.f32 	%f806, %f792, %f798;
	max.f32 	%f807, %f793, %f800;
	max.f32 	%f808, %f794, %f801;
	max.f32 	%f809, %f795, %f802;
	.pragma "used_bytes_mask 4095";
	ld.shared.v4.f32 	{%f810, %f811, %f812, %f813}, [_ZZN3cub18CUB_300001_SM_10006detail6reduce18DeviceReduceKernelINS2_10policy_hubI7AABB_cwy10AABBReduceE10Policy1000EN6thrust24THRUST_300001_SM_1000_NS6detail15normal_iteratorINSA_10device_ptrIS5_EEEEyS6_S5_N4cuda3std3__410__identityEEEvT0_PT3_T1_NS0_13GridEvenShareISN_EET2_T4_E12temp_storage+240];
	.pragma "used_bytes_mask 4095";
	ld.shared.v4.f32 	{%f814, %f815, %f816, %f817}, [_ZZN3cub18CUB_300001_SM_10006detail6reduce18DeviceReduceKernelINS2_10policy_hubI7AABB_cwy10AABBReduceE10Policy1000EN6thrust24THRUST_300001_SM_1000_NS6detail15normal_iteratorINSA_10device_ptrIS5_EEEEyS6_S5_N4cuda3std3__410__identityEEEvT0_PT3_T1_NS0_13GridEvenShareISN_EET2_T4_E12temp_storage+256];
	min.f32 	%f1440, %f804, %f810;
	min.f32 	%f1439, %f805, %f811;
	min.f32 	%f1438, %f806, %f812;
	max.f32 	%f1437, %f807, %f814;
	max.f32 	%f1436, %f808, %f815;
	max.f32 	%f1435, %f809, %f816;
$L__BB15_87:
	mov.u32 	%r1002, %tid.x;
	setp.ne.s32 	%p54, %r1002, 0;
	@%p54 bra 	$L__BB15_89;
	ld.param.u64 	%rd66, [_ZN3cub18CUB_300001_SM_10006detail6reduce18DeviceReduceKernelINS2_10policy_hubI7AABB_cwy10AABBReduceE10Policy1000EN6thrust24THRUST_300001_SM_1000_NS6detail15normal_iteratorINSA_10device_ptrIS5_EEEEyS6_S5_N4cuda3std3__410__identityEEEvT0_PT3_T1_NS0_13GridEvenShareISN_EET2_T4__param_1];
	cvta.to.global.u64 	%rd63, %rd66;
	mul.wide.u32 	%rd64, %r2, 32;
	add.s64 	%rd65, %rd63, %rd64;
	mov.b32 	%r1003, %f1438;
	mov.b32 	%r1004, %f1439;
	mov.b32 	%r1005, %f1440;
	st.global.v4.u32 	[%rd65], {%r1005, %r1004, %r1003, %r1043};
	mov.b32 	%r1006, %f1435;
	mov.b32 	%r1007, %f1436;
	mov.b32 	%r1008, %f1437;
	st.global.v4.u32 	[%rd65+16], {%r1008, %r1007, %r1006, %r1044};
$L__BB15_89:
	ret;

}
	// .globl	_ZN3cub18CUB_300001_SM_10006detail6reduce28DeviceReduceSingleTileKernelINS2_10policy_hubI7AABB_cwy10AABBReduceE10Policy1000EPS5_S9_iS6_S5_S5_N4cuda3std3__410__identityEEEvT0_T1_T2_T3_T4_T6_
.visible .entry _ZN3cub18CUB_300001_SM_10006detail6reduce28DeviceReduceSingleTileKernelINS2_10policy_hubI7AABB_cwy10AABBReduceE10Policy1000EPS5_S9_iS6_S5_S5_N4cuda3std3__410__identityEEEvT0_T1_T2_T3_T4_T6_(
	.param .u64 .ptr .align 1 _ZN3cub18CUB_300001_SM_10006detail6reduce28DeviceReduceSingleTileKernelINS2_10policy_hubI7AABB_cwy10AABBReduceE10Policy1000EPS5_S9_iS6_S5_S5_N4cuda3std3__410__identityEEEvT0_T1_T2_T3_T4_T6__param_0,
	.param .u64 .ptr .align 1 _ZN3cub18CUB_300001_SM_10006detail6reduce28DeviceReduceSingleTileKernelINS2_10policy_hubI7AABB_cwy10AABBReduceE10Policy1000EPS5_S9_iS6_S5_S5_N4cuda3std3__410__identityEEEvT0_T1_T2_T3_T4_T6__param_1,
	.param .u32 _ZN3cub18CUB_300001_SM_10006detail6reduce28DeviceReduceSingleTileKernelINS2_10policy_hubI7AABB_cwy10AABBReduceE10Policy1000EPS5_S9_iS6_S5_S5_N4cuda3std3__410__identityEEEvT0_T1_T2_T3_T4_T6__param_2,
	.param .align 1 .b8 _ZN3cub18CUB_300001_SM_10006detail6reduce28DeviceReduceSingleTileKernelINS2_10policy_hubI7AABB_cwy10AABBReduceE10Policy1000EPS5_S9_iS6_S5_S5_N4cuda3std3__410__identityEEEvT0_T1_T2_T3_T4_T6__param_3[1],
	.param .align 16 .b8 _ZN3cub18CUB_300001_SM_10006detail6reduce28DeviceReduceSingleTileKernelINS2_10policy_hubI7AABB_cwy10AABBReduceE10Policy1000EPS5_S9_iS6_S5_S5_N4cuda3std3__410__identityEEEvT0_T1_T2_T3_T4_T6__param_4[32],
	.param .align 1 .b8 _ZN3cub18CUB_300001_SM_10006detail6reduce28DeviceReduceSingleTileKernelINS2_10policy_hubI7AABB_cwy10AABBReduceE10Policy1000EPS5_S9_iS6_S5_S5_N4cuda3std3__410__identityEEEvT0_T1_T2_T3_T4_T6__param_5[1]
)
.maxntid 256
.minnctapersm 1
{
	.reg .pred 	%p<51>;
	.reg .b16 	%rs<17>;
	.reg .b32 	%r<1065>;
	.reg .b32 	%f<1007>;
	.reg .b64 	%rd<120>;
	// demoted variable
	.shared .align 16 .b8 _ZZN3cub18CUB_300001_SM_10006detail6reduce28DeviceReduceSingleTileKernelINS2_10policy_hubI7AABB_cwy10AABBReduceE10Policy1000EPS5_S9_iS6_S5_S5_N4cuda3std3__410__identityEEEvT0_T1_T2_T3_T4_T6_E12temp_storage[304];
	ld.param.u32 	%r171, [_ZN3cub18CUB_300001_SM_10006detail6reduce28DeviceReduceSingleTileKernelINS2_10policy_hubI7AABB_cwy10AABBReduceE10Policy1000EPS5_S9_iS6_S5_S5_N4cuda3std3__410__identityEEEvT0_T1_T2_T3_T4_T6__param_4+28];
	bfe.u32 	%r172, %r171, 24, 8;
	cvt.u16.u32 	%rs16, %r172;
	bfe.u32 	%r173, %r171, 16, 8;
	cvt.u16.u32 	%rs15, %r173;
	bfe.u32 	%r174, %r171, 8, 8;
	cvt.u16.u32 	%rs14, %r174;
	bfe.u32 	%r175, %r171, 0, 8;
	cvt.u16.u32 	%rs13, %r175;
	ld.param.u32 	%r176, [_ZN3cub18CUB_300001_SM_10006detail6reduce28DeviceReduceSingleTileKernelINS2_10policy_hubI7AABB_cwy10AABBReduceE10Policy1000EPS5_S9_iS6_S5_S5_N4cuda3std3__410__identityEEEvT0_T1_T2_T3_T4_T6__param_4+12];
	bfe.u32 	%r177, %r176, 24, 8;
	cvt.u16.u32 	%rs12, %r177;
	bfe.u32 	%r178, %r176, 16, 8;
	cvt.u16.u32 	%rs11, %r178;
	bfe.u32 	%r179, %r176, 8, 8;
	cvt.u16.u32 	%rs10, %r179;
	bfe.u32 	%r180, %r176, 0, 8;
	cvt.u16.u32 	%rs9, %r180;
	ld.param.f32 	%f366, [_ZN3cub18CUB_300001_SM_10006detail6reduce28DeviceReduceSingleTileKernelINS2_10policy_hubI7AABB_cwy10AABBReduceE10Policy1000EPS5_S9_iS6_S5_S5_N4cuda3std3__410__identityEEEvT0_T1_T2_T3_T4_T6__param_4+24];
	ld.param.f32 	%f363, [_ZN3cub18CUB_300001_SM_10006detail6reduce28DeviceReduceSingleTileKernelINS2_10policy_hubI7AABB_cwy10AABBReduceE10Policy1000EPS5_S9_iS6_S5_S5_N4cuda3std3__410__identityEEEvT0_T1_T2_T3_T4_T6__param_4+8];
	ld.param.u64 	%rd8, [_ZN3cub18CUB_300001_SM_10006detail6reduce28DeviceReduceSingleTileKernelINS2_10policy_hubI7AABB_cwy10AABBReduceE10Policy1000EPS5_S9_iS6_S5_S5_N4cuda3std3__410__identityEEEvT0_T1_T2_T3_T4_T6__param_0];
	ld.param.u64 	%rd9, [_ZN3cub18CUB_300001_SM_10006detail6reduce28DeviceReduceSingleTileKernelINS2_10policy_hubI7AABB_cwy10AABBReduceE10Policy1000EPS5_S9_iS6_S5_S5_N4cuda3std3__410__identityEEEvT0_T1_T2_T3_T4_T6__param_1];
	ld.param.u32 	%r170, [_ZN3cub18CUB_300001_SM_10006detail6reduce28DeviceReduceSingleTileKernelINS2_10policy_hubI7AABB_cwy10AABBReduceE10Policy1000EPS5_S9_iS6_S5_S5_N4cuda3std3__410__identityEEEvT0_T1_T2_T3_T4_T6__param_2];
	ld.param.v2.f32 	{%f364, %f365}, [_ZN3cub18CUB_300001_SM_10006detail6reduce28DeviceReduceSingleTileKernelINS2_10policy_hubI7AABB_cwy10AABBReduceE10Policy1000EPS5_S9_iS6_S5_S5_N4cuda3std3__410__identityEEEvT0_T1_T2_T3_T4_T6__param_4+16];
	ld.param.v2.f32 	{%f361, %f362}, [_ZN3cub18CUB_300001_SM_10006detail6reduce28DeviceReduceSingleTileKernelINS2_10policy_hubI7AABB_cwy10AABBReduceE10Policy1000EPS5_S9_iS6_S5_S5_N4cuda3std3__410__identityEEEvT0_T1_T2_T3_T4_T6__param_4];
	cvta.to.global.u64 	%rd1, %rd9;
	setp.ne.s32 	%p1, %r170, 0;
	@%p1 bra 	$L__BB16_3;
	mov.u32 	%r1009, %tid.x;
	setp.ne.s32 	%p50, %r1009, 0;
	@%p50 bra 	$L__BB16_73;
	cvt.u32.u16 	%r1010, %rs9;
	cvt.u32.u16 	%r1011, %rs10;
	prmt.b32 	%r1012, %r1010, %r1011, 0x3340U;
	cvt.u32.u16 	%r1013, %rs11;
	cvt.u32.u16 	%r1014, %rs12;
	prmt.b32 	%r1015, %r1013, %r1014, 0x3340U;
	prmt.b32 	%r1016, %r1012, %r1015, 0x5410U;
	mov.b32 	%r1017, %f361;
	mov.b32 	%r1018, %f362;
	mov.b32 	%r1019, %f363;
	st.global.v4.u32 	[%rd1], {%r1017, %r1018, %r1019, %r1016};
	cvt.u32.u16 	%r1020, %rs13;
	cvt.u32.u16 	%r1021, %rs14;
	prmt.b32 	%r1022, %r1020, %r1021, 0x3340U;
	cvt.u32.u16 	%r1023, %rs15;
	cvt.u32.u16 	%r1024, %rs16;
	prmt.b32 	%r1025, %r1023, %r1024, 0x3340U;
	prmt.b32 	%r1026, %r1022, %r1025, 0x5410U;
	mov.b32 	%r1027, %f364;
	mov.b32 	%r1028, %f365;
	mov.b32 	%r1029, %f366;
	st.global.v4.u32 	[%rd1+16], {%r1027, %r1028, %r1029, %r1026};
	bra.uni 	$L__BB16_73;
$L__BB16_3:
	setp.gt.s32 	%p2, %r170, 511;
	@%p2 bra 	$L__BB16_46;
	mov.u32 	%r1, %tid.x;
	setp.ge.s32 	%p19, %r1, %r170;
	mov.f32 	%f1004, 0f7F7FFFFF;
	mov.f32 	%f1001, 0fFF7FFFFF;
	mov.f32 	%f1002, %f1001;
	mov.f32 	%f1003, %f1001;
	mov.f32 	%f1005, %f1004;
	mov.f32 	%f1006, %f1004;
	mov.u32 	%r1035, %r1;
	@%p19 bra 	$L__BB16_6;
	mul.wide.u32 	%rd79, %r1, 32;
	add.s64 	%rd75, %rd8, %rd79;
	// begin inline asm
	ld.global.nc.v2.u64 {%rd73, %rd74}, [%rd75];
	// end inline asm
	mov.b64 	{%r475, %r476}, %rd74;
	mov.b64 	{%r477, %r478}, %rd73;
	mov.b32 	%f1006, %r477;
	mov.b32 	%f1005, %r478;
	mov.b32 	%f1004, %r475;
	shr.u64 	%rd80, %rd74, 40;
	shr.u64 	%rd81, %rd74, 48;
	shr.u64 	%rd82, %rd74, 56;
	add.s64 	%rd78, %rd75, 16;
	// begin inline asm
	ld.global.nc.v2.u64 {%rd76, %rd77}, [%rd78];
	// end inline asm
	mov.b64 	{%r479, %r480}, %rd77;
	mov.b64 	{%r481, %r482}, %rd76;
	mov.b32 	%f1003, %r481;
	mov.b32 	%f1002, %r482;
	mov.b32 	%f1001, %r479;
	shr.u64 	%rd83, %rd77, 40;
	shr.u64 	%rd84, %rd77, 48;
	shr.u64 	%rd85, %rd77, 56;
	cvt.u32.u64 	%r483, %rd82;
	cvt.u32.u64 	%r484, %rd81;
	prmt.b32 	%r485, %r484, %r483, 0x3340U;
	{ .reg .b32 tmp; mov.b64 {tmp, %r486}, %rd74; }
	cvt.u32.u64 	%r487, %rd80;
	prmt.b32 	%r488, %r486, %r487, 0x3340U;
	prmt.b32 	%r1038, %r488, %r485, 0x5410U;
	cvt.u32.u64 	%r489, %rd85;
	cvt.u32.u64 	%r490, %rd84;
	prmt.b32 	%r491, %r490, %r489, 0x3340U;
	{ .reg .b32 tmp; mov.b64 {tmp, %r492}, %rd77; }
	cvt.u32.u64 	%r493, %rd83;
	prmt.b32 	%r494, %r492, %r493, 0x3340U;
	prmt.b32 	%r1037, %r494, %r491, 0x5410U;
	add.s32 	%r1035, %r1, 256;
$L__BB16_6:
	setp.ge.s32 	%p20, %r1035, %r170;
	@%p20 bra 	$L__BB16_12;
	not.b32 	%r495, %r1035;
	add.s32 	%r8, %r170, %r495;
	and.b32  	%r496, %r8, 768;
	setp.eq.s32 	%p21, %r496, 768;
	@%p21 bra 	$L__BB16_10;
	mul.wide.u32 	%rd86, %r1035, 32;
	add.s64 	%rd118, %rd8, %rd86;
	shr.u32 	%r497, %r8, 8;
	add.s32 	%r498, %r497, 1;
	and.b32  	%r499, %r498, 3;
	neg.s32 	%r1033, %r499;
$L__BB16_9:
	.pragma "nounroll";
	// begin inline asm
	ld.global.nc.v2.u64 {%rd87, %rd88}, [%rd118];
	// end inline asm
	mov.b64 	{%r500, %r501}, %rd88;
	mov.b64 	{%r502, %r503}, %rd87;
	mov.b32 	%f571, %r503;
	mov.b32 	%f572, %r502;
	mov.b32 	%f573, %r500;
	add.s64 	%rd92, %rd118, 16;
	// begin inline asm
	ld.global.nc.v2.u64 {%rd90, %rd91}, [%rd92];
	// end inline asm
	mov.b64 	{%r504, %r505}, %rd91;
	mov.b64 	{%r506, %r507}, %rd90;
	mov.b32 	%f574, %r507;
	mov.b32 	%f575, %r506;
	mov.b32 	%f576, %r504;
	min.f32 	%f1006, %f1006, %f572;
	min.f32 	%f1005, %f1005, %f571;
	min.f32 	%f1004, %f1004, %f573;
	max.f32 	%f1003, %f1003, %f575;
	max.f32 	%f1002, %f1002, %f574;
	max.f32 	%f1001, %f1001, %f576;
	add.s32 	%r1035, %r1035, 256;
	add.s64 	%rd118, %rd118, 8192;
	add.s32 	%r1033, %r1033, 1;
	setp.ne.s32 	%p22, %r1033, 0;
	@%p22 bra 	$L__BB16_9;
$L__BB16_10:
	setp.lt.u32 	%p23, %r8, 768;
	@%p23 bra 	$L__BB16_12;
$L__BB16_11:
	mul.wide.s32 	%rd117, %r1035, 32;
	add.s64 	%rd95, %rd8, %rd117;
	// begin inline asm
	ld.global.nc.v2.u64 {%rd93, %rd94}, [%rd95];
	// end inline asm
	mov.b64 	{%r510, %r511}, %rd94;
	mov.b64 	{%r512, %r513}, %rd93;
	mov.b32 	%f577, %r513;
	mov.b32 	%f578, %r512;
	mov.b32 	%f579, %r510;
	add.s64 	%rd98, %rd95, 16;
	// begin inline asm
	ld.global.nc.v2.u64 {%rd96, %rd97}, [%rd98];
	// end inline asm
	mov.b64 	{%r514, %r515}, %rd97;
	mov.b64 	{%r516, %r517}, %rd96;
	mov.b32 	%f580, %r517;
	mov.b32 	%f581, %r516;
	mov.b32 	%f582, %r514;
	min.f32 	%f583, %f1006, %f578;
	min.f32 	%f584, %f1005, %f577;
	min.f32 	%f585, %f1004, %f579;
	max.f32 	%f586, %f1003, %f581;
	max.f32 	%f587, %f1002, %f580;
	max.f32 	%f588, %f1001, %f582;
	add.s64 	%rd101, %rd95, 8192;
	// begin inline asm
	ld.global.nc.v2.u64 {%rd99, %rd100}, [%rd101];
	// end inline asm
	mov.b64 	{%r518, %r519}, %rd100;
	mov.b64 	{%r520, %r521}, %rd99;
	mov.b32 	%f589, %r521;
	mov.b32 	%f590, %r520;
	mov.b32 	%f591, %r518;
	add.s64 	%rd104, %rd95, 8208;
	// begin inline asm
	ld.global.nc.v2.u64 {%rd102, %rd103}, [%rd104];
	// end inline asm
	mov.b64 	{%r522, %r523}, %rd103;
	mov.b64 	{%r524, %r525}, %rd102;
	mov.b32 	%f592, %r525;
	mov.b32 	%f593, %r524;
	mov.b32 	%f594, %r522;
	min.f32 	%f595, %f583, %f590;
	min.f32 	%f596, %f584, %f589;
	min.f32 	%f597, %f585, %f591;
	max.f32 	%f598, %f586, %f593;
	max.f32 	%f599, %f587, %f592;
	max.f32 	%f600, %f588, %f594;
	add.s64 	%rd107, %rd95, 16384;
	// begin inline asm
	ld.global.nc.v2.u64 {%rd105, %rd106}, [%rd107];
	// end inline asm
	mov.b64 	{%r526, %r527}, %rd106;
	mov.b64 	{%r528, %r529}, %rd105;
	mov.b32 	%f601, %r529;
	mov.b32 	%f602, %r528;
	mov.b32 	%f603, %r526;
	add.s64 	%rd110, %rd95, 16400;
	// begin inline asm
	ld.global.nc.v2.u64 {%rd108, %rd109}, [%rd110];
	// end inline asm
	mov.b64 	{%r530, %r531}, %rd109;
	mov.b64 	{%r532, %r533}, %rd108;
	mov.b32 	%f604, %r533;
	mov.b32 	%f605, %r532;
	mov.b32 	%f606, %r530;
	min.f32 	%f607, %f595, %f602;
	min.f32 	%f608, %f596, %f601;
	min.f32 	%f609, %f597, %f603;
	max.f32 	%f610, %f598, %f605;
	max.f32 	%f611, %f599, %f604;
	max.f32 	%f612, %f600, %f606;
	add.s64 	%rd113, %rd95, 24576;
	// begin inline asm
	ld.global.nc.v2.u64 {%rd111, %rd112}, [%rd113];
	// end inline asm
	mov.b64 	{%r534, %r535}, %rd112;
	mov.b64 	{%r536, %r537}, %rd111;
	mov.b32 	%f613, %r537;
	mov.b32 	%f614, %r536;
	mov.b32 	%f615, %r534;
	add.s64 	%rd116, %rd95, 24592;
	// begin inline asm
	ld.global.nc.v2.u64 {%rd114, %rd115}, [%rd116];
	// end inline asm
	mov.b64 	{%r538, %r539}, %rd115;
	mov.b64 	{%r540, %r541}, %rd114;
	mov.b32 	%f616, %r541;
	mov.b32 	%f617, %r540;
	mov.b32 	%f618, %r538;
	min.f32 	%f1006, %f607, %f614;
	min.f32 	%f1005, %f608, %f613;
	min.f32 	%f1004, %f609, %f615;
	max.f32 	%f1003, %f610, %f617;
	max.f32 	%f1002, %f611, %f616;
	max.f32 	%f1001, %f612, %f618;
	add.s32 	%r1035, %r1035, 1024;
	setp.lt.s32 	%p24, %r1035, %r170;
	@%p24 bra 	$L__BB16_11;
$L__BB16_12:
	cvt.u16.u32 	%rs1, %r1038;
	shr.u32 	%r542, %r1038, 8;
	cvt.u16.u32 	%rs2, %r542;
	{ .reg .b16 tmp; mov.b32 {tmp, %rs3}, %r1038; }
	shr.u32 	%r543, %r1038, 24;
	cvt.u16.u32 	%rs4, %r543;
	cvt.u16.u32 	%rs5, %r1037;
	shr.u32 	%r544, %r1037, 8;
	cvt.u16.u32 	%rs6, %r544;
	{ .reg .b16 tmp; mov.b32 {tmp, %rs7}, %r1037; }
	shr.u32 	%r545, %r1037, 24;
	cvt.u16.u32 	%rs8, %r545;
	setp.lt.s32 	%p25, %r170, 256;
	@%p25 bra 	$L__BB16_26;
	// begin inline asm
	mov.u32 %r781, %laneid;
	// end inline asm
	cvt.u32.u16 	%r822, %rs4;
	cvt.u32.u16 	%r823, %rs3;
	prmt.b32 	%r824, %r823, %r822, 0x3340U;
	cvt.u32.u16 	%r825, %rs2;
	cvt.u32.u16 	%r826, %rs1;
	prmt.b32 	%r827, %r826, %r825, 0x3340U;
	prmt.b32 	%r1042, %r827, %r824, 0x5410U;
	cvt.u32.u16 	%r828, %rs8;
	cvt.u32.u16 	%r829, %rs7;
	prmt.b32 	%r830, %r829, %r828, 0x3340U;
	cvt.u32.u16 	%r831, %rs6;
	cvt.u32.u16 	%r832, %rs5;
	prmt.b32 	%r833, %r832, %r831, 0x3340U;
	prmt.b32 	%r1041, %r833, %r830, 0x5410U;
	mov.b32 	%r783, %f1006;
	mov.b32 	%r819, 1;
	mov.b32 	%r820, 31;
	mov.b32 	%r821, -1;
	// begin inline asm
	shfl.sync.down.b32 %r782, %r783, %r819, %r820, %r821;
	// end inline asm
	mov.b32 	%r788, %f1005;
	// begin inline asm
	shfl.sync.down.b32 %r787, %r788, %r819, %r820, %r821;
	// end inline asm
	mov.b32 	%r793, %f1004;
	// begin inline asm
	shfl.sync.down.b32 %r792, %r793, %r819, %r820, %r821;
	// end inline asm
	// begin inline asm
	shfl.sync.down.b32 %r797, %r1042, %r819, %r820, %r821;
	// end inline asm
	mov.b32 	%r803, %f1003;
	// begin inline asm
	shfl.sync.down.b32 %r802, %r803, %r819, %r820, %r821;
	// end inline asm
	mov.b32 	%r808, %f1002;
	// begin inline asm
	shfl.sync.down.b32 %r807, %r808, %r819, %r820, %r821;
	// end inline asm
	mov.b32 	%r813, %f1001;
	// begin inline asm
	shfl.sync.down.b32 %r812, %r813, %r819, %r820, %r821;
	// end inline asm
	// begin inline asm
	shfl.sync.down.b32 %r817, %r1041, %r819, %r820, %r821;
	// end inline asm
	setp.gt.s32 	%p42, %r781, 30;
	@%p42 bra 	$L__BB16_15;
	mov.b32 	%f705, %r812;
	mov.b32 	%f706, %r807;
	mov.b32 	%f707, %r802;
	mov.b32 	%f708, %r792;
	mov.b32 	%f709, %r787;
	mov.b32 	%f710, %r782;
	min.f32 	%f1006, %f1006, %f710;
	min.f32 	%f1005, %f1005, %f709;
	min.f32 	%f1004, %f1004, %f708;
	max.f32 	%f1003, %f1003, %f707;
	max.f32 	%f1002, %f1002, %f706;
	max.f32 	%f1001, %f1001, %f705;
$L__BB16_15:
	mov.b32 	%r836, %f1006;
	mov.b32 	%r872, 2;
	mov.b32 	%r873, 31;
	mov.b32 	%r874, -1;
	// begin inline asm
	shfl.sync.down.b32 %r835, %r836, %r872, %r873, %r874;
	// end inline asm
	mov.b32 	%r841, %f1005;
	// begin inline asm
	shfl.sync.down.b32 %r840, %r841, %r872, %r873, %r874;
	// end inline asm
	mov.b32 	%r846, %f1004;
	// begin inline asm
	shfl.sync.down.b32 %r845, %r846, %r872, %r873, %r874;
	// end inline asm
	// begin inline asm
	shfl.sync.down.b32 %r850, %r1042, %r872, %r873, %r874;
	// end inline asm
	mov.b32 	%r856, %f1003;
	// begin inline asm
	shfl.sync.down.b32 %r855, %r856, %r872, %r873, %r874;
	// end inline asm
	mov.b32 	%r861, %f1002;
	// begin inline asm
	shfl.sync.down.b32 %r860, %r861, %r872, %r873, %r874;
	// end inline asm
	mov.b32 	%r866, %f1001;
	// begin inline asm
	shfl.sync.down.b32 %r865, %r866, %r872, %r873, %r874;
	// end inline asm
	// begin inline asm
	shfl.sync.down.b32 %r870, %r1041, %r872, %r873, %r874;
	// end inline asm
	setp.gt.s32 	%p43, %r781, 29;
	@%p43 bra 	$L__BB16_17;
	mov.b32 	%f711, %r865;
	mov.b32 	%f712, %r860;
	mov.b32 	%f713, %r855;
	mov.b32 	%f714, %r845;
	mov.b32 	%f715, %r840;
	mov.b32 	%f716, %r835;
	min.f32 	%f1006, %f1006, %f716;
	min.f32 	%f1005, %f1005, %f715;
	min.f32 	%f1004, %f1004, %f714;
	max.f32 	%f1003, %f1003, %f713;
	max.f32 	%f1002, %f1002, %f712;
	max.f32 	%f1001, %f1001, %f711;
$L__BB16_17:
	mov.b32 	%r877, %f1006;
	mov.b32 	%r913, 4;
	mov.b32 	%r914, 31;
	mov.b32 	%r915, -1;
	// begin inline asm
	shfl.sync.down.b32 %r876, %r877, %r913, %r914, %r915;
	// end inline asm
	mov.b32 	%r882, %f1005;
	// begin inline asm
	shfl.sync.down.b32 %r881, %r882, %r913, %r914, %r915;
	// end inline asm
	mov.b32 	%r887, %f1004;
	// begin inline asm
	shfl.sync.down.b32 %r886, %r887, %r913, %r914, %r915;
	// end inline asm
	// begin inline asm
	shfl.sync.down.b32 %r891, %r1042, %r913, %r914, %r915;
	// end inline asm
	mov.b32 	%r897, %f1003;
	// begin inline asm
	shfl.sync.down.b32 %r896, %r897, %r913, %r914, %r915;
	// end inline asm
	mov.b32 	%r902, %f1002;
	// begin inline asm
	shfl.sync.down.b32 %r901, %r902, %r913, %r914, %r915;
	// end inline asm
	mov.b32 	%r907, %f1001;
	// begin inline asm
	shfl.sync.down.b32 %r906, %r907, %r913, %r914, %r915;
	// end inline asm
	// begin inline asm
	shfl.sync.down.b32 %r911, %r1041, %r913, %r914, %r915;
	// end inline asm
	setp.gt.s32 	%p44, %r781, 27;
	@%p44 bra 	$L__BB16_19;
	mov.b32 	%f717, %r906;
	mov.b32 	%f718, %r901;
	mov.b32 	%f719, %r896;
	mov.b32 	%f720, %r886;
	mov.b32 	%f721, %r881;
	mov.b32 	%f722, %r876;
	min.f32 	%f1006, %f1006, %f722;
	min.f32 	%f1005, %f1005, %f721;
	min.f32 	%f1004, %f1004, %f720;
	max.f32 	%f1003, %f1003, %f719;
	max.f32 	%f1002, %f1002, %f718;
	max.f32 	%f1001, %f1001, %f717;
$L__BB16_19:
	mov.b32 	%r918, %f1006;
	mov.b32 	%r954, 8;
	mov.b32 	%r955, 31;
	mov.b32 	%r956, -1;
	// begin inline asm
	shfl.sync.down.b32 %r917, %r918, %r954, %r955, %r956;
	// end inline asm
	mov.b32 	%r923, %f1005;
	// begin inline asm
	shfl.sync.down.b32 %r922, %r923, %r954, %r955, %r956;
	// end inline asm
	mov.b32 	%r928, %f1004;
	// begin inline asm
	shfl.sync.down.b32 %r927, %r928, %r954, %r955, %r956;
	// end inline asm
	// begin inline asm
	shfl.sync.down.b32 %r932, %r1042, %r954, %r955, %r956;
	// end inline asm
	mov.b32 	%r938, %f1003;
	// begin inline asm
	shfl.sync.down.b32 %r937, %r938, %r954, %r955, %r956;
	// end inline asm
	mov.b32 	%r943, %f1002;
	// begin inline asm
	shfl.sync.down.b32 %r942, %r943, %r954, %r955, %r956;
	// end inline asm
	mov.b32 	%r948, %f1001;
	// begin inline asm
	shfl.sync.down.b32 %r947, %r948, %r954, %r955, %r956;
	// end inline asm
	// begin inline asm
	shfl.sync.down.b32 %r952, %r1041, %r954, %r955, %r956;
	// end inline asm
	setp.gt.s32 	%p45, %r781, 23;
	@%p45 bra 	$L__BB16_21;
	mov.b32 	%f723, %r947;
	mov.b32 	%f724, %r942;
	mov.b32 	%f725, %r937;
	mov.b32 	%f726, %r927;
	mov.b32 	%f727, %r922;
	mov.b32 	%f728, %r917;
	min.f32 	%f1006, %f1006, %f728;
	min.f32 	%f1005, %f1005, %f727;
	min.f32 	%f1004, %f1004, %f726;
	max.f32 	%f1003, %f1003, %f725;
	max.f32 	%f1002, %f1002, %f724;
	max.f32 	%f1001, %f1001, %f723;
$L__BB16_21:
	mov.b32 	%r959, %f1006;
	mov.b32 	%r995, 16;
	mov.b32 	%r996, 31;
	mov.b32 	%r997, -1;
	// begin inline asm
	shfl.sync.down.b32 %r958, %r959, %r995, %r996, %r997;
	// end inline asm
	mov.b32 	%r964, %f1005;
	// begin inline asm
	shfl.sync.down.b32 %r963, %r964, %r995, %r996, %r997;
	// end inline asm
	mov.b32 	%r969, %f1004;
	// begin inline asm
	shfl.sync.down.b32 %r968, %r969, %r995, %r996, %r997;
	// end inline asm
	// begin inline asm
	shfl.sync.down.b32 %r973, %r1042, %r995, %r996, %r997;
	// end inline asm
	mov.b32 	%r979, %f1003;
	// begin inline asm
	shfl.sync.down.b32 %r978, %r979, %r995, %r996, %r997;
	// end inline asm
	mov.b32 	%r984, %f1002;
	// begin inline asm
	shfl.sync.down.b32 %r983, %r984, %r995, %r996, %r997;
	// end inline asm
	mov.b32 	%r989, %f1001;
	// begin inline asm
	shfl.sync.down.b32 %r988, %r989, %r995, %r996, %r997;
	// end inline asm
	// begin inline asm
	shfl.sync.down.b32 %r993, %r1041, %r995, %r996, %r997;
	// end inline asm
	setp.gt.s32 	%p46, %r781, 15;
	@%p46 bra 	$L__BB16_24;
	mov.b32 	%f729, %r988;
	mov.b32 	%f730, %r983;
	mov.b32 	%f731, %r978;
	mov.b32 	%f732, %r968;
	mov.b32 	%f733, %r963;
	mov.b32 	%f734, %r958;
	min.f32 	%f1006, %f1006, %f734;
	min.f32 	%f1005, %f1005, %f733;
	min.f32 	%f1004, %f1004, %f732;
	max.f32 	%f1003, %f1003, %f731;
	max.f32 	%f1002, %f1002, %f730;
	max.f32 	%f1001, %f1001, %f729;
	setp.ne.s32 	%p47, %r781, 0;
	@%p47 bra 	$L__BB16_24;
	and.b32  	%r998, %r1, 992;
	mov.u32 	%r999, _ZZN3cub18CUB_300001_SM_10006detail6reduce28DeviceReduceSingleTileKernelINS2_10policy_hubI7AABB_cwy10AABBReduceE10Policy1000EPS5_S9_iS6_S5_S5_N4cuda3std3__410__identityEEEvT0_T1_T2_T3_T4_T6_E12temp_storage;
	add.s32 	%r1000, %r999, %r998;
	mov.b32 	%r1001, %f1004;
	mov.b32 	%r1002, %f1005;
	mov.b32 	%r1003, %f1006;
	mov.b32 	%r1004, 0;
	st.shared.v4.u32 	[%r1000+16], {%r1003, %r1002, %r1001, %r1004};
	mov.b32 	%r1005, %f1001;
	mov.b32 	%r1006, %f1002;
	mov.b32 	%r1007, %f1003;
	st.shared.v4.u32 	[%r1000+32], {%r1007, %r1006, %r1005, %r1004};
$L__BB16_24:
	bar.sync 	0;
	setp.ne.s32 	%p48, %r1, 0;
	@%p48 bra 	$L__BB16_71;
	.pragma "used_bytes_mask 4095";
	ld.shared.v4.f32 	{%f735, %f736, %f737, %f738}, [_ZZN3cub18CUB_300001_SM_10006detail6reduce28DeviceReduceSingleTileKernelINS2_10policy_hubI7AABB_cwy10AABBReduceE10Policy1000EPS5_S9_iS6_S5_S5_N4cuda3std3__410__identityEEEvT0_T1_T2_T3_T4_T6_E12temp_storage+48];
	.pragma "used_bytes_mask 4095";
	ld.shared.v4.f32 	{%f739, %f740, %f741, %f742}, [_ZZN3cub18CUB_300001_SM_10006detail6reduce28DeviceReduceSingleTileKernelINS2_10policy_hubI7AABB_cwy10AABBReduceE10Policy1000EPS5_S9_iS6_S5_S5_N4cuda3std3__410__identityEEEvT0_T1_T2_T3_T4_T6_E12temp_storage+64];
	min.f32 	%f743, %f1006, %f735;
	min.f32 	%f744, %f1005, %f736;
	min.f32 	%f745, %f1004, %f737;
	max.f32 	%f746, %f1003, %f739;
	max.f32 	%f747, %f1002, %f740;
	max.f32 	%f748, %f1001, %f741;
	.pragma "used_bytes_mask 4095";
	ld.shared.v4.f32 	{%f749, %f750, %f751, %f752}, [_ZZN3cub18CUB_300001_SM_10006detail6reduce28DeviceReduceSingleTileKernelINS2_10policy_hubI7AABB_cwy10AABBReduceE10Policy1000EPS5_S9_iS6_S5_S5_N4cuda3std3__410__identityEEEvT0_T1_T2_T3_T4_T6_E12temp_storage+80];
	.pragma "used_bytes_mask 4095";
	ld.shared.v4.f32 	{%f753, %f754, %f755, %f756}, [_ZZN3cub18CUB_300001_SM_10006detail6reduce28DeviceReduceSingleTileKernelINS2_10policy_hubI7AABB_cwy10AABBReduceE10Policy1000EPS5_S9_iS6_S5_S5_N4cuda3std3__410__identityEEEvT0_T1_T2_T3_T4_T6_E12temp_storage+96];
	min.f32 	%f757, %f743, %f749;
	min.f32 	%f758, %f744, %f750;
	min.f32 	%f759, %f745, %f751;
	max.f32 	%f760, %f746, %f753;
	max.f32 	%f761, %f747, %f754;
	max.f32 	%f762, %f748, %f755;
	.pragma "used_bytes_mask 4095";
	ld.shared.v4.f32 	{%f763, %f764, %f765, %f766}, [_ZZN3cub18CUB_300001_SM_10006detail6reduce28DeviceReduceSingleTileKernelINS2_10policy_hubI7AABB_cwy10AABBReduceE10Policy1000EPS5_S9_iS6_S5_S5_N4cuda3std3__410__identityEEEvT0_T1_T2_T3_T4_T6_E12temp_storage+112];
	.pragma "used_bytes_mask 4095";
	ld.shared.v4.f32 	{%f767, %f768, %f769, %f770}, [_ZZN3cub18CUB_300001_SM_10006detail6reduce28DeviceReduceSingleTileKernelINS2_10policy_hubI7AABB_cwy10AABBReduceE10Policy1000EPS5_S9_iS6_S5_S5_N4cuda3std3__410__identityEEEvT0_T1_T2_T3_T4_T6_E12temp_storage+128];
	min.f32 	%f771, %f757, %f763;
	min.f32 	%f772, %f758, %f764;
	min.f32 	%f773, %f759, %f765;
	max.f32 	%f774, %f760, %f767;
	max.f32 	%f775, %f761, %f768;
	max.f32 	%f776, %f762, %f769;
	.pragma "used_bytes_mask 4095";
	ld.shared.v4.f32 	{%f777, %f778, %f779, %f780}, [_ZZN3cub18CUB_300001_SM_10006detail6reduce28DeviceReduceSingleTileKernelINS2_10policy_hubI7AABB_cwy10AABBReduceE10Policy1000EPS5_S9_iS6_S5_S5_N4cuda3std3__410__identityEEEvT0_T1_T2_T3_T4_T6_E12temp_storage+144];
	.pragma "used_bytes_mask 4095";
	ld.shared.v4.f32 	{%f781, %f782, %f783, %f784}, [_ZZN3cub18CUB_300001_SM_10006detail6reduce28DeviceReduceSingleTileKernelINS2_10policy_hubI7AABB_cwy10AABBReduceE10Policy1000EPS5_S9_iS6_S5_S5_N4cuda3std3__410__identityEEEvT0_T1_T2_T3_T4_T6_E12temp_storage+160];
	min.f32 	%f785, %f771, %f777;
	min.f32 	%f786, %f772, %f778;
	min.f32 	%f787, %f773, %f779;
	max.f32 	%f788, %f774, %f781;
	max.f32 	%f789, %f775, %f782;
	max.f32 	%f790, %f776, %f783;
	.pragma "used_bytes_mask 4095";
	ld.shared.v4.f32 	{%f791, %f792, %f793, %f794}, [_ZZN3cub18CUB_300001_SM_10006detail6reduce28DeviceReduceSingleTileKernelINS2_10policy_hubI7AABB_cwy10AABBReduceE10Policy1000EPS5_S9_iS6_S5_S5_N4cuda3std3__410__identityEEEvT0_T1_T2_T3_T4_T6_E12temp_storage+176];
	.pragma "used_bytes_mask 4095";
	ld.shared.v4.f32 	{%f795, %f796, %f797, %f798}, [_ZZN3cub18CUB_300001_SM_10006detail6reduce28DeviceReduceSingleTileKernelINS2_10policy_hubI7AABB_cwy10AABBReduceE10Policy1000EPS5_S9_iS6_S5_S5_N4cuda3std3__410__identityEEEvT0_T1_T2_T3_T4_T6_E12temp_storage+192];
	min.f32 	%f799, %f785, %f791;
	min.f32 	%f800, %f786, %f792;
	min.f32 	%f801, %f787, %f793;
	max.f32 	%f802, %f788, %f795;
	max.f32 	%f803, %f789, %f796;
	max.f32 	%f804, %f790, %f797;
	.pragma "used_bytes_mask 4095";
	ld.shared.v4.f32 	{%f805, %f806, %f807, %f808}, [_ZZN3cub18CUB_300001_SM_10006detail6reduce28DeviceReduceSingleTileKernelINS2_10policy_hubI7AABB_cwy10AABBReduceE10Policy1000EPS5_S9_iS6_S5_S5_N4cuda3std3__410__identityEEEvT0_T1_T2_T3_T4_T6_E12temp_storage+208];
	.pragma "used_bytes_mask 4095";
	ld.shared.v4.f32 	{%f809, %f810, %f811, %f812}, [_ZZN3cub18CUB_300001_SM_10006detail6reduce28DeviceReduceSingleTileKernelINS2_10policy_hubI7AABB_cwy10AABBReduceE10Policy1000EPS5_S9_iS6_S5_S5_N4cuda3std3__410__identityEEEvT0_T1_T2_T3_T4_T6_E12temp_storage+224];
	min.f32 	%f813, %f799, %f805;
	min.f32 	%f814, %f800, %f806;
	min.f32 	%f815, %f801, %f807;
	max.f32 	%f816, %f802, %f809;
	max.f32 	%f817, %f803, %f810;
	max.f32 	%f818, %f804, %f811;
	.pragma "used_bytes_mask 4095";
	ld.shared.v4.f32 	{%f819, %f820, %f821, %f822}, [_ZZN3cub18CUB_300001_SM_10006detail6reduce28DeviceReduceSingleTileKernelINS2_10policy_hubI7AABB_cwy10AABBReduceE10Policy1000EPS5_S9_iS6_S5_S5_N4cuda3std3__410__identityEEEvT0_T1_T2_T3_T4_T6_E12temp_storage+240];
	.pragma "used_bytes_mask 4095";
	ld.shared.v4.f32 	{%f823, %f824, %f825, %f826}, [_ZZN3cub18CUB_300001_SM_10006detail6reduce28DeviceReduceSingleTileKernelINS2_10policy_hubI7AABB_cwy10AABBReduceE10Policy1000EPS5_S9_iS6_S5_S5_N4cuda3std3__410__identityEEEvT0_T1_T2_T3_T4_T6_E12temp_storage+256];
	min.f32 	%f1006, %f813, %f819;
	min.f32 	%f1005, %f814, %f820;
	min.f32 	%f1004, %f815, %f821;
	max.f32 	%f1003, %f816, %f823;
	max.f32 	%f1002, %f817, %f824;
	max.f32 	%f1001, %f818, %f825;
	bra.uni 	$L__BB16_71;
$L__BB16_26:
	// begin inline asm
	mov.u32 %r546, %laneid;
	// end inline asm
	and.b32  	%r587, %r1, 992;
	add.s32 	%r588, %r587, 32;
	setp.gt.s32 	%p26, %r588, %r170;
	not.b32 	%r589, %r587;
	add.s32 	%r590, %r170, %r589;
	selp.b32 	%r585, %r590, 31, %p26;
	cvt.u32.u16 	%r591, %rs4;
	cvt.u32.u16 	%r592, %rs3;
	prmt.b32 	%r593, %r592, %r591, 0x3340U;
	cvt.u32.u16 	%r594, %rs2;
	cvt.u32.u16 	%r595, %rs1;
	prmt.b32 	%r596, %r595, %r594, 0x3340U;
	prmt.b32 	%r1049, %r596, %r593, 0x5410U;
	cvt.u32.u16 	%r597, %rs8;
	cvt.u32.u16 	%r598, %rs7;
	prmt.b32 	%r599, %r598, %r597, 0x3340U;
	cvt.u32.u16 	%r600, %rs6;
	cvt.u32.u16 	%r601, %rs5;
	prmt.b32 	%r602, %r601, %r600, 0x3340U;
	prmt.b32 	%r1050, %r602, %r599, 0x5410U;
	mov.b32 	%r548, %f1006;
	mov.b32 	%r584, 1;
	mov.b32 	%r586, -1;
	// begin inline asm
	shfl.sync.down.b32 %r547, %r548, %r584, %r585, %r586;
	// end inline asm
	mov.b32 	%r553, %f1005;
	// begin inline asm
	shfl.sync.down.b32 %r552, %r553, %r584, %r585, %r586;
	// end inline asm
	mov.b32 	%r558, %f1004;
	// begin inline asm
	shfl.sync.down.b32 %r557, %r558, %r584, %r585, %r586;
	// end inline asm
	// begin inline asm
	shfl.sync.down.b32 %r562, %r1049, %r584, %r585, %r586;
	// end inline asm
	mov.b32 	%r568, %f1003;
	// begin inline asm
	shfl.sync.down.b32 %r567, %r568, %r584, %r585, %r586;
	// end inline asm
	mov.b32 	%r573, %f1002;
	// begin inline asm
	shfl.sync.down.b32 %r572, %r573, %r584, %r585, %r586;
	// end inline asm
	mov.b32 	%r578, %f1001;
	// begin inline asm
	shfl.sync.down.b32 %r577, %r578, %r584, %r585, %r586;
	// end inline asm
	// begin inline asm
	shfl.sync.down.b32 %r582, %r1050, %r584, %r585, %r586;
	// end inline asm
	setp.ge.s32 	%p27, %r546, %r585;
	@%p27 bra 	$L__BB16_28;
	mov.b32 	%f619, %r577;
	mov.b32 	%f620, %r572;
	mov.b32 	%f621, %r567;
	mov.b32 	%f622, %r557;
	mov.b32 	%f623, %r552;
	mov.b32 	%f624, %r547;
	min.f32 	%f1006, %f1006, %f624;
	min.f32 	%f1005, %f1005, %f623;
	min.f32 	%f1004, %f1004, %f622;
	max.f32 	%f1003, %f1003, %f621;
	max.f32 	%f1002, %f1002, %f620;
	max.f32 	%f1001, %f1001, %f619;
$L__BB16_28:
	mov.b32 	%r605, %f1006;
	mov.b32 	%r641, 2;
	mov.b32 	%r643, -1;
	// begin inline asm
	shfl.sync.down.b32 %r604, %r605, %r641, %r585, %r643;
	// end inline asm
	mov.b32 	%r610, %f1005;
	// begin inline asm
	shfl.sync.down.b32 %r609, %r610, %r641, %r585, %r643;
	// end inline asm
	mov.b32 	%r615, %f1004;
	// begin inline asm
	shfl.sync.down.b32 %r614, %r615, %r641, %r585, %r643;
	// end inline asm
	// begin inline asm
	shfl.sync.down.b32 %r619, %r1049, %r641, %r585, %r643;
	// end inline asm
	mov.b32 	%r625, %f1003;
	// begin inline asm
	shfl.sync.down.b32 %r624, %r625, %r641, %r585, %r643;
	// end inline asm
	mov.b32 	%r630, %f1002;
	// begin inline asm
	shfl.sync.down.b32 %r629, %r630, %r641, %r585, %r643;
	// end inline asm
	mov.b32 	%r635, %f1001;
	// begin inline asm
	shfl.sync.down.b32 %r634, %r635, %r641, %r585, %r643;
	// end inline asm
	// begin inline asm
	shfl.sync.down.b32 %r639, %r1050, %r641, %r585, %r643;
	// end inline asm
	add.s32 	%r644, %r546, 2;
	setp.gt.s32 	%p28, %r644, %r585;
	@%p28 bra 	$L__BB16_30;
	mov.b32 	%f625, %r634;
	mov.b32 	%f626, %r629;
	mov.b32 	%f627, %r624;
	mov.b32 	%f628, %r614;
	mov.b32 	%f629, %r609;
	mov.b32 	%f630, %r604;
	min.f32 	%f1006, %f1006, %f630;
	min.f32 	%f1005, %f1005, %f629;
	min.f32 	%f1004, %f1004, %f628;
	max.f32 	%f1003, %f1003, %f627;
	max.f32 	%f1002, %f1002, %f626;
	max.f32 	%f1001, %f1001, %f625;
$L__BB16_30:
	mov.b32 	%r647, %f1006;
	mov.b32 	%r683, 4;
	mov.b32 	%r685, -1;
	// begin inline asm
	shfl.sync.down.b32 %r646, %r647, %r683, %r585, %r685;
	// end inline asm
	mov.b32 	%r652, %f1005;
	// begin inline asm
	shfl.sync.down.b32 %r651, %r652, %r683, %r585, %r685;
	// end inline asm
	mov.b32 	%r657, %f1004;
	// begin inline asm
	shfl.sync.down.b32 %r656, %r657, %r683, %r585, %r685;
	// end inline asm
	// begin inline asm
	shfl.sync.down.b32 %r661, %r1049, %r683, %r585, %r685;
	// end inline asm
	mov.b32 	%r667, %f1003;
	// begin inline asm
	shfl.sync.down.b32 %r666, %r667, %r683, %r585, %r685;
	// end inline asm
	mov.b32 	%r672, %f1002;
	// begin inline asm
	shfl.sync.down.b32 %r671, %r672, %r683, %r585, %r685;
	// end inline asm
	mov.b32 	%r677, %f1001;
	// begin inline asm
	shfl.sync.down.b32 %r676, %r677, %r683, %r585, %r685;
	// end inline asm
	// begin inline asm
	shfl.sync.down.b32 %r681, %r1050, %r683, %r585, %r685;
	// end inline asm
	add.s32 	%r686, %r546, 4;
	setp.gt.s32 	%p29, %r686, %r585;
	@%p29 bra 	$L__BB16_32;
	mov.b32 	%f631, %r676;
	mov.b32 	%f632, %r671;
	mov.b32 	%f633, %r666;
	mov.b32 	%f634, %r656;
	mov.b32 	%f635, %r651;
	mov.b32 	%f636, %r646;
	min.f32 	%f1006, %f1006, %f636;
	min.f32 	%f1005, %f1005, %f635;
	min.f32 	%f1004, %f1004, %f634;
	max.f32 	%f1003, %f1003, %f633;
	max.f32 	%f1002, %f1002, %f632;
	max.f32 	%f1001, %f1001, %f631;
$L__BB16_32:
	mov.b32 	%r689, %f1006;
	mov.b32 	%r725, 8;
	mov.b32 	%r727, -1;
	// begin inline asm
	shfl.sync.down.b32 %r688, %r689, %r725, %r585, %r727;
	// end inline asm
	mov.b32 	%r694, %f1005;
	// begin inline asm
	shfl.sync.down.b32 %r693, %r694, %r725, %r585, %r727;
	// end inline asm
	mov.b32 	%r699, %f1004;
	// begin inline asm
	shfl.sync.down.b32 %r698, %r699, %r725, %r585, %r727;
	// end inline asm
	// begin inline asm
	shfl.sync.down.b32 %r703, %r1049, %r725, %r585, %r727;
	// end inline asm
	mov.b32 	%r709, %f1003;
	// begin inline asm
	shfl.sync.down.b32 %r708, %r709, %r725, %r585, %r727;
	// end inline asm
	mov.b32 	%r714, %f1002;
	// begin inline asm
	shfl.sync.down.b32 %r713, %r714, %r725, %r585, %r727;
	// end inline asm
	mov.b32 	%r719, %f1001;
	// begin inline asm
	shfl.sync.down.b32 %r718, %r719, %r725, %r585, %r727;
	// end inline asm
	// begin inline asm
	shfl.sync.down.b32 %r723, %r1050, %r725, %r585, %r727;
	// end inline asm
	add.s32 	%r728, %r546, 8;
	setp.gt.s32 	%p30, %r728, %r585;
	@%p30 bra 	$L__BB16_34;
	mov.b32 	%f637, %r718;
	mov.b32 	%f638, %r713;
	mov.b32 	%f639, %r708;
	mov.b32 	%f640, %r698;
	mov.b32 	%f641, %r693;
	mov.b32 	%f642, %r688;
	min.f32 	%f1006, %f1006, %f642;
	min.f32 	%f1005, %f1005, %f641;
	min.f32 	%f1004, %f1004, %f640;
	max.f32 	%f1003, %f1003, %f639;
	max.f32 	%f1002, %f1002, %f638;
	max.f32 	%f1001, %f1001, %f637;
$L__BB16_34:
	mov.b32 	%r731, %f1006;
	mov.b32 	%r767, 16;
	mov.b32 	%r769, -1;
	// begin inline asm
	shfl.sync.down.b32 %r730, %r731, %r767, %r585, %r769;
	// end inline asm
	mov.b32 	%r736, %f1005;
	// begin inline asm
	shfl.sync.down.b32 %r735, %r736, %r767, %r585, %r769;
	// end inline asm
	mov.b32 	%r741, %f1004;
	// begin inline asm
	shfl.sync.down.b32 %r740, %r741, %r767, %r585, %r769;
	// end inline asm
	// begin inline asm
	shfl.sync.down.b32 %r745, %r1049, %r767, %r585, %r769;
	// end inline asm
	mov.b32 	%r751, %f1003;
	// begin inline asm
	shfl.sync.down.b32 %r750, %r751, %r767, %r585, %r769;
	// end inline asm
	mov.b32 	%r756, %f1002;
	// begin inline asm
	shfl.sync.down.b32 %r755, %r756, %r767, %r585, %r769;
	// end inline asm
	mov.b32 	%r761, %f1001;
	// begin inline asm
	shfl.sync.down.b32 %r760, %r761, %r767, %r585, %r769;
	// end inline asm
	// begin inline asm
	shfl.sync.down.b32 %r765, %r1050, %r767, %r585, %r769;
	// end inline asm
	add.s32 	%r770, %r546, 16;
	setp.gt.s32 	%p31, %r770, %r585;
	@%p31 bra 	$L__BB16_36;
	mov.b32 	%f643, %r760;
	mov.b32 	%f644, %r755;
	mov.b32 	%f645, %r750;
	mov.b32 	%f646, %r740;
	mov.b32 	%f647, %r735;
	mov.b32 	%f648, %r730;
	min.f32 	%f1006, %f1006, %f648;
	min.f32 	%f1005, %f1005, %f647;
	min.f32 	%f1004, %f1004, %f646;
	max.f32 	%f1003, %f1003, %f645;
	max.f32 	%f1002, %f1002, %f644;
	max.f32 	%f1001, %f1001, %f643;
$L__BB16_36:
	setp.ne.s32 	%p32, %r546, 0;
	@%p32 bra 	$L__BB16_38;
	mov.u32 	%r773, _ZZN3cub18CUB_300001_SM_10006detail6reduce28DeviceReduceSingleTileKernelINS2_10policy_hubI7AABB_cwy10AABBReduceE10Policy1000EPS5_S9_iS6_S5_S5_N4cuda3std3__410__identityEEEvT0_T1_T2_T3_T4_T6_E12temp_storage;
	add.s32 	%r774, %r773, %r587;
	mov.b32 	%r775, %f1004;
	mov.b32 	%r776, %f1005;
	mov.b32 	%r777, %f1006;
	st.shared.v4.u32 	[%r774+16], {%r777, %r776, %r775, %r1049};
	mov.b32 	%r778, %f1001;
	mov.b32 	%r779, %f1002;
	mov.b32 	%r780, %f1003;
	st.shared.v4.u32 	[%r774+32], {%r780, %r779, %r778, %r1050};
$L__BB16_38:
	bar.sync 	0;
	setp.ne.s32 	%p33, %r1, 0;
	setp.lt.s32 	%p34, %r170, 33;
	or.pred  	%p35, %p33, %p34;
	@%p35 bra 	$L__BB16_71;
	.pragma "used_bytes_mask 4095";
	ld.shared.v4.f32 	{%f649, %f650, %f651, %f652}, [_ZZN3cub18CUB_300001_SM_10006detail6reduce28DeviceReduceSingleTileKernelINS2_10policy_hubI7AABB_cwy10AABBReduceE10Policy1000EPS5_S9_iS6_S5_S5_N4cuda3std3__410__identityEEEvT0_T1_T2_T3_T4_T6_E12temp_storage+48];
	.pragma "used_bytes_mask 4095";
	ld.shared.v4.f32 	{%f653, %f654, %f655, %f656}, [_ZZN3cub18CUB_300001_SM_10006detail6reduce28DeviceReduceSingleTileKernelINS2_10policy_hubI7AABB_cwy10AABBReduceE10Policy1000EPS5_S9_iS6_S5_S5_N4cuda3std3__410__identityEEEvT0_T1_T2_T3_T4_T6_E12temp_storage+64];
	min.f32 	%f1006, %f1006, %f649;
	min.f32 	%f1005, %f1005, %f650;
	min.f32 	%f1004, %f1004, %f651;
	max.f32 	%f1003, %f1003, %f653;
	max.f32 	%f1002, %f1002, %f654;
	max.f32 	%f1001, %f1001, %f655;
	setp.lt.u32 	%p36, %r170, 65;
	@%p36 bra 	$L__BB16_71;
	.pragma "used_bytes_mask 4095";
	ld.shared.v4.f32 	{%f657, %f658, %f659, %f660}, [_ZZN3cub18CUB_300001_SM_10006detail6reduce28DeviceReduceSingleTileKernelINS2_10policy_hubI7AABB_cwy10AABBReduceE10Policy1000EPS5_S9_iS6_S5_S5_N4cuda3std3__410__identityEEEvT0_T1_T2_T3_T4_T6_E12temp_storage+80];
	.pragma "used_bytes_mask 4095";
	ld.shared.v4.f32 	{%f661, %f662, %f663, %f664}, [_ZZN3cub18CUB_300001_SM_10006detail6reduce28DeviceReduceSingleTileKernelINS2_10policy_hubI7AABB_cwy10AABBReduceE10Policy1000EPS5_S9_iS6_S5_S5_N4cuda3std3__410__identityEEEvT0_T1_T2_T3_T4_T6_E12temp_storage+96];
	min.f32 	%f1006, %f1006, %f657;
	min.f32 	%f1005, %f1005, %f658;
	min.f32 	%f1004, %f1004, %f659;
	max.f32 	%f1003, %f1003, %f661;
	max.f32 	%f1002, %f1002, %f662;
	max.f32 	%f1001, %f1001, %f663;
	setp.lt.u32 	%p37, %r170, 97;
	@%p37 bra 	$L__BB16_71;
	.pragma "used_bytes_mask 4095";
	ld.shared.v4.f32 	{%f665, %f666, %f667, %f668}, [_ZZN3cub18CUB_300001_SM_10006detail6reduce28DeviceReduceSingleTileKernelINS2_10policy_hubI7AABB_cwy10AABBReduceE10Policy1000EPS5_S9_iS6_S5_S5_N4cuda3std3__410__identityEEEvT0_T1_T2_T3_T4_T6_E12temp_storage+112];
	.pragma "used_bytes_mask 4095";
	ld.shared.v4.f32 	{%f669, %f670, %f671, %f672}, [_ZZN3cub18CUB_300001_SM_10006detail6reduce28DeviceReduceSingleTileKernelINS2_10policy_hubI7AABB_cwy10AABBReduceE10Policy1000EPS5_S9_iS6_S5_S5_N4cuda3std3__410__identityEEEvT0_T1_T2_T3_T4_T6_E12temp_storage+128];
	min.f32 	%f1006, %f1006, %f665;
	min.f32 	%f1005, %f1005, %f666;
	min.f32 	%f1004, %f1004, %f667;
	max.f32 	%f1003, %f1003, %f669;
	max.f32 	%f1002, %f1002, %f670;
	max.f32 	%f1001, %f1001, %f671;
	setp.lt.u32 	%p38, %r170, 129;
	@%p38 bra 	$L__BB16_71;
	.pragma "used_bytes_mask 4095";
	ld.shared.v4.f32 	{%f673, %f674, %f675, %f676}, [_ZZN3cub18CUB_300001_SM_10006detail6reduce28DeviceReduceSingleTileKernelINS2_10policy_hubI7AABB_cwy10AABBReduceE10Policy1000EPS5_S9_iS6_S5_S5_N4cuda3std3__410__identityEEEvT0_T1_T2_T3_T4_T6_E12temp_storage+144];
	.pragma "used_bytes_mask 4095";
	ld.shared.v4.f32 	{%f677, %f678, %f679, %f680}, [_ZZN3cub18CUB_300001_SM_10006detail6reduce28DeviceReduceSingleTileKernelINS2_10policy_hubI7AABB_cwy10AABBReduceE10Policy1000EPS5_S9_iS6_S5_S5_N4cuda3std3__410__identityEEEvT0_T1_T2_T3_T4_T6_E12temp_storage+160];
	min.f32 	%f1006, %f1006, %f673;
	min.f32 	%f1005, %f1005, %f674;
	min.f32 	%f1004, %f1004, %f675;
	max.f32 	%f1003, %f1003, %f677;
	max.f32 	%f1002, %f1002, %f678;
	max.f32 	%f1001, %f1001, %f679;
	setp.lt.u32 	%p39, %r170, 161;
	@%p39 bra 	$L__BB16_71;
	.pragma "used_bytes_mask 4095";
	ld.shared.v4.f32 	{%f681, %f682, %f683, %f684}, [_ZZN3cub18CUB_300001_SM_10006detail6reduce28DeviceReduceSingleTileKernelINS2_10policy_hubI7AABB_cwy10AABBReduceE10Policy1000EPS5_S9_iS6_S5_S5_N4cuda3std3__410__identityEEEvT0_T1_T2_T3_T4_T6_E12temp_storage+176];
	.pragma "used_bytes_mask 4095";
	ld.shared.v4.f32 	{%f685, %f686, %f687, %f688}, [_ZZN3cub18CUB_300001_SM_10006detail6reduce28DeviceReduceSingleTileKernelINS2_10policy_hubI7AABB_cwy10AABBReduceE10Policy1000EPS5_S9_iS6_S5_S5_N4cuda3std3__410__identityEEEvT0_T1_T2_T3_T4_T6_E12temp_storage+192];
	min.f32 	%f1006, %f1006, %f681;
	min.f32 	%f1005, %f1005, %f682;
	min.f32 	%f1004, %f1004, %f683;
	max.f32 	%f1003, %f1003, %f685;
	max.f32 	%f1002, %f1002, %f686;
	max.f32 	%f1001, %f1001, %f687;
	setp.lt.u32 	%p40, %r170, 193;
	@%p40 bra 	$L__BB16_71;
	.pragma "used_bytes_mask 4095";
	ld.shared.v4.f32 	{%f689, %f690, %f691, %f692}, [_ZZN3cub18CUB_300001_SM_10006detail6reduce28DeviceReduceSingleTileKernelINS2_10policy_hubI7AABB_cwy10AABBReduceE10Policy1000EPS5_S9_iS6_S5_S5_N4cuda3std3__410__identityEEEvT0_T1_T2_T3_T4_T6_E12temp_storage+208];
	.pragma "used_bytes_mask 4095";
	ld.shared.v4.f32 	{%f693, %f694, %f695, %f696}, [_ZZN3cub18CUB_300001_SM_10006detail6reduce28DeviceReduceSingleTileKernelINS2_10policy_hubI7AABB_cwy10AABBReduceE10Policy1000EPS5_S9_iS6_S5_S5_N4cuda3std3__410__identityEEEvT0_T1_T2_T3_T4_T6_E12temp_storage+224];
	min.f32 	%f1006, %f1006, %f689;
	min.f32 	%f1005, %f1005, %f690;
	min.f32 	%f1004, %f1004, %f691;
	max.f32 	%f1003, %f1003, %f693;
	max.f32 	%f1002, %f1002, %f694;
	max.f32 	%f1001, %f1001, %f695;
	setp.lt.u32 	%p41, %r170, 225;
	@%p41 bra 	$L__BB16_71;
	.pragma "used_bytes_mask 4095";
	ld.shared.v4.f32 	{%f697, %f698, %f699, %f700}, [_ZZN3cub18CUB_300001_SM_10006detail6reduce28DeviceReduceSingleTileKernelINS2_10policy_hubI7AABB_cwy10AABBReduceE10Policy1000EPS5_S9_iS6_S5_S5_N4cuda3std3__410__identityEEEvT0_T1_T2_T3_T4_T6_E12temp_storage+240];
	.pragma "used_bytes_mask 4095";
	ld.shared.v4.f32 	{%f701, %f702, %f703, %f704}, [_ZZN3cub18CUB_300001_SM_10006detail6reduce28DeviceReduceSingleTileKernelINS2_10policy_hubI7AABB_cwy10AABBReduceE10Policy1000EPS5_S9_iS6_S5_S5_N4cuda3std3__410__identityEEEvT0_T1_T2_T3_T4_T6_E12temp_storage+256];
	min.f32 	%f1006, %f1006, %f697;
	min.f32 	%f1005, %f1005, %f698;
	min.f32 	%f1004, %f1004, %f699;
	max.f32 	%f1003, %f1003, %f701;
	max.f32 	%f1002, %f1002, %f702;
	max.f32 	%f1001, %f1001, %f703;
	bra.uni 	$L__BB16_71;
$L__BB16_46:
	mov.u32 	%r118, %tid.x;
	mul.wide.u32 	%rd22, %r118, 32;
	add.s64 	%rd12, %rd8, %rd22;
	// begin inline asm
	ld.global.nc.v2.u64 {%rd10, %rd11}, [%rd12];
	// end inline asm
	mov.b64 	{%r182, %r183}, %rd11;
	mov.b64 	{%r184, %r185}, %rd10;
	mov.b32 	%f367, %r185;
	mov.b32 	%f368, %r184;
	mov.b32 	%f369, %r182;
	add.s64 	%rd15, %rd12, 16;
	// begin inline asm
	ld.global.nc.v2.u64 {%rd13, %rd14}, [%rd15];
	// end inline asm
	mov.b64 	{%r186, %r187}, %rd14;
	mov.b64 	{%r188, %r189}, %rd13;
	mov.b32 	%f370, %r189;
	mov.b32 	%f371, %r188;
	mov.b32 	%f372, %r186;
	add.s64 	%rd18, %rd12, 8192;
	// begin inline asm
	ld.global.nc.v2.u64 {%rd16, %rd17}, [%rd18];
	// end inline asm
	mov.b64 	{%r190, %r191}, %rd17;
	mov.b64 	{%r192, %r193}, %rd16;
	mov.b32 	%f373, %r193;
	mov.b32 	%f374, %r192;
	mov.b32 	%f375, %r190;
	add.s64 	%rd21, %rd12, 8208;
	// begin inline asm
	ld.global.nc.v2.u64 {%rd19, %rd20}, [%rd21];
	// end inline asm
	mov.b64 	{%r194, %r195}, %rd20;
	mov.b64 	{%r196, %r197}, %rd19;
	mov.b32 	%f376, %r197;
	mov.b32 	%f377, %r196;
	mov.b32 	%f378, %r194;
	min.f32 	%f1006, %f368, %f374;
	min.f32 	%f1005, %f367, %f373;
	min.f32 	%f1004, %f369, %f375;
	max.f32 	%f1003, %f371, %f377;
	max.f32 	%f1002, %f370, %f376;
	max.f32 	%f1001, %f372, %f378;
	setp.lt.u32 	%p3, %r170, 1024;
	mov.b32 	%r1058, 512;
	@%p3 bra 	$L__BB16_50;
	add.s32 	%r119, %r170, -512;
	mov.b32 	%r1058, 512;
$L__BB16_48:
	add.s32 	%r199, %r1058, %r118;
	mul.wide.u32 	%rd35, %r199, 32;
	add.s64 	%rd25, %rd8, %rd35;
	// begin inline asm
	ld.global.nc.v2.u64 {%rd23, %rd24}, [%rd25];
	// end inline asm
	mov.b64 	{%r200, %r201}, %rd24;
	mov.b64 	{%r202, %r203}, %rd23;
	mov.b32 	%f379, %r203;
	mov.b32 	%f380, %r202;
	mov.b32 	%f381, %r200;
	add.s64 	%rd28, %rd25, 16;
	// begin inline asm
	ld.global.nc.v2.u64 {%rd26, %rd27}, [%rd28];
	// end inline asm
	mov.b64 	{%r204, %r205}, %rd27;
	mov.b64 	{%r206, %r207}, %rd26;
	mov.b32 	%f382, %r207;
	mov.b32 	%f383, %r206;
	mov.b32 	%f384, %r204;
	add.s64 	%rd31, %rd25, 8192;
	// begin inline asm
	ld.global.nc.v2.u64 {%rd29, %rd30}, [%rd31];
	// end inline asm
	mov.b64 	{%r208, %r209}, %rd30;
	mov.b64 	{%r210, %r211}, %rd29;
	mov.b32 	%f385, %r211;
	mov.b32 	%f386, %r210;
	mov.b32 	%f387, %r208;
	add.s64 	%rd34, %rd25, 8208;
	// begin inline asm
	ld.global.nc.v2.u64 {%rd32, %rd33}, [%rd34];
	// end inline asm
	mov.b64 	{%r212, %r213}, %rd33;
	mov.b64 	{%r214, %r215}, %rd32;
	mov.b32 	%f388, %r215;
	mov.b32 	%f389, %r214;
	mov.b32 	%f390, %r212;
	min.f32 	%f391, %f1006, %f380;
	min.f32 	%f392, %f1005, %f379;
	min.f32 	%f393, %f1004, %f381;
	max.f32 	%f394, %f1003, %f383;
	max.f32 	%f395, %f1002, %f382;
	max.f32 	%f396, %f1001, %f384;
	min.f32 	%f1006, %f391, %f386;
	min.f32 	%f1005, %f392, %f385;
	min.f32 	%f1004, %f393, %f387;
	max.f32 	%f1003, %f394, %f389;
	max.f32 	%f1002, %f395, %f388;
	max.f32 	%f1001, %f396, %f390;
	sub.s32 	%r216, %r170, %r1058;
	setp.lt.s32 	%p4, %r216, 512;
	@%p4 bra 	$L__BB16_58;
	add.s32 	%r1058, %r1058, 512;
	setp.le.s32 	%p5, %r1058, %r119;
	@%p5 bra 	$L__BB16_48;
$L__BB16_50:
	setp.le.s32 	%p6, %r170, %r1058;
	@%p6 bra 	$L__BB16_58;
	sub.s32 	%r123, %r170, %r1058;
	setp.ge.s32 	%p7, %r118, %r123;
	@%p7 bra 	$L__BB16_58;
	not.b32 	%r217, %r118;
	add.s32 	%r218, %r170, %r217;
	sub.s32 	%r124, %r218, %r1058;
	and.b32  	%r219, %r124, 768;
	setp.eq.s32 	%p8, %r219, 768;
	mov.u32 	%r1062, %r118;
	@%p8 bra 	$L__BB16_55;
	add.s32 	%r1060, %r118, %r1058;
	shr.u32 	%r220, %r124, 8;
	add.s32 	%r221, %r220, 1;
	and.b32  	%r222, %r221, 3;
	neg.s32 	%r1059, %r222;
	mov.u32 	%r1062, %r118;
$L__BB16_54:
	.pragma "nounroll";
	mul.wide.u32 	%rd42, %r1060, 32;
	add.s64 	%rd38, %rd8, %rd42;
	// begin inline asm
	ld.global.nc.v2.u64 {%rd36, %rd37}, [%rd38];
	// end inline asm
	mov.b64 	{%r223, %r224}, %rd37;
	mov.b64 	{%r225, %r226}, %rd36;
	mov.b32 	%f398, %r226;
	mov.b32 	%f399, %r225;
	mov.b32 	%f400, %r223;
	add.s64 	%rd41, %rd38, 16;
	// begin inline asm
	ld.global.nc.v2.u64 {%rd39, %rd40}, [%rd41];
	// end inline asm
	mov.b64 	{%r227, %r228}, %rd40;
	mov.b64 	{%r229, %r230}, %rd39;
	mov.b32 	%f401, %r230;
	mov.b32 	%f402, %r229;
	mov.b32 	%f403, %r227;
	min.f32 	%f1006, %f1006, %f399;
	min.f32 	%f1005, %f1005, %f398;
	min.f32 	%f1004, %f1004, %f400;
	max.f32 	%f1003, %f1003, %f402;
	max.f32 	%f1002, %f1002, %f401;
	max.f32 	%f1001, %f1001, %f403;
	add.s32 	%r1062, %r1062, 256;
	add.s32 	%r1060, %r1060, 256;
	add.s32 	%r1059, %r1059, 1;
	setp.ne.s32 	%p9, %r1059, 0;
	@%p9 bra 	$L__BB16_54;
$L__BB16_55:
	setp.lt.u32 	%p10, %r124, 768;
	@%p10 bra 	$L__BB16_58;
	cvt.u64.u32 	%rd43, %r1062;
	cvt.u64.u32 	%rd44, %r1058;
	add.s64 	%rd45, %rd43, %rd44;
	shl.b64 	%rd46, %rd45, 5;
	add.s64 	%rd47, %rd46, %rd8;
	add.s64 	%rd119, %rd47, 24592;
	add.s32 	%r1063, %r1062, %r1058;
$L__BB16_57:
	mul.wide.u32 	%rd72, %r1063, 32;
	add.s64 	%rd50, %rd8, %rd72;
	// begin inline asm
	ld.global.nc.v2.u64 {%rd48, %rd49}, [%rd50];
	// end inline asm
	mov.b64 	{%r231, %r232}, %rd49;
	mov.b64 	{%r233, %r234}, %rd48;
	mov.b32 	%f404, %r234;
	mov.b32 	%f405, %r233;
	mov.b32 	%f406, %r231;
	add.s64 	%rd53, %rd50, 16;
	// begin inline asm
	ld.global.nc.v2.u64 {%rd51, %rd52}, [%rd53];
	// end inline asm
	mov.b64 	{%r235, %r236}, %rd52;
	mov.b64 	{%r237, %r238}, %rd51;
	mov.b32 	%f407, %r238;
	mov.b32 	%f408, %r237;
	mov.b32 	%f409, %r235;
	min.f32 	%f410, %f1006, %f405;
	min.f32 	%f411, %f1005, %f404;
	min.f32 	%f412, %f1004, %f406;
	max.f32 	%f413, %f1003, %f408;
	max.f32 	%f414, %f1002, %f407;
	max.f32 	%f415, %f1001, %f409;
	add.s64 	%rd56, %rd119, -16400;
	// begin inline asm
	ld.global.nc.v2.u64 {%rd54, %rd55}, [%rd56];
	// end inline asm
	mov.b64 	{%r239, %r240}, %rd55;
	mov.b64 	{%r241, %r242}, %rd54;
	mov.b32 	%f416, %r242;
	mov.b32 	%f417, %r241;
	mov.b32 	%f418, %r239;
	add.s64 	%rd59, %rd119, -16384;
	// begin inline asm
	ld.global.nc.v2.u64 {%rd57, %rd58}, [%rd59];
	// end inline asm
	mov.b64 	{%r243, %r244}, %rd58;
	mov.b64 	{%r245, %r246}, %rd57;
	mov.b32 	%f419, %r246;
	mov.b32 	%f420, %r245;
	mov.b32 	%f421, %r243;
	min.f32 	%f422, %f410, %f417;
	min.f32 	%f423, %f411, %f416;
	min.f32 	%f424, %f412, %f418;
	max.f32 	%f425, %f413, %f420;
	max.f32 	%f426, %f414, %f419;
	max.f32 	%f427, %f415, %f421;
	add.s64 	%rd62, %rd119, -8208;
	// begin inline asm
	ld.global.nc.v2.u64 {%rd60, %rd61}, [%rd62];
	// end inline asm
	mov.b64 	{%r247, %r248}, %rd61;
	mov.b64 	{%r249, %r250}, %rd60;
	mov.b32 	%f428, %r250;
	mov.b32 	%f429, %r249;
	mov.b32 	%f430, %r247;
	add.s64 	%rd65, %rd119, -8192;
	// begin inline asm
	ld.global.nc.v2.u64 {%rd63, %rd64}, [%rd65];
	// end inline asm
	mov.b64 	{%r251, %r252}, %rd64;
	mov.b64 	{%r253, %r254}, %rd63;
	mov.b32 	%f431, %r254;
	mov.b32 	%f432, %r253;
	mov.b32 	%f433, %r251;
	min.f32 	%f434, %f422, %f429;
	min.f32 	%f435, %f423, %f428;
	min.f32 	%f436, %f424, %f430;
	max.f32 	%f437, %f425, %f432;
	max.f32 	%f438, %f426, %f431;
	max.f32 	%f439, %f427, %f433;
	add.s64 	%rd68, %rd119, -16;
	// begin inline asm
	ld.global.nc.v2.u64 {%rd66, %rd67}, [%rd68];
	// end inline asm
	mov.b64 	{%r255, %r256}, %rd67;
	mov.b64 	{%r257, %r258}, %rd66;
	mov.b32 	%f440, %r258;
	mov.b32 	%f441, %r257;
	mov.b32 	%f442, %r255;
	// begin inline asm
	ld.global.nc.v2.u64 {%rd69, %rd70}, [%rd119];
	// end inline asm
	mov.b64 	{%r259, %r260}, %rd70;
	mov.b64 	{%r261, %r262}, %rd69;
	mov.b32 	%f443, %r262;
	mov.b32 	%f444, %r261;
	mov.b32 	%f445, %r259;
	min.f32 	%f1006, %f434, %f441;
	min.f32 	%f1005, %f435, %f440;
	min.f32 	%f1004, %f436, %f442;
	max.f32 	%f1003, %f437, %f444;
	max.f32 	%f1002, %f438, %f443;
	max.f32 	%f1001, %f439, %f445;
	add.s32 	%r1062, %r1062, 1024;
	add.s64 	%rd119, %rd119, 32768;
	add.s32 	%r1063, %r1063, 1024;
	setp.lt.s32 	%p11, %r1062, %r123;
	@%p11 bra 	$L__BB16_57;
$L__BB16_58:
	// begin inline asm
	mov.u32 %r263, %laneid;
	// end inline asm
	mov.b32 	%r265, %f1006;
	mov.b32 	%r301, 1;
	mov.b32 	%r302, 31;
	mov.b32 	%r303, -1;
	// begin inline asm
	shfl.sync.down.b32 %r264, %r265, %r301, %r302, %r303;
	// end inline asm
	mov.b32 	%r270, %f1005;
	// begin inline asm
	shfl.sync.down.b32 %r269, %r270, %r301, %r302, %r303;
	// end inline asm
	mov.b32 	%r275, %f1004;
	// begin inline asm
	shfl.sync.down.b32 %r274, %r275, %r301, %r302, %r303;
	// end inline asm
	mov.b32 	%r300, 0;
	// begin inline asm
	shfl.sync.down.b32 %r279, %r300, %r301, %r302, %r303;
	// end inline asm
	mov.b32 	%r285, %f1003;
	// begin inline asm
	shfl.sync.down.b32 %r284, %r285, %r301, %r302, %r303;
	// end inline asm
	mov.b32 	%r290, %f1002;
	// begin inline asm
	shfl.sync.down.b32 %r289, %r290, %r301, %r302, %r303;
	// end inline asm
	mov.b32 	%r295, %f1001;
	// begin inline asm
	shfl.sync.down.b32 %r294, %r295, %r301, %r302, %r303;
	// end inline asm
	// begin inline asm
	shfl.sync.down.b32 %r299, %r300, %r301, %r302, %r303;
	// end inline asm
	setp.gt.s32 	%p12, %r263, 30;
	@%p12 bra 	$L__BB16_60;
	mov.b32 	%f446, %r294;
	mov.b32 	%f447, %r289;
	mov.b32 	%f448, %r284;
	mov.b32 	%f449, %r274;
	mov.b32 	%f450, %r269;
	mov.b32 	%f451, %r264;
	min.f32 	%f1006, %f1006, %f451;
	min.f32 	%f1005, %f1005, %f450;
	min.f32 	%f1004, %f1004, %f449;
	max.f32 	%f1003, %f1003, %f448;
	max.f32 	%f1002, %f1002, %f447;
	max.f32 	%f1001, %f1001, %f446;
$L__BB16_60:
	mov.b32 	%r305, %f1006;
	mov.b32 	%r341, 2;
	mov.b32 	%r342, 31;
	mov.b32 	%r343, -1;
	// begin inline asm
	shfl.sync.down.b32 %r304, %r305, %r341, %r342, %r343;
	// end inline asm
	mov.b32 	%r310, %f1005;
	// begin inline asm
	shfl.sync.down.b32 %r309, %r310, %r341, %r342, %r343;
	// end inline asm
	mov.b32 	%r315, %f1004;
	// begin inline asm
	shfl.sync.down.b32 %r314, %r315, %r341, %r342, %r343;
	// end inline asm
	mov.b32 	%r340, 0;
	// begin inline asm
	shfl.sync.down.b32 %r319, %r340, %r341, %r342, %r343;
	// end inline asm
	mov.b32 	%r325, %f1003;
	// begin inline asm
	shfl.sync.down.b32 %r324, %r325, %r341, %r342, %r343;
	// end inline asm
	mov.b32 	%r330, %f1002;
	// begin inline asm
	shfl.sync.down.b32 %r329, %r330, %r341, %r342, %r343;
	// end inline asm
	mov.b32 	%r335, %f1001;
	// begin inline asm
	shfl.sync.down.b32 %r334, %r335, %r341, %r342, %r343;
	// end inline asm
	// begin inline asm
	shfl.sync.down.b32 %r339, %r340, %r341, %r342, %r343;
	// end inline asm
	setp.gt.s32 	%p13, %r263, 29;
	@%p13 bra 	$L__BB16_62;
	mov.b32 	%f452, %r334;
	mov.b32 	%f453, %r329;
	mov.b32 	%f454, %r324;
	mov.b32 	%f455, %r314;
	mov.b32 	%f456, %r309;
	mov.b32 	%f457, %r304;
	min.f32 	%f1006, %f1006, %f457;
	min.f32 	%f1005, %f1005, %f456;
	min.f32 	%f1004, %f1004, %f455;
	max.f32 	%f1003, %f1003, %f454;
	max.f32 	%f1002, %f1002, %f453;
	max.f32 	%f1001, %f1001, %f452;
$L__BB16_62:
	mov.b32 	%r345, %f1006;
	mov.b32 	%r381, 4;
	mov.b32 	%r382, 31;
	mov.b32 	%r383, -1;
	// begin inline asm
	shfl.sync.down.b32 %r344, %r345, %r381, %r382, %r383;
	// end inline asm
	mov.b32 	%r350, %f1005;
	// begin inline asm
	shfl.sync.down.b32 %r349, %r350, %r381, %r382, %r383;
	// end inline asm
	mov.b32 	%r355, %f1004;
	// begin inline asm
	shfl.sync.down.b32 %r354, %r355, %r381, %r382, %r383;
	// end inline asm
	mov.b32 	%r380, 0;
	// begin inline asm
	shfl.sync.down.b32 %r359, %r380, %r381, %r382, %r383;
	// end inline asm
	mov.b32 	%r365, %f1003;
	// begin inline asm
	shfl.sync.down.b32 %r364, %r365, %r381, %r382, %r383;
	// end inline asm
	mov.b32 	%r370, %f1002;
	// begin inline asm
	shfl.sync.down.b32 %r369, %r370, %r381, %r382, %r383;
	// end inline asm
	mov.b32 	%r375, %f1001;
	// begin inline asm
	shfl.sync.down.b32 %r374, %r375, %r381, %r382, %r383;
	// end inline asm
	// begin inline asm
	shfl.sync.down.b32 %r379, %r380, %r381, %r382, %r383;
	// end inline asm
	setp.gt.s32 	%p14, %r263, 27;
	@%p14 bra 	$L__BB16_64;
	mov.b32 	%f458, %r374;
	mov.b32 	%f459, %r369;
	mov.b32 	%f460, %r364;
	mov.b32 	%f461, %r354;
	mov.b32 	%f462, %r349;
	mov.b32 	%f463, %r344;
	min.f32 	%f1006, %f1006, %f463;
	min.f32 	%f1005, %f1005, %f462;
	min.f32 	%f1004, %f1004, %f461;
	max.f32 	%f1003, %f1003, %f460;
	max.f32 	%f1002, %f1002, %f459;
	max.f32 	%f1001, %f1001, %f458;
$L__BB16_64:
	mov.b32 	%r385, %f1006;
	mov.b32 	%r421, 8;
	mov.b32 	%r422, 31;
	mov.b32 	%r423, -1;
	// begin inline asm
	shfl.sync.down.b32 %r384, %r385, %r421, %r422, %r423;
	// end inline asm
	mov.b32 	%r390, %f1005;
	// begin inline asm
	shfl.sync.down.b32 %r389, %r390, %r421, %r422, %r423;
	// end inline asm
	mov.b32 	%r395, %f1004;
	// begin inline asm
	shfl.sync.down.b32 %r394, %r395, %r421, %r422, %r423;
	// end inline asm
	mov.b32 	%r420, 0;
	// begin inline asm
	shfl.sync.down.b32 %r399, %r420, %r421, %r422, %r423;
	// end inline asm
	mov.b32 	%r405, %f1003;
	// begin inline asm
	shfl.sync.down.b32 %r404, %r405, %r421, %r422, %r423;
	// end inline asm
	mov.b32 	%r410, %f1002;
	// begin inline asm
	shfl.sync.down.b32 %r409, %r410, %r421, %r422, %r423;
	// end inline asm
	mov.b32 	%r415, %f1001;
	// begin inline asm
	shfl.sync.down.b32 %r414, %r415, %r421, %r422, %r423;
	// end inline asm
	// begin inline asm
	shfl.sync.down.b32 %r419, %r420, %r421, %r422, %r423;
	// end inline asm
	setp.gt.s32 	%p15, %r263, 23;
	@%p15 bra 	$L__BB16_66;
	mov.b32 	%f464, %r414;
	mov.b32 	%f465, %r409;
	mov.b32 	%f466, %r404;
	mov.b32 	%f467, %r394;
	mov.b32 	%f468, %r389;
	mov.b32 	%f469, %r384;
	min.f32 	%f1006, %f1006, %f469;
	min.f32 	%f1005, %f1005, %f468;
	min.f32 	%f1004, %f1004, %f467;
	max.f32 	%f1003, %f1003, %f466;
	max.f32 	%f1002, %f1002, %f465;
	max.f32 	%f1001, %f1001, %f464;
$L__BB16_66:
	mov.b32 	%r425, %f1006;
	mov.b32 	%r461, 16;
	mov.b32 	%r462, 31;
	mov.b32 	%r463, -1;
	// begin inline asm
	shfl.sync.down.b32 %r424, %r425, %r461, %r462, %r463;
	// end inline asm
	mov.b32 	%r430, %f1005;
	// begin inline asm
	shfl.sync.down.b32 %r429, %r430, %r461, %r462, %r463;
	// end inline asm
	mov.b32 	%r435, %f1004;
	// begin inline asm
	shfl.sync.down.b32 %r434, %r435, %r461, %r462, %r463;
	// end inline asm
	mov.b32 	%r460, 0;
	// begin inline asm
	shfl.sync.down.b32 %r439, %r460, %r461, %r462, %r463;
	// end inline asm
	mov.b32 	%r445, %f1003;
	// begin inline asm
	shfl.sync.down.b32 %r444, %r445, %r461, %r462, %r463;
	// end inline asm
	mov.b32 	%r450, %f1002;
	// begin inline asm
	shfl.sync.down.b32 %r449, %r450, %r461, %r462, %r463;
	// end inline asm
	mov.b32 	%r455, %f1001;
	// begin inline asm
	shfl.sync.down.b32 %r454, %r455, %r461, %r462, %r463;
	// end inline asm
	// begin inline asm
	shfl.sync.down.b32 %r459, %r460, %r461, %r462, %r463;
	// end inline asm
	setp.gt.s32 	%p16, %r263, 15;
	@%p16 bra 	$L__BB16_69;
	mov.b32 	%f470, %r454;
	mov.b32 	%f471, %r449;
	mov.b32 	%f472, %r444;
	mov.b32 	%f473, %r434;
	mov.b32 	%f474, %r429;
	mov.b32 	%f475, %r424;
	min.f32 	%f1006, %f1006, %f475;
	min.f32 	%f1005, %f1005, %f474;
	min.f32 	%f1004, %f1004, %f473;
	max.f32 	%f1003, %f1003, %f472;
	max.f32 	%f1002, %f1002, %f471;
	max.f32 	%f1001, %f1001, %f470;
	setp.ne.s32 	%p17, %r263, 0;
	@%p17 bra 	$L__BB16_69;
	and.b32  	%r464, %r118, 992;
	mov.u32 	%r465, _ZZN3cub18CUB_300001_SM_10006detail6reduce28DeviceReduceSingleTileKernelINS2_10policy_hubI7AABB_cwy10AABBReduceE10Policy1000EPS5_S9_iS6_S5_S5_N4cuda3std3__410__identityEEEvT0_T1_T2_T3_T4_T6_E12temp_storage;
	add.s32 	%r466, %r465, %r464;
	mov.b32 	%r467, %f1004;
	mov.b32 	%r468, %f1005;
	mov.b32 	%r469, %f1006;
	mov.b32 	%r470, 0;
	st.shared.v4.u32 	[%r466+16], {%r469, %r468, %r467, %r470};
	mov.b32 	%r471, %f1001;
	mov.b32 	%r472, %f1002;
	mov.b32 	%r473, %f1003;
	st.shared.v4.u32 	[%r466+32], {%r473, %r472, %r471, %r470};
$L__BB16_69:
	bar.sync 	0;
	setp.ne.s32 	%p18, %r118, 0;
	@%p18 bra 	$L__BB16_71;
	.pragma "used_bytes_mask 4095";
	ld.shared.v4.f32 	{%f476, %f477, %f478, %f479}, [_ZZN3cub18CUB_300001_SM_10006detail6reduce28DeviceReduceSingleTileKernelINS2_10policy_hubI7AABB_cwy10AABBReduceE10Policy1000EPS5_S9_iS6_S5_S5_N4cuda3std3__410__identityEEEvT0_T1_T2_T3_T4_T6_E12temp_storage+48];
	.pragma "used_bytes_mask 4095";
	ld.shared.v4.f32 	{%f480, %f481, %f482, %f483}, [_ZZN3cub18CUB_300001_SM_10006detail6reduce28DeviceReduceSingleTileKernelINS2_10policy_hubI7AABB_cwy10AABBReduceE10Policy1000EPS5_S9_iS6_S5_S5_N4cuda3std3__410__identityEEEvT0_T1_T2_T3_T4_T6_E12temp_storage+64];
	min.f32 	%f484, %f1006, %f476;
	min.f32 	%f485, %f1005, %f477;
	min.f32 	%f486, %f1004, %f478;
	max.f32 	%f487, %f1003, %f480;
	max.f32 	%f488, %f1002, %f481;
	max.f32 	%f489, %f1001, %f482;
	.pragma "used_bytes_mask 4095";
	ld.shared.v4.f32 	{%f490, %f491, %f492, %f493}, [_ZZN3cub18CUB_300001_SM_10006detail6reduce28DeviceReduceSingleTileKernelINS2_10policy_hubI7AABB_cwy10AABBReduceE10Policy1000EPS5_S9_iS6_S5_S5_N4cuda3std3__410__identityEEEvT0_T1_T2_T3_T4_T6_E12temp_storage+80];
	.pragma "used_bytes_mask 4095";
	ld.shared.v4.f32 	{%f494, %f495, %f496, %f497}, [_ZZN3cub18CUB_300001_SM_10006detail6reduce28DeviceReduceSingleTileKernelINS2_10policy_hubI7AABB_cwy10AABBReduceE10Policy1000EPS5_S9_iS6_S5_S5_N4cuda3std3__410__identityEEEvT0_T1_T2_T3_T4_T6_E12temp_storage+96];
	min.f32 	%f498, %f484, %f490;
	min.f32 	%f499, %f485, %f491;
	min.f32 	%f500, %f486, %f492;
	max.f32 	%f501, %f487, %f494;
	max.f32 	%f502, %f488, %f495;
	max.f32 	%f503, %f489, %f496;
	.pragma "used_bytes_mask 4095";
	ld.shared.v4.f32 	{%f504, %f505, %f506, %f507}, [_ZZN3cub18CUB_300001_SM_10006detail6reduce28DeviceReduceSingleTileKernelINS2_10policy_hubI7AABB_cwy10AABBReduceE10Policy1000EPS5_S9_iS6_S5_S5_N4cuda3std3__410__identityEEEvT0_T1_T2_T3_T4_T6_E12temp_storage+112];
	.pragma "used_bytes_mask 4095";
	ld.shared.v4.f32 	{%f508, %f509, %f510, %f511}, [_ZZN3cub18CUB_300001_SM_10006detail6reduce28DeviceReduceSingleTileKernelINS2_10policy_hubI7AABB_cwy10AABBReduceE10Policy1000EPS5_S9_iS6_S5_S5_N4cuda3std3__410__identityEEEvT0_T1_T2_T3_T4_T6_E12temp_storage+128];
	min.f32 	%f512, %f498, %f504;
	min.f32 	%f513, %f499, %f505;
	min.f32 	%f514, %f500, %f506;
	max.f32 	%f515, %f501, %f508;
	max.f32 	%f516, %f502, %f509;
	max.f32 	%f517, %f503, %f510;
	.pragma "used_bytes_mask 4095";
	ld.shared.v4.f32 	{%f518, %f519, %f520, %f521}, [_ZZN3cub18CUB_300001_SM_10006detail6reduce28DeviceReduceSingleTileKernelINS2_10policy_hubI7AABB_cwy10AABBReduceE10Policy1000EPS5_S9_iS6_S5_S5_N4cuda3std3__410__identityEEEvT0_T1_T2_T3_T4_T6_E12temp_storage+144];
	.pragma "used_bytes_mask 4095";
	ld.shared.v4.f32 	{%f522, %f523, %f524, %f525}, [_ZZN3cub18CUB_300001_SM_10006detail6reduce28DeviceReduceSingleTileKernelINS2_10policy_hubI7AABB_cwy10AABBReduceE10Policy1000EPS5_S9_iS6_S5_S5_N4cuda3std3__410__identityEEEvT0_T1_T2_T3_T4_T6_E12temp_storage+160];
	min.f32 	%f526, %f512, %f518;
	min.f32 	%f527, %f513, %f519;
	min.f32 	%f528, %f514, %f520;
	max.f32 	%f529, %f515, %f522;
	max.f32 	%f530, %f516, %f523;
	max.f32 	%f531, %f517, %f524;
	.pragma "used_bytes_mask 4095";
	ld.shared.v4.f32 	{%f532, %f533, %f534, %f535}, [_ZZN3cub18CUB_300001_SM_10006detail6reduce28DeviceReduceSingleTileKernelINS2_10policy_hubI7AABB_cwy10AABBReduceE10Policy1000EPS5_S9_iS6_S5_S5_N4cuda3std3__410__identityEEEvT0_T1_T2_T3_T4_T6_E12temp_storage+176];
	.pragma "used_bytes_mask 4095";
	ld.shared.v4.f32 	{%f536, %f537, %f538, %f539}, [_ZZN3cub18CUB_300001_SM_10006detail6reduce28DeviceReduceSingleTileKernelINS2_10policy_hubI7AABB_cwy10AABBReduceE10Policy1000EPS5_S9_iS6_S5_S5_N4cuda3std3__410__identityEEEvT0_T1_T2_T3_T4_T6_E12temp_storage+192];
	min.f32 	%f540, %f526, %f532;
	min.f32 	%f541, %f527, %f533;
	min.f32 	%f542, %f528, %f534;
	max.f32 	%f543, %f529, %f536;
	max.f32 	%f544, %f530, %f537;
	max.f32 	%f545, %f531, %f538;
	.pragma "used_bytes_mask 4095";
	ld.shared.v4.f32 	{%f546, %f547, %f548, %f549}, [_ZZN3cub18CUB_300001_SM_10006detail6reduce28DeviceReduceSingleTileKernelINS2_10policy_hubI7AABB_cwy10AABBReduceE10Policy1000EPS5_S9_iS6_S5_S5_N4cuda3std3__410__identityEEEvT0_T1_T2_T3_T4_T6_E12temp_storage+208];
	.pragma "used_bytes_mask 4095";
	ld.shared.v4.f32 	{%f550, %f551, %f552, %f553}, [_ZZN3cub18CUB_300001_SM_10006detail6reduce28DeviceReduceSingleTileKernelINS2_10policy_hubI7AABB_cwy10AABBReduceE10Policy1000EPS5_S9_iS6_S5_S5_N4cuda3std3__410__identityEEEvT0_T1_T2_T3_T4_T6_E12temp_storage+224];
	min.f32 	%f554, %f540, %f546;
	min.f32 	%f555, %f541, %f547;
	min.f32 	%f556, %f542, %f548;
	max.f32 	%f557, %f543, %f550;
	max.f32 	%f558, %f544, %f551;
	max.f32 	%f559, %f545, %f552;
	.pragma "used_bytes_mask 4095";
	ld.shared.v4.f32 	{%f560, %f561, %f562, %f563}, [_ZZN3cub18CUB_300001_SM_10006detail6reduce28DeviceReduceSingleTileKernelINS2_10policy_hubI7AABB_cwy10AABBReduceE10Policy1000EPS5_S9_iS6_S5_S5_N4cuda3std3__410__identityEEEvT0_T1_T2_T3_T4_T6_E12temp_storage+240];
	.pragma "used_bytes_mask 4095";
	ld.shared.v4.f32 	{%f564, %f565, %f566, %f567}, [_ZZN3cub18CUB_300001_SM_10006detail6reduce28DeviceReduceSingleTileKernelINS2_10policy_hubI7AABB_cwy10AABBReduceE10Policy1000EPS5_S9_iS6_S5_S5_N4cuda3std3__410__identityEEEvT0_T1_T2_T3_T4_T6_E12temp_storage+256];
	min.f32 	%f1006, %f554, %f560;
	min.f32 	%f1005, %f555, %f561;
	min.f32 	%f1004, %f556, %f562;
	max.f32 	%f1003, %f557, %f564;
	max.f32 	%f1002, %f558, %f565;
	max.f32 	%f1001, %f559, %f566;
$L__BB16_71:
	mov.u32 	%r1008, %tid.x;
	setp.ne.s32 	%p49, %r1008, 0;
	@%p49 bra 	$L__BB16_73;
	min.f32 	%f827, %f361, %f1006;
	min.f32 	%f828, %f362, %f1005;
	min.f32 	%f829, %f363, %f1004;
	max.f32 	%f830, %f364, %f1003;
	max.f32 	%f831, %f365, %f1002;
	max.f32 	%f832, %f366, %f1001;
	st.global.v2.f32 	[%rd1], {%f827, %f828};
	st.global.f32 	[%rd1+8], %f829;
	st.global.v2.f32 	[%rd1+16], {%f830, %f831};
	st.global.f32 	[%rd1+24], %f832;
$L__BB16_73:
	ret;

}
	// .globl	_ZN3cub18CUB_300001_SM_10006detail10radix_sort31DeviceRadixSortSingleTileKernelINS1_5radix10policy_hubIjjyE10Policy1000ELNS0_9SortOrderE0EjjyNS1_21identity_decomposer_tEEEvPKT1_PSA_PKT2_PSE_T3_iiT4_
.visible .entry _ZN3cub18CUB_300001_SM_10006detail10radix_sort31DeviceRadixSortSingleTileKernelINS1_5radix10policy_hubIjjyE10Policy1000ELNS0_9SortOrderE0EjjyNS1_21identity_decomposer_tEEEvPKT1_PSA_PKT2_PSE_T3_iiT4_(
	.param .u64 .ptr .align 1 _ZN3cub18CUB_300001_SM_10006detail10radix_sort31DeviceRadixSortSingleTileKernelINS1_5radix10policy_hubIjjyE10Policy1000ELNS0_9SortOrderE0EjjyNS1_21identity_decomposer_tEEEvPKT1_PSA_PKT2_PSE_T3_iiT4__param_0,
	.param .u64 .ptr .align 1 _ZN3cub18CUB_300001_SM_10006detail10radix_sort31DeviceRadixSortSingleTileKernelINS1_5radix10policy_hubIjjyE10Policy1000ELNS0_9SortOrderE0EjjyNS1_21identity_decomposer_tEEEvPKT1_PSA_PKT2_PSE_T3_iiT4__param_1,
	.param .u64 .ptr .align 1 _ZN3cub18CUB_300001_SM_10006detail10radix_sort31DeviceRadixSortSingleTileKernelINS1_5radix10policy_hubIjjyE10Policy1000ELNS0_9SortOrderE0EjjyNS1_21identity_decomposer_tEEEvPKT1_PSA_PKT2_PSE_T3_iiT4__param_2,
	.param .u64 .ptr .align 1 _ZN3cub18CUB_300001_SM_10006detail10radix_sort31DeviceRadixSortSingleTileKernelINS1_5radix10policy_hubIjjyE10Policy1000ELNS0_9SortOrderE0EjjyNS1_21identity_decomposer_tEEEvPKT1_PSA_PKT2_PSE_T3_iiT4__param_3,
	.param .u64 _ZN3cub18CUB_300001_SM_10006detail10radix_sort31DeviceRadixSortSingleTileKernelINS1_5radix10policy_hubIjjyE10Policy1000ELNS0_9SortOrderE0EjjyNS1_21identity_decomposer_tEEEvPKT1_PSA_PKT2_PSE_T3_iiT4__param_4,
	.param .u32 _ZN3cub18CUB_300001_SM_10006detail10radix_sort31DeviceRadixSortSingleTileKernelINS1_5radix10policy_hubIjjyE10Policy1000ELNS0_9SortOrderE0EjjyNS1_21identity_decomposer_tEEEvPKT1_PSA_PKT2_PSE_T3_iiT4__param_5,
	.param .u32 _ZN3cub18CUB_300001_SM_10006detail10radix_sort31DeviceRadixSortSingleTileKernelINS1_5radix10policy_hubIjjyE10Policy1000ELNS0_9SortOrderE0EjjyNS1_21identity_decomposer_tEEEvPKT1_PSA_PKT2_PSE_T3_iiT4__param_6,
	.param .align 1 .b8 _ZN3cub18CUB_300001_SM_10006detail10radix_sort31DeviceRadixSortSingleTileKernelINS1_5radix10policy_hubIjjyE10Policy1000ELNS0_9SortOrderE0EjjyNS1_21identity_decomposer_tEEEvPKT1_PSA_PKT2_PSE_T3_iiT4__param_7[1]
)
.maxntid 256
.minnctapersm 1
{
	.reg .pred 	%p<73>;
	.reg .b16 	%rs<39>;
	.reg .b32 	%r<862>;
	.reg .b64 	%rd<37>;
	// demoted variable
	.shared .align 16 .b8 _ZZN3cub18CUB_300001_SM_10006detail10radix_sort31DeviceRadixSortSingleTileKernelINS1_5radix10policy_hubIjjyE10Policy1000ELNS0_9SortOrderE0EjjyNS1_21identity_decomposer_tEEEvPKT1_PSA_PKT2_PSE_T3_iiT4_E12temp_storage[33856];
	ld.param.u64 	%rd10, [_ZN3cub18CUB_300001_SM_10006detail10radix_sort31DeviceRadixSortSingleTileKernelINS1_5radix10policy_hubIjjyE10Policy1000ELNS0_9SortOrderE0EjjyNS1_21identity_decomposer_tEEEvPKT1_PSA_PKT2_PSE_T3_iiT4__param_0];
	ld.param.u64 	%rd6, [_ZN3cub18CUB_300001_SM_10006detail10radix_sort31DeviceRadixSortSingleTileKernelINS1_5radix10policy_hubIjjyE10Policy1000ELNS0_9SortOrderE0EjjyNS1_21identity_decomposer_tEEEvPKT1_PSA_PKT2_PSE_T3_iiT4__param_1];
	ld.param.u64 	%rd7, [_ZN3cub18CUB_300001_SM_10006detail10radix_sort31DeviceRadixSortSingleTileKernelINS1_5radix10policy_hubIjjyE10Policy1000ELNS0_9SortOrderE0EjjyNS1_21identity_decomposer_tEEEvPKT1_PSA_PKT2_PSE_T3_iiT4__param_2];
	ld.param.u64 	%rd8, [_ZN3cub18CUB_300001_SM_10006detail10radix_sort31DeviceRadixSortSingleTileKernelINS1_5radix10policy_hubIjjyE10Policy1000ELNS0_9SortOrderE0EjjyNS1_21identity_decomposer_tEEEvPKT1_PSA_PKT2_PSE_T3_iiT4__param_3];
	ld.param.u64 	%rd9, [_ZN3cub18CUB_300001_SM_10006detail10radix_sort31DeviceRadixSortSingleTileKernelINS1_5radix10policy_hubIjjyE10Policy1000ELNS0_9SortOrderE0EjjyNS1_21identity_decomposer_tEEEvPKT1_PSA_PKT2_PSE_T3_iiT4__param_4];
	ld.param.u32 	%r303, [_ZN3cub18CUB_300001_SM_10006detail10radix_sort31DeviceRadixSortSingleTileKernelINS1_5radix10policy_hubIjjyE10Policy1000ELNS0_9SortOrderE0EjjyNS1_21identity_decomposer_tEEEvPKT1_PSA_PKT2_PSE_T3_iiT4__param_5];
	ld.param.u32 	%r304, [_ZN3cub18CUB_300001_SM_10006detail10radix_sort31DeviceRadixSortSingleTileKernelINS1_5radix10policy_hubIjjyE10Policy1000ELNS0_9SortOrderE0EjjyNS1_21identity_decomposer_tEEEvPKT1_PSA_PKT2_PSE_T3_iiT4__param_6];
	cvta.to.global.u64 	%rd11, %rd10;
	cvt.u32.u64 	%r1, %rd9;
	mov.u32 	%r2, %tid.x;
	mul.lo.s32 	%r3, %r2, 19;
	setp.ge.s32 	%p1, %r3, %r1;
	mul.wide.u32 	%rd12, %r3, 4;
	add.s64 	%rd1, %rd11, %rd12;
	mov.b32 	%r840, -1;
	@%p1 bra 	$L__BB17_2;
	ld.global.u32 	%r840, [%rd1];
$L__BB17_2:
	add.s32 	%r6, %r3, 1;
	setp.ge.s32 	%p2, %r6, %r1;
	mov.b32 	%r839, -1;
	@%p2 bra 	$L__BB17_4;
	ld.global.u32 	%r839, [%rd1+4];
$L__BB17_4:
	add.s32 	%r9, %r3, 2;
	setp.ge.s32 	%p3, %r9, %r1;
	mov.b32 	%r838, -1;
	@%p3 bra 	$L__BB17_6;
	ld.global.u32 	%r838, [%rd1+8];
$L__BB17_6:
	add.s32 	%r12, %r3, 3;
	setp.ge.s32 	%p4, %r12, %r1;
	mov.b32 	%r837, -1;
	@%p4 bra 	$L__BB17_8;
	ld.global.u32 	%r837, [%rd1+12];
$L__BB17_8:
	add.s32 	%r15, %r3, 4;
	setp.ge.s32 	%p5, %r15, %r1;
	mov.b32 	%r836, -1;
	@%p5 bra 	$L__BB17_10;
	ld.global.u32 	%r836, [%rd1+16];
$L__BB17_10:
	add.s32 	%r18, %r3, 5;
	setp.ge.s32 	%p6, %r18, %r1;
	mov.b32 	%r835, -1;
	@%p6 bra 	$L__BB17_12;
	ld.global.u32 	%r835, [%rd1+20];
$L__BB17_12:
	add.s32 	%r21, %r3, 6;
	setp.ge.s32 	%p7, %r21, %r1;
	mov.b32 	%r834, -1;
	@%p7 bra 	$L__BB17_14;
	ld.global.u32 	%r834, [%rd1+24];
$L__BB17_14:
	add.s32 	%r24, %r3, 7;
	setp.ge.s32 	%p8, %r24, %r1;
	mov.b32 	%r833, -1;
	@%p8 bra 	$L__BB17_16;
	ld.global.u32 	%r833, [%rd1+28];
$L__BB17_16:
	add.s32 	%r27, %r3, 8;
	setp.ge.s32 	%p9, %r27, %r1;
	mov.b32 	%r832, -1;
	@%p9 bra 	$L__BB17_18;
	ld.global.u32 	%r832, [%rd1+32];
$L__BB17_18:
	add.s32 	%r30, %r3, 9;
	setp.ge.s32 	%p10, %r30, %r1;
	mov.b32 	%r831, -1;
	@%p10 bra 	$L__BB17_20;
	ld.global.u32 	%r831, [%rd1+36];
$L__BB17_20:
	add.s32 	%r33, %r3, 10;
	setp.ge.s32 	%p11, %r33, %r1;
	mov.b32 	%r830, -1;
	@%p11 bra 	$L__BB17_22;
	ld.global.u32 	%r830, [%rd1+40];
$L__BB17_22:
	add.s32 	%r36, %r3, 11;
	setp.ge.s32 	%p12, %r36, %r1;
	mov.b32 	%r829, -1;
	@%p12 bra 	$L__BB17_24;
	ld.global.u32 	%r829, [%rd1+44];
$L__BB17_24:
	add.s32 	%r39, %r3, 12;
	setp.ge.s32 	%p13, %r39, %r1;
	mov.b32 	%r828, -1;
	@%p13 bra 	$L__BB17_26;
	ld.global.u32 	%r828, [%rd1+48];
$L__BB17_26:
	add.s32 	%r42, %r3, 13;
	setp.ge.s32 	%p14, %r42, %r1;
	mov.b32 	%r827, -1;
	@%p14 bra 	$L__BB17_28;
	ld.global.u32 	%r827, [%rd1+52];
$L__BB17_28:
	add.s32 	%r45, %r3, 14;
	setp.ge.s32 	%p15, %r45, %r1;
	mov.b32 	%r826, -1;
	@%p15 bra 	$L__BB17_30;
	ld.global.u32 	%r826, [%rd1+56];
$L__BB17_30:
	add.s32 	%r48, %r3, 15;
	setp.ge.s32 	%p16, %r48, %r1;
	mov.b32 	%r825, -1;
	@%p16 bra 	$L__BB17_32;
	ld.global.u32 	%r825, [%rd1+60];
$L__BB17_32:
	add.s32 	%r51, %r3, 16;
	setp.ge.s32 	%p17, %r51, %r1;
	mov.b32 	%r824, -1;
	@%p17 bra 	$L__BB17_34;
	ld.global.u32 	%r824, [%rd1+64];
$L__BB17_34:
	add.s32 	%r54, %r3, 17;
	setp.ge.s32 	%p18, %r54, %r1;
	mov.b32 	%r823, -1;
	@%p18 bra 	$L__BB17_36;
	ld.global.u32 	%r823, [%rd1+68];
$L__BB17_36:
	add.s32 	%r57, %r3, 18;
	setp.ge.s32 	%p19, %r57, %r1;
	mov.b32 	%r822, -1;
	@%p19 bra 	$L__BB17_38;
	ld.global.u32 	%r822, [%rd1+72];
$L__BB17_38:
	bar.sync 	0;
	mov.b64 	{%r325, %r326}, %rd9;
	shfl.sync.idx.b32	%r60|%p20, %r325, 0, 31, -1;
	shfl.sync.idx.b32	%r327|%p21, %r326, 0, 31, -1;
	mov.b64 	%rd2, {%r60, %r327};
	setp.ge.s32 	%p22, %r3, %r60;
	cvta.to.global.u64 	%rd13, %rd7;
	add.s64 	%rd3, %rd13, %rd12;
	@%p22 bra 	$L__BB17_40;
	ld.global.u32 	%r859, [%rd3];
$L__BB17_40:
	setp.ge.s32 	%p23, %r6, %r60;
	@%p23 bra 	$L__BB17_42;
	ld.global.u32 	%r858, [%rd3+4];
$L__BB17_42:
	setp.ge.s32 	%p24, %r9, %r60;
	@%p24 bra 	$L__BB17_44;
	ld.global.u32 	%r857, [%rd3+8];
$L__BB17_44:
	setp.ge.s32 	%p25, %r12, %r60;
	@%p25 bra 	$L__BB17_46;
	ld.global.u32 	%r856, [%rd3+12];
$L__BB17_46:
	setp.ge.s32 	%p26, %r15, %r60;
	@%p26 bra 	$L__BB17_48;
	ld.global.u32 	%r855, [%rd3+16];
$L__BB17_48:
	setp.ge.s32 	%p27, %r18, %r60;
	@%p27 bra 	$L__BB17_50;
	ld.global.u32 	%r854, [%rd3+20];
$L__BB17_50:
	setp.ge.s32 	%p28, %r21, %r60;
	@%p28 bra 	$L__BB17_52;
	ld.global.u32 	%r853, [%rd3+24];
$L__BB17_52:
	setp.ge.s32 	%p29, %r24, %r60;
	@%p29 bra 	$L__BB17_54;
	ld.global.u32 	%r852, [%rd3+28];
$L__BB17_54:
	setp.ge.s32 	%p30, %r27, %r60;
	@%p30 bra 	$L__BB17_56;
	ld.global.u32 	%r851, [%rd3+32];
$L__BB17_56:
	setp.ge.s32 	%p31, %r30, %r60;
	@%p31 bra 	$L__BB17_58;
	ld.global.u32 	%r850, [%rd3+36];
$L__BB17_58:
	setp.ge.s32 	%p32, %r33, %r60;
	@%p32 bra 	$L__BB17_60;
	ld.global.u32 	%r849, [%rd3+40];
$L__BB17_60:
	setp.ge.s32 	%p33, %r36, %r60;
	@%p33 bra 	$L__BB17_62;
	ld.global.u32 	%r848, [%rd3+44];
$L__BB17_62:
	setp.ge.s32 	%p34, %r39, %r60;
	@%p34 bra 	$L__BB17_64;
	ld.global.u32 	%r847, [%rd3+48];
$L__BB17_64:
	setp.ge.s32 	%p35, %r42, %r60;
	@%p35 bra 	$L__BB17_66;
	ld.global.u32 	%r846, [%rd3+52];
$L__BB17_66:
	setp.ge.s32 	%p36, %r45, %r60;
	@%p36 bra 	$L__BB17_68;
	ld.global.u32 	%r845, [%rd3+56];
$L__BB17_68:
	setp.ge.s32 	%p37, %r48, %r60;
	@%p37 bra 	$L__BB17_70;
	ld.global.u32 	%r844, [%rd3+60];
$L__BB17_70:
	setp.ge.s32 	%p38, %r51, %r60;
	@%p38 bra 	$L__BB17_72;
	ld.global.u32 	%r843, [%rd3+64];
$L__BB17_72:
	setp.ge.s32 	%p39, %r54, %r60;
	@%p39 bra 	$L__BB17_74;
	ld.global.u32 	%r842, [%rd3+68];
$L__BB17_74:
	setp.ge.s32 	%p40, %r57, %r60;
	@%p40 bra 	$L__BB17_76;
	ld.global.u32 	%r841, [%rd3+72];
$L__BB17_76:
	bar.sync 	0;
	shr.u32 	%r99, %r2, 5;
	shl.b32 	%r347, %r2, 2;
	mov.u32 	%r348, _ZZN3cub18CUB_300001_SM_10006detail10radix_sort31DeviceRadixSortSingleTileKernelINS1_5radix10policy_hubIjjyE10Policy1000ELNS0_9SortOrderE0EjjyNS1_21identity_decomposer_tEEEvPKT1_PSA_PKT2_PSE_T3_iiT4_E12temp_storage;
	add.s32 	%r100, %r348, %r347;
	shl.b32 	%r349, %r2, 7;
	add.s32 	%r101, %r100, %r349;
	shl.b32 	%r350, %r99, 2;
	add.s32 	%r351, %r348, %r350;
	add.s32 	%r102, %r351, 33792;
	mad.lo.s32 	%r103, %r2, -56, %r101;
	add.s32 	%r821, %r303, 6;
	sub.s32 	%r820, %r304, %r303;
$L__BB17_77:
	add.s32 	%r411, %r821, -6;
	min.s32 	%r354, %r820, 6;
	mov.b32 	%r440, 0;
	st.shared.u32 	[%r100], %r440;
	st.shared.u32 	[%r100+1024], %r440;
	st.shared.u32 	[%r100+2048], %r440;
	st.shared.u32 	[%r100+3072], %r440;
	st.shared.u32 	[%r100+4096], %r440;
	st.shared.u32 	[%r100+5120], %r440;
	st.shared.u32 	[%r100+6144], %r440;
	st.shared.u32 	[%r100+7168], %r440;
	st.shared.u32 	[%r100+8192], %r440;
	st.shared.u32 	[%r100+9216], %r440;
	st.shared.u32 	[%r100+10240], %r440;
	st.shared.u32 	[%r100+11264], %r440;
	st.shared.u32 	[%r100+12288], %r440;
	st.shared.u32 	[%r100+13312], %r440;
	st.shared.u32 	[%r100+14336], %r440;
	st.shared.u32 	[%r100+15360], %r440;
	st.shared.u32 	[%r100+16384], %r440;
	st.shared.u32 	[%r100+17408], %r440;
	st.shared.u32 	[%r100+18432], %r440;
	st.shared.u32 	[%r100+19456], %r440;
	st.shared.u32 	[%r100+20480], %r440;
	st.shared.u32 	[%r100+21504], %r440;
	st.shared.u32 	[%r100+22528], %r440;
	st.shared.u32 	[%r100+23552], %r440;
	st.shared.u32 	[%r100+24576], %r440;
	st.shared.u32 	[%r100+25600], %r440;
	st.shared.u32 	[%r100+26624], %r440;
	st.shared.u32 	[%r100+27648], %r440;
	st.shared.u32 	[%r100+28672], %r440;
	st.shared.u32 	[%r100+29696], %r440;
	st.shared.u32 	[%r100+30720], %r440;
	st.shared.u32 	[%r100+31744], %r440;
	st.shared.u32 	[%r100+32768], %r440;
	// begin inline asm
	bmsk.clamp.b32 %r352, %r440, %r354;
	// end inline asm
	// begin inline asm
	shr.b32 %r355, %r840, %r411;
	// end inline asm
	and.b32  	%r443, %r352, %r355;
	shl.b32 	%r444, %r443, 10;
	and.b32  	%r445, %r444, 31744;
	add.s32 	%r446, %r100, %r445;
	shr.u32 	%r447, %r443, 4;
	and.b32  	%r448, %r447, 268435454;
	add.s32 	%r147, %r446, %r448;
	ld.shared.u16 	%rs1, [%r147];
	add.s16 	%rs20, %rs1, 1;
	st.shared.u16 	[%r147], %rs20;
	// begin inline asm
	shr.b32 %r358, %r839, %r411;
	// end inline asm
	and.b32  	%r449, %r352, %r358;
	shl.b32 	%r450, %r449, 10;
	and.b32  	%r451, %r450, 31744;
	add.s32 	%r452, %r100, %r451;
	shr.u32 	%r453, %r449, 4;
	and.b32  	%r454, %r453, 268435454;
	add.s32 	%r148, %r452, %r454;
	ld.shared.u16 	%rs2, [%r148];
	add.s16 	%rs21, %rs2, 1;
	st.shared.u16 	[%r148], %rs21;
	// begin inline asm
	shr.b32 %r361, %r838, %r411;
	// end inline asm
	and.b32  	%r455, %r352, %r361;
	shl.b32 	%r456, %r455, 10;
	and.b32  	%r457, %r456, 31744;
	add.s32 	%r458, %r100, %r457;
	shr.u32 	%r459, %r455, 4;
	and.b32  	%r460, %r459, 268435454;
	add.s32 	%r149, %r458, %r460;
	ld.shared.u16 	%rs3, [%r149];
	add.s16 	%rs22, %rs3, 1;
	st.shared.u16 	[%r149], %rs22;
	// begin inline asm
	shr.b32 %r364, %r837, %r411;
	// end inline asm
	and.b32  	%r461, %r352, %r364;
	shl.b32 	%r462, %r461, 10;
	and.b32  	%r463, %r462, 31744;
	add.s32 	%r464, %r100, %r463;
	shr.u32 	%r465, %r461, 4;
	and.b32  	%r466, %r465, 268435454;
	add.s32 	%r150, %r464, %r466;
	ld.shared.u16 	%rs4, [%r150];
	add.s16 	%rs23, %rs4, 1;
	st.shared.u16 	[%r150], %rs23;
	// begin inline asm
	shr.b32 %r367, %r836, %r411;
	// end inline asm
	and.b32  	%r467, %r352, %r367;
	shl.b32 	%r468, %r467, 10;
	and.b32  	%r469, %r468, 31744;
	add.s32 	%r470, %r100, %r469;
	shr.u32 	%r471, %r467, 4;
	and.b32  	%r472, %r471, 268435454;
	add.s32 	%r151, %r470, %r472;
	ld.shared.u16 	%rs5, [%r151];
	add.s16 	%rs24, %rs5, 1;
	st.shared.u16 	[%r151], %rs24;
	// begin inline asm
	shr.b32 %r370, %r835, %r411;
	// end inline asm
	and.b32  	%r473, %r352, %r370;
	shl.b32 	%r474, %r473, 10;
	and.b32  	%r475, %r474, 31744;
	add.s32 	%r476, %r100, %r475;
	shr.u32 	%r477, %r473, 4;
	and.b32  	%r478, %r477, 268435454;
	add.s32 	%r152, %r476, %r478;
	ld.shared.u16 	%rs6, [%r152];
	add.s16 	%rs25, %rs6, 1;
	st.shared.u16 	[%r152], %rs25;
	// begin inline asm
	shr.b32 %r373, %r834, %r411;
	// end inline asm
	and.b32  	%r479, %r352, %r373;
	shl.b32 	%r480, %r479, 10;
	and.b32  	%r481, %r480, 31744;
	add.s32 	%r482, %r100, %r481;
	shr.u32 	%r483, %r479, 4;
	and.b32  	%r484, %r483, 268435454;
	add.s32 	%r153, %r482, %r484;
	ld.shared.u16 	%rs7, [%r153];
	add.s16 	%rs26, %rs7, 1;
	st.shared.u16 	[%r153], %rs26;
	// begin inline asm
	shr.b32 %r376, %r833, %r411;
	// end inline asm
	and.b32  	%r485, %r352, %r376;
	shl.b32 	%r486, %r485, 10;
	and.b32  	%r487, %r486, 31744;
	add.s32 	%r488, %r100, %r487;
	shr.u32 	%r489, %r485, 4;
	and.b32  	%r490, %r489, 268435454;
	add.s32 	%r154, %r488, %r490;
	ld.shared.u16 	%rs8, [%r154];
	add.s16 	%rs27, %rs8, 1;
	st.shared.u16 	[%r154], %rs27;
	// begin inline asm
	shr.b32 %r379, %r832, %r411;
	// end inline asm
	and.b32  	%r491, %r352, %r379;
	shl.b32 	%r492, %r491, 10;
	and.b32  	%r493, %r492, 31744;
	add.s32 	%r494, %r100, %r493;
	shr.u32 	%r495, %r491, 4;
	and.b32  	%r496, %r495, 268435454;
	add.s32 	%r155, %r494, %r496;
	ld.shared.u16 	%rs9, [%r155];
	add.s16 	%rs28, %rs9, 1;
	st.shared.u16 	[%r155], %rs28;
	// begin inline asm
	shr.b32 %r382, %r831, %r411;
	// end inline asm
	and.b32  	%r497, %r352, %r382;
	shl.b32 	%r498, %r497, 10;
	and.b32  	%r499, %r498, 31744;
	add.s32 	%r500, %r100, %r499;
	shr.u32 	%r501, %r497, 4;
	and.b32  	%r502, %r501, 268435454;
	add.s32 	%r156, %r500, %r502;
	ld.shared.u16 	%rs10, [%r156];
	add.s16 	%rs29, %rs10, 1;
	st.shared.u16 	[%r156], %rs29;
	// begin inline asm
	shr.b32 %r385, %r830, %r411;
	// end inline asm
	and.b32  	%r503, %r352, %r385;
	shl.b32 	%r504, %r503, 10;
	and.b32  	%r505, %r504, 31744;
	add.s32 	%r506, %r100, %r505;
	shr.u32 	%r507, %r503, 4;
	and.b32  	%r508, %r507, 268435454;
	add.s32 	%r157, %r506, %r508;
	ld.shared.u16 	%rs11, [%r157];
	add.s16 	%rs30, %rs11, 1;
	st.shared.u16 	[%r157], %rs30;
	// begin inline asm
	shr.b32 %r388, %r829, %r411;
	// end inline asm
	and.b32  	%r509, %r352, %r388;
	shl.b32 	%r510, %r509, 10;
	and.b32  	%r511, %r510, 31744;
	add.s32 	%r512, %r100, %r511;
	shr.u32 	%r513, %r509, 4;
	and.b32  	%r514, %r513, 268435454;
	add.s32 	%r158, %r512, %r514;
	ld.shared.u16 	%rs12, [%r158];
	add.s16 	%rs31, %rs12, 1;
	st.shared.u16 	[%r158], %rs31;
	// begin inline asm
	shr.b32 %r391, %r828, %r411;
	// end inline asm
	and.b32  	%r515, %r352, %r391;
	shl.b32 	%r516, %r515, 10;
	and.b32  	%r517, %r516, 31744;
	add.s32 	%r518, %r100, %r517;
	shr.u32 	%r519, %r515, 4;
	and.b32  	%r520, %r519, 268435454;
	add.s32 	%r159, %r518, %r520;
	ld.shared.u16 	%rs13, [%r159];
	add.s16 	%rs32, %rs13, 1;
	st.shared.u16 	[%r159], %rs32;
	// begin inline asm
	shr.b32 %r394, %r827, %r411;
	// end inline asm
	and.b32  	%r521, %r352, %r394;
	shl.b32 	%r522, %r521, 10;
	and.b32  	%r523, %r522, 31744;
	add.s32 	%r524, %r100, %r523;
	shr.u32 	%r525, %r521, 4;
	and.b32  	%r526, %r525, 268435454;
	add.s32 	%r160, %r524, %r526;
	ld.shared.u16 	%rs14, [%r160];
	add.s16 	%rs33, %rs14, 1;
	st.shared.u16 	[%r160], %rs33;
	// begin inline asm
	shr.b32 %r397, %r826, %r411;
	// end inline asm
	and.b32  	%r527, %r352, %r397;
	shl.b32 	%r528, %r527, 10;
	and.b32  	%r529, %r528, 31744;
	add.s32 	%r530, %r100, %r529;
	shr.u32 	%r531, %r527, 4;
	and.b32  	%r532, %r531, 268435454;
	add.s32 	%r161, %r530, %r532;
	ld.shared.u16 	%rs15, [%r161];
	add.s16 	%rs34, %rs15, 1;
	st.shared.u16 	[%r161], %rs34;
	// begin inline asm
	shr.b32 %r400, %r825, %r411;
	// end inline asm
	and.b32  	%r533, %r352, %r400;
	shl.b32 	%r534, %r533, 10;
	and.b32  	%r535, %r534, 31744;
	add.s32 	%r536, %r100, %r535;
	shr.u32 	%r537, %r533, 4;
	and.b32  	%r538, %r537, 268435454;
	add.s32 	%r162, %r536, %r538;
	ld.shared.u16 	%rs16, [%r162];
	add.s16 	%rs35, %rs16, 1;
	st.shared.u16 	[%r162], %rs35;
	// begin inline asm
	shr.b32 %r403, %r824, %r411;
	// end inline asm
	and.b32  	%r539, %r352, %r403;
	shl.b32 	%r540, %r539, 10;
	and.b32  	%r541, %r540, 31744;
	add.s32 	%r542, %r100, %r541;
	shr.u32 	%r543, %r539, 4;
	and.b32  	%r544, %r543, 268435454;
	add.s32 	%r163, %r542, %r544;
	ld.shared.u16 	%rs17, [%r163];
	add.s16 	%rs36, %rs17, 1;
	st.shared.u16 	[%r163], %rs36;
	// begin inline asm
	shr.b32 %r406, %r823, %r411;
	// end inline asm
	and.b32  	%r545, %r352, %r406;
	shl.b32 	%r546, %r545, 10;
	and.b32  	%r547, %r546, 31744;
	add.s32 	%r548, %r100, %r547;
	shr.u32 	%r549, %r545, 4;
	and.b32  	%r550, %r549, 268435454;
	add.s32 	%r164, %r548, %r550;
	ld.shared.u16 	%rs18, [%r164];
	add.s16 	%rs37, %rs18, 1;
	st.shared.u16 	[%r164], %rs37;
	// begin inline asm
	shr.b32 %r409, %r822, %r411;
	// end inline asm
	and.b32  	%r551, %r352, %r409;
	shl.b32 	%r552, %r551, 10;
	and.b32  	%r553, %r552, 31744;
	add.s32 	%r554, %r100, %r553;
	shr.u32 	%r555, %r551, 4;
	and.b32  	%r556, %r555, 268435454;
	add.s32 	%r165, %r554, %r556;
	ld.shared.u16 	%rs19, [%r165];
	add.s16 	%rs38, %rs19, 1;
	st.shared.u16 	[%r165], %rs38;
	bar.sync 	0;
	ld.shared.u32 	%r166, [%r101];
	ld.shared.u32 	%r557, [%r101+4];
	ld.shared.u32 	%r558, [%r101+8];
	ld.shared.u32 	%r559, [%r101+12];
	ld.shared.u32 	%r560, [%r101+16];
	ld.shared.u32 	%r561, [%r101+20];
	ld.shared.u32 	%r562, [%r101+24];
	ld.shared.u32 	%r563, [%r101+28];
	ld.shared.u32 	%r564, [%r101+32];
	ld.shared.u32 	%r565, [%r101+36];
	ld.shared.u32 	%r566, [%r101+40];
	ld.shared.u32 	%r567, [%r101+44];
	ld.shared.u32 	%r568, [%r101+48];
	ld.shared.u32 	%r569, [%r101+52];
	ld.shared.u32 	%r570, [%r101+56];
	ld.shared.u32 	%r571, [%r101+60];
	ld.shared.u32 	%r572, [%r101+64];
	ld.shared.u32 	%r573, [%r101+68];
	ld.shared.u32 	%r574, [%r101+72];
	ld.shared.u32 	%r575, [%r101+76];
	ld.shared.u32 	%r576, [%r101+80];
	ld.shared.u32 	%r577, [%r101+84];
	ld.shared.u32 	%r578, [%r101+88];
	ld.shared.u32 	%r579, [%r101+92];
	ld.shared.u32 	%r580, [%r101+96];
	ld.shared.u32 	%r581, [%r101+100];
	ld.shared.u32 	%r582, [%r101+104];
	ld.shared.u32 	%r583, [%r101+108];
	ld.shared.u32 	%r584, [%r101+112];
	ld.shared.u32 	%r585, [%r101+116];
	ld.shared.u32 	%r586, [%r101+120];
	ld.shared.u32 	%r587, [%r101+124];
	ld.shared.u32 	%r588, [%r101+128];
	add.s32 	%r167, %r557, %r166;
	add.s32 	%r168, %r558, %r167;
	add.s32 	%r169, %r559, %r168;
	add.s32 	%r170, %r560, %r169;
	add.s32 	%r171, %r561, %r170;
	add.s32 	%r172, %r562, %r171;
	add.s32 	%r173, %r563, %r172;
	add.s32 	%r174, %r564, %r173;
	add.s32 	%r175, %r565, %r174;
	add.s32 	%r176, %r566, %r175;
	add.s32 	%r177, %r567, %r176;
	add.s32 	%r178, %r568, %r177;
	add.s32 	%r179, %r569, %r178;
	add.s32 	%r180, %r570, %r179;
	add.s32 	%r181, %r571, %r180;
	add.s32 	%r182, %r572, %r181;
	add.s32 	%r183, %r573, %r182;
	add.s32 	%r184, %r574, %r183;
	add.s32 	%r185, %r575, %r184;
	add.s32 	%r186, %r576, %r185;
	add.s32 	%r187, %r577, %r186;
	add.s32 	%r188, %r578, %r187;
	add.s32 	%r189, %r579, %r188;
	add.s32 	%r190, %r580, %r189;
	add.s32 	%r191, %r581, %r190;
	add.s32 	%r192, %r582, %r191;
	add.s32 	%r193, %r583, %r192;
	add.s32 	%r194, %r584, %r193;
	add.s32 	%r195, %r585, %r194;
	add.s32 	%r196, %r586, %r195;
	add.s32 	%r197, %r587, %r196;
	add.s32 	%r417, %r588, %r197;
	// begin inline asm
	mov.u32 %r412, %laneid;
	// end inline asm
	mov.b32 	%r415, 1;
	mov.b32 	%r442, -1;
	// begin inline asm
	{  .reg .u32 r0;  .reg .pred p;  shfl.sync.up.b32 r0|p, %r417, %r415, %r440, %r442;  @p add.u32 r0, r0, %r417;  mov.u32 %r413, r0;}
	// end inline asm
	mov.b32 	%r421, 2;
	// begin inline asm
	{  .reg .u32 r0;  .reg .pred p;  shfl.sync.up.b32 r0|p, %r413, %r421, %r440, %r442;  @p add.u32 r0, r0, %r413;  mov.u32 %r419, r0;}
	// end inline asm
	mov.b32 	%r427, 4;
	// begin inline asm
	{  .reg .u32 r0;  .reg .pred p;  shfl.sync.up.b32 r0|p, %r419, %r427, %r440, %r442;  @p add.u32 r0, r0, %r419;  mov.u32 %r425, r0;}
	// end inline asm
	mov.b32 	%r433, 8;
	// begin inline asm
	{  .reg .u32 r0;  .reg .pred p;  shfl.sync.up.b32 r0|p, %r425, %r433, %r440, %r442;  @p add.u32 r0, r0, %r425;  mov.u32 %r431, r0;}
	// end inline asm
	mov.b32 	%r439, 16;
	// begin inline asm
	{  .reg .u32 r0;  .reg .pred p;  shfl.sync.up.b32 r0|p, %r431, %r439, %r440, %r442;  @p add.u32 r0, r0, %r431;  mov.u32 %r437, r0;}
	// end inline asm
	setp.ne.s32 	%p41, %r412, 31;
	@%p41 bra 	$L__BB17_79;
	st.shared.u32 	[%r102], %r437;
$L__BB17_79:
	sub.s32 	%r589, %r437, %r417;
	setp.gt.u32 	%p42, %r2, 31;
	setp.eq.s32 	%p43, %r99, 7;
	setp.eq.s32 	%p44, %r99, 6;
	setp.eq.s32 	%p45, %r99, 5;
	setp.eq.s32 	%p46, %r99, 4;
	setp.eq.s32 	%p47, %r99, 3;
	setp.eq.s32 	%p48, %r99, 2;
	setp.eq.s32 	%p49, %r99, 1;
	bar.sync 	0;
	ld.shared.v4.u32 	{%r590, %r591, %r592, %r593}, [_ZZN3cub18CUB_300001_SM_10006detail10radix_sort31DeviceRadixSortSingleTileKernelINS1_5radix10policy_hubIjjyE10Policy1000ELNS0_9SortOrderE0EjjyNS1_21identity_decomposer_tEEEvPKT1_PSA_PKT2_PSE_T3_iiT4_E12temp_storage+33792];
	selp.b32 	%r594, %r590, %r860, %p49;
	add.s32 	%r595, %r591, %r590;
	selp.b32 	%r596, %r595, %r594, %p48;
	add.s32 	%r597, %r595, %r592;
	selp.b32 	%r598, %r597, %r596, %p47;
	add.s32 	%r599, %r597, %r593;
	selp.b32 	%r600, %r599, %r598, %p46;
	ld.shared.v4.u32 	{%r601, %r602, %r603, %r604}, [_ZZN3cub18CUB_300001_SM_10006detail10radix_sort31DeviceRadixSortSingleTileKernelINS1_5radix10policy_hubIjjyE10Policy1000ELNS0_9SortOrderE0EjjyNS1_21identity_decomposer_tEEEvPKT1_PSA_PKT2_PSE_T3_iiT4_E12temp_storage+33808];
	add.s32 	%r605, %r599, %r601;
	selp.b32 	%r606, %r605, %r600, %p45;
	add.s32 	%r607, %r605, %r602;
	selp.b32 	%r608, %r607, %r606, %p44;
	add.s32 	%r609, %r607, %r603;
	selp.b32 	%r860, %r609, %r608, %p43;
	add.s32 	%r202, %r609, %r604;
	setp.ne.s32 	%p50, %r412, 0;
	selp.b32 	%r610, %r589, 0, %p50;
	add.s32 	%r611, %r860, %r610;
	or.pred  	%p51, %p42, %p50;
	selp.b32 	%r861, %r611, %r589, %p42;
	@%p51 bra 	$L__BB17_81;
	shl.b32 	%r861, %r202, 16;
	st.shared.u32 	[_ZZN3cub18CUB_300001_SM_10006detail10radix_sort31DeviceRadixSortSingleTileKernelINS1_5radix10policy_hubIjjyE10Policy1000ELNS0_9SortOrderE0EjjyNS1_21identity_decomposer_tEEEvPKT1_PSA_PKT2_PSE_T3_iiT4_E12temp_storage+33832], %r861;
$L__BB17_81:
	setp.eq.s32 	%p52, %r2, 0;
	bar.sync 	0;
	ld.shared.u32 	%r612, [_ZZN3cub18CUB_300001_SM_10006detail10radix_sort31DeviceRadixSortSingleTileKernelINS1_5radix10policy_hubIjjyE10Policy1000ELNS0_9SortOrderE0EjjyNS1_21identity_decomposer_tEEEvPKT1_PSA_PKT2_PSE_T3_iiT4_E12temp_storage+33832];
	selp.b32 	%r613, 0, %r612, %p52;
	add.s32 	%r614, %r861, %r613;
	add.s32 	%r615, %r166, %r614;
	add.s32 	%r616, %r167, %r614;
	add.s32 	%r617, %r168, %r614;
	add.s32 	%r618, %r169, %r614;
	add.s32 	%r619, %r170, %r614;
	add.s32 	%r620, %r171, %r614;
	add.s32 	%r621, %r172, %r614;
	add.s32 	%r622, %r173, %r614;
	add.s32 	%r623, %r174, %r614;
	add.s32 	%r624, %r175, %r614;
	add.s32 	%r625, %r176, %r614;
	add.s32 	%r626, %r177, %r614;
	add.s32 	%r627, %r178, %r614;
	add.s32 	%r628, %r179, %r614;
	add.s32 	%r629, %r180, %r614;
	add.s32 	%r630, %r181, %r614;
	add.s32 	%r631, %r182, %r614;
	add.s32 	%r632, %r183, %r614;
	add.s32 	%r633, %r184, %r614;
	add.s32 	%r634, %r185, %r614;
	add.s32 	%r635, %r186, %r614;
	add.s32 	%r636, %r187, %r614;
	add.s32 	%r637, %r188, %r614;
	add.s32 	%r638, %r189, %r614;
	add.s32 	%r639, %r190, %r614;
	add.s32 	%r640, %r191, %r614;
	add.s32 	%r641, %r192, %r614;
	add.s32 	%r642, %r193, %r614;
	add.s32 	%r643, %r194, %r614;
	add.s32 	%r644, %r195, %r614;
	add.s32 	%r645, %r196, %r614;
	add.s32 	%r646, %r197, %r614;
	st.shared.u32 	[%r101], %r614;
	st.shared.u32 	[%r101+4], %r615;
	st.shared.u32 	[%r101+8], %r616;
	st.shared.u32 	[%r101+12], %r617;
	st.shared.u32 	[%r101+16], %r618;
	st.shared.u32 	[%r101+20], %r619;
	st.shared.u32 	[%r101+24], %r620;
	st.shared.u32 	[%r101+28], %r621;
	st.shared.u32 	[%r101+32], %r622;
	st.shared.u32 	[%r101+36], %r623;
	st.shared.u32 	[%r101+40], %r624;
	st.shared.u32 	[%r101+44], %r625;
	st.shared.u32 	[%r101+48], %r626;
	st.shared.u32 	[%r101+52], %r627;
	st.shared.u32 	[%r101+56], %r628;
	st.shared.u32 	[%r101+60], %r629;
	st.shared.u32 	[%r101+64], %r630;
	st.shared.u32 	[%r101+68], %r631;
	st.shared.u32 	[%r101+72], %r632;
	st.shared.u32 	[%r101+76], %r633;
	st.shared.u32 	[%r101+80], %r634;
	st.shared.u32 	[%r101+84], %r635;
	st.shared.u32 	[%r101+88], %r636;
	st.shared.u32 	[%r101+92], %r637;
	st.shared.u32 	[%r101+96], %r638;
	st.shared.u32 	[%r101+100], %r639;
	st.shared.u32 	[%r101+104], %r640;
	st.shared.u32 	[%r101+108], %r641;
	st.shared.u32 	[%r101+112], %r642;
	st.shared.u32 	[%r101+116], %r643;
	st.shared.u32 	[%r101+120], %r644;
	st.shared.u32 	[%r101+124], %r645;
	st.shared.u32 	[%r101+128], %r646;
	bar.sync 	0;
	cvt.u32.u16 	%r647, %rs1;
	ld.shared.u16 	%r648, [%r147];
	add.s32 	%r206, %r648, %r647;
	cvt.u32.u16 	%r649, %rs2;
	ld.shared.u16 	%r650, [%r148];
	add.s32 	%r207, %r650, %r649;
	cvt.u32.u16 	%r651, %rs3;
	ld.shared.u16 	%r652, [%r149];
	add.s32 	%r208, %r652, %r651;
	cvt.u32.u16 	%r653, %rs4;
	ld.shared.u16 	%r654, [%r150];
	add.s32 	%r209, %r654, %r653;
	cvt.u32.u16 	%r655, %rs5;
	ld.shared.u16 	%r656, [%r151];
	add.s32 	%r210, %r656, %r655;
	cvt.u32.u16 	%r657, %rs6;
	ld.shared.u16 	%r658, [%r152];
	add.s32 	%r211, %r658, %r657;
	cvt.u32.u16 	%r659, %rs7;
	ld.shared.u16 	%r660, [%r153];
	add.s32 	%r212, %r660, %r659;
	cvt.u32.u16 	%r661, %rs8;
	ld.shared.u16 	%r662, [%r154];
	add.s32 	%r213, %r662, %r661;
	cvt.u32.u16 	%r663, %rs9;
	ld.shared.u16 	%r664, [%r155];
	add.s32 	%r214, %r664, %r663;
	cvt.u32.u16 	%r665, %rs10;
	ld.shared.u16 	%r666, [%r156];
	add.s32 	%r215, %r666, %r665;
	cvt.u32.u16 	%r667, %rs11;
	ld.shared.u16 	%r668, [%r157];
	add.s32 	%r216, %r668, %r667;
	cvt.u32.u16 	%r669, %rs12;
	ld.shared.u16 	%r670, [%r158];
	add.s32 	%r217, %r670, %r669;
	cvt.u32.u16 	%r671, %rs13;
	ld.shared.u16 	%r672, [%r159];
	add.s32 	%r218, %r672, %r671;
	cvt.u32.u16 	%r673, %rs14;
	ld.shared.u16 	%r674, [%r160];
	add.s32 	%r219, %r674, %r673;
	cvt.u32.u16 	%r675, %rs15;
	ld.shared.u16 	%r676, [%r161];
	add.s32 	%r220, %r676, %r675;
	cvt.u32.u16 	%r677, %rs16;
	ld.shared.u16 	%r678, [%r162];
	add.s32 	%r221, %r678, %r677;
	cvt.u32.u16 	%r679, %rs17;
	ld.shared.u16 	%r680, [%r163];
	add.s32 	%r222, %r680, %r679;
	cvt.u32.u16 	%r681, %rs18;
	ld.shared.u16 	%r682, [%r164];
	add.s32 	%r223, %r682, %r681;
	cvt.u32.u16 	%r683, %rs19;
	ld.shared.u16 	%r684, [%r165];
	add.s32 	%r224, %r684, %r683;
	bar.sync 	0;
	setp.lt.s32 	%p53, %r821, %r304;
	@%p53 bra 	$L__BB17_121;
	cvt.u64.u32 	%rd15, %r2;
	shl.b32 	%r685, %r206, 2;
	mov.u32 	%r686, _ZZN3cub18CUB_300001_SM_10006detail10radix_sort31DeviceRadixSortSingleTileKernelINS1_5radix10policy_hubIjjyE10Policy1000ELNS0_9SortOrderE0EjjyNS1_21identity_decomposer_tEEEvPKT1_PSA_PKT2_PSE_T3_iiT4_E12temp_storage;
	add.s32 	%r687, %r686, %r685;
	st.shared.u32 	[%r687], %r840;
	shl.b32 	%r688, %r207, 2;
	add.s32 	%r689, %r686, %r688;
	st.shared.u32 	[%r689], %r839;
	shl.b32 	%r690, %r208, 2;
	add.s32 	%r691, %r686, %r690;
	st.shared.u32 	[%r691], %r838;
	shl.b32 	%r692, %r209, 2;
	add.s32 	%r693, %r686, %r692;
	st.shared.u32 	[%r693], %r837;
	shl.b32 	%r694, %r210, 2;
	add.s32 	%r695, %r686, %r694;
	st.shared.u32 	[%r695], %r836;
	shl.b32 	%r696, %r211, 2;
	add.s32 	%r697, %r686, %r696;
	st.shared.u32 	[%r697], %r835;
	shl.b32 	%r698, %r212, 2;
	add.s32 	%r699, %r686, %r698;
	st.shared.u32 	[%r699], %r834;
	shl.b32 	%r700, %r213, 2;
	add.s32 	%r701, %r686, %r700;
	st.shared.u32 	[%r701], %r833;
	shl.b32 	%r702, %r214, 2;
	add.s32 	%r703, %r686, %r702;
	st.shared.u32 	[%r703], %r832;
	shl.b32 	%r704, %r215, 2;
	add.s32 	%r705, %r686, %r704;
	st.shared.u32 	[%r705], %r831;
	shl.b32 	%r706, %r216, 2;
	add.s32 	%r707, %r686, %r706;
	st.shared.u32 	[%r707], %r830;
	shl.b32 	%r708, %r217, 2;
	add.s32 	%r709, %r686, %r708;
	st.shared.u32 	[%r709], %r829;
	shl.b32 	%r710, %r218, 2;
	add.s32 	%r711, %r686, %r710;
	st.shared.u32 	[%r711], %r828;
	shl.b32 	%r712, %r219, 2;
	add.s32 	%r713, %r686, %r712;
	st.shared.u32 	[%r713], %r827;
	shl.b32 	%r714, %r220, 2;
	add.s32 	%r715, %r686, %r714;
	st.shared.u32 	[%r715], %r826;
	shl.b32 	%r716, %r221, 2;
	add.s32 	%r717, %r686, %r716;
	st.shared.u32 	[%r717], %r825;
	shl.b32 	%r718, %r222, 2;
	add.s32 	%r719, %r686, %r718;
	st.shared.u32 	[%r719], %r824;
	shl.b32 	%r720, %r223, 2;
	add.s32 	%r721, %r686, %r720;
	st.shared.u32 	[%r721], %r823;
	shl.b32 	%r722, %r224, 2;
	add.s32 	%r723, %r686, %r722;
	st.shared.u32 	[%r723], %r822;
	bar.sync 	0;
	mad.lo.s32 	%r225, %r2, -72, %r103;
	ld.shared.u32 	%r226, [%r225];
	ld.shared.u32 	%r227, [%r225+1024];
	ld.shared.u32 	%r228, [%r225+2048];
	ld.shared.u32 	%r229, [%r225+3072];
	ld.shared.u32 	%r230, [%r225+4096];
	ld.shared.u32 	%r231, [%r225+5120];
	ld.shared.u32 	%r232, [%r225+6144];
	ld.shared.u32 	%r233, [%r225+7168];
	ld.shared.u32 	%r234, [%r225+8192];
	ld.shared.u32 	%r235, [%r225+9216];
	ld.shared.u32 	%r236, [%r225+10240];
	ld.shared.u32 	%r237, [%r225+11264];
	ld.shared.u32 	%r238, [%r225+12288];
	ld.shared.u32 	%r239, [%r225+13312];
	ld.shared.u32 	%r240, [%r225+14336];
	ld.shared.u32 	%r241, [%r225+15360];
	ld.shared.u32 	%r242, [%r225+16384];
	ld.shared.u32 	%r243, [%r225+17408];
	ld.shared.u32 	%r244, [%r225+18432];
	bar.sync 	0;
	st.shared.u32 	[%r687], %r859;
	st.shared.u32 	[%r689], %r858;
	st.shared.u32 	[%r691], %r857;
	st.shared.u32 	[%r693], %r856;
	st.shared.u32 	[%r695], %r855;
	st.shared.u32 	[%r697], %r854;
	st.shared.u32 	[%r699], %r853;
	st.shared.u32 	[%r701], %r852;
	st.shared.u32 	[%r703], %r851;
	st.shared.u32 	[%r705], %r850;
	st.shared.u32 	[%r707], %r849;
	st.shared.u32 	[%r709], %r848;
	st.shared.u32 	[%r711], %r847;
	st.shared.u32 	[%r713], %r846;
	st.shared.u32 	[%r715], %r845;
	st.shared.u32 	[%r717], %r844;
	st.shared.u32 	[%r719], %r843;
	st.shared.u32 	[%r721], %r842;
	st.shared.u32 	[%r723], %r841;
	bar.sync 	0;
	ld.shared.u32 	%r245, [%r225+1024];
	ld.shared.u32 	%r246, [%r225+2048];
	ld.shared.u32 	%r247, [%r225+3072];
	ld.shared.u32 	%r248, [%r225+4096];
	ld.shared.u32 	%r249, [%r225+5120];
	ld.shared.u32 	%r250, [%r225+6144];
	ld.shared.u32 	%r251, [%r225+7168];
	ld.shared.u32 	%r252, [%r225+8192];
	ld.shared.u32 	%r253, [%r225+9216];
	ld.shared.u32 	%r254, [%r225+10240];
	ld.shared.u32 	%r255, [%r225+11264];
	ld.shared.u32 	%r256, [%r225+12288];
	ld.shared.u32 	%r257, [%r225+13312];
	ld.shared.u32 	%r258, [%r225+14336];
	ld.shared.u32 	%r259, [%r225+15360];
	ld.shared.u32 	%r260, [%r225+16384];
	ld.shared.u32 	%r261, [%r225+17408];
	ld.shared.u32 	%r262, [%r225+18432];
	setp.gt.u64 	%p54, %rd2, %rd15;
	cvta.to.global.u64 	%rd16, %rd6;
	mul.wide.u32 	%rd17, %r2, 4;
	add.s64 	%rd4, %rd16, %rd17;
	cvta.to.global.u64 	%rd18, %rd8;
	add.s64 	%rd5, %rd18, %rd17;
	@%p54 bra 	$L__BB17_83;
	bra.uni 	$L__BB17_84;
$L__BB17_83:
	ld.shared.u32 	%r724, [%r225];
	st.global.u32 	[%rd4], %r226;
	st.global.u32 	[%rd5], %r724;
$L__BB17_84:
	add.s32 	%r725, %r2, 256;
	cvt.u64.u32 	%rd19, %r725;
	setp.le.u64 	%p55, %rd2, %rd19;
	@%p55 bra 	$L__BB17_86;
	st.global.u32 	[%rd4+1024], %r227;
	st.global.u32 	[%rd5+1024], %r245;
$L__BB17_86:
	add.s32 	%r726, %r2, 512;
	cvt.u64.u32 	%rd20, %r726;
	setp.le.u64 	%p56, %rd2, %rd20;
	@%p56 bra 	$L__BB17_88;
	st.global.u32 	[%rd4+2048], %r228;
	st.global.u32 	[%rd5+2048], %r246;
$L__BB17_88:
	add.s32 	%r727, %r2, 768;
	cvt.u64.u32 	%rd21, %r727;
	setp.le.u64 	%p57, %rd2, %rd21;
	@%p57 bra 	$L__BB17_90;
	st.global.u32 	[%rd4+3072], %r229;
	st.global.u32 	[%rd5+3072], %r247;
$L__BB17_90:
	or.b32  	%r728, %r2, 1024;
	cvt.u64.u32 	%rd22, %r728;
	setp.le.u64 	%p58, %rd2, %rd22;
	@%p58 bra 	$L__BB17_92;
	st.global.u32 	[%rd4+4096], %r230;
	st.global.u32 	[%rd5+4096], %r248;
$L__BB17_92:
	add.s32 	%r729, %r2, 1280;
	cvt.u64.u32 	%rd23, %r729;
	setp.le.u64 	%p59, %rd2, %rd23;
	@%p59 bra 	$L__BB17_94;
	st.global.u32 	[%rd4+5120], %r231;
	st.global.u32 	[%rd5+5120], %r249;
$L__BB17_94:
	add.s32 	%r730, %r2, 1536;
	cvt.u64.u32 	%rd24, %r730;
	setp.le.u64 	%p60, %rd2, %rd24;
	@%p60 bra 	$L__BB17_96;
	st.global.u32 	[%rd4+6144], %r232;
	st.global.u32 	[%rd5+6144], %r250;
$L__BB17_96:
	add.s32 	%r731, %r2, 1792;
	cvt.u64.u32 	%rd25, %r731;
	setp.le.u64 	%p61, %rd2, %rd25;
	@%p61 bra 	$L__BB17_98;
	st.global.u32 	[%rd4+7168], %r233;
	st.global.u32 	[%rd5+7168], %r251;
$L__BB17_98:
	or.b32  	%r732, %r2, 2048;
	cvt.u64.u32 	%rd26, %r732;
	setp.le.u64 	%p62, %rd2, %rd26;
	@%p62 bra 	$L__BB17_100;
	st.global.u32 	[%rd4+8192], %r234;
	st.global.u32 	[%rd5+8192], %r252;
$L__BB17_100:
	add.s32 	%r733, %r2, 2304;
	cvt.u64.u32 	%rd27, %r733;
	setp.le.u64 	%p63, %rd2, %rd27;
	@%p63 bra 	$L__BB17_102;
	st.global.u32 	[%rd4+9216], %r235;
	st.global.u32 	[%rd5+9216], %r253;
$L__BB17_102:
	add.s32 	%r734, %r2, 2560;
	cvt.u64.u32 	%rd28, %r734;
	setp.le.u64 	%p64, %rd2, %rd28;
	@%p64 bra 	$L__BB17_104;
	st.global.u32 	[%rd4+10240], %r236;
	st.global.u32 	[%rd5+10240], %r254;
$L__BB17_104:
	add.s32 	%r735, %r2, 2816;
	cvt.u64.u32 	%rd29, %r735;
	setp.le.u64 	%p65, %rd2, %rd29;
	@%p65 bra 	$L__BB17_106;
	st.global.u32 	[%rd4+11264], %r237;
	st.global.u32 	[%rd5+11264], %r255;
$L__BB17_106:
	or.b32  	%r736, %r2, 3072;
	cvt.u64.u32 	%rd30, %r736;
	setp.le.u64 	%p66, %rd2, %rd30;
	@%p66 bra 	$L__BB17_108;
	st.global.u32 	[%rd4+12288], %r238;
	st.global.u32 	[%rd5+12288], %r256;
$L__BB17_108:
	add.s32 	%r737, %r2, 3328;
	cvt.u64.u32 	%rd31, %r737;
	setp.le.u64 	%p67, %rd2, %rd31;
	@%p67 bra 	$L__BB17_110;
	st.global.u32 	[%rd4+13312], %r239;
	st.global.u32 	[%rd5+13312], %r257;
$L__BB17_110:
	add.s32 	%r738, %r2, 3584;
	cvt.u64.u32 	%rd32, %r738;
	setp.le.u64 	%p68, %rd2, %rd32;
	@%p68 bra 	$L__BB17_112;
	st.global.u32 	[%rd4+14336], %r240;
	st.global.u32 	[%rd5+14336], %r258;
$L__BB17_112:
	add.s32 	%r739, %r2, 3840;
	cvt.u64.u32 	%rd33, %r739;
	setp.le.u64 	%p69, %rd2, %rd33;
	@%p69 bra 	$L__BB17_114;
	st.global.u32 	[%rd4+15360], %r241;
	st.global.u32 	[%rd5+15360], %r259;
$L__BB17_114:
	or.b32  	%r740, %r2, 4096;
	cvt.u64.u32 	%rd34, %r740;
	setp.le.u64 	%p70, %rd2, %rd34;
	@%p70 bra 	$L__BB17_116;
	st.global.u32 	[%rd4+16384], %r242;
	st.global.u32 	[%rd5+16384], %r260;
$L__BB17_116:
	add.s32 	%r741, %r2, 4352;
	cvt.u64.u32 	%rd35, %r741;
	setp.le.u64 	%p71, %rd2, %rd35;
	@%p71 bra 	$L__BB17_118;
	st.global.u32 	[%rd4+17408], %r243;
	st.global.u32 	[%rd5+17408], %r261;
$L__BB17_118:
	add.s32 	%r742, %r2, 4608;
	cvt.u64.u32 	%rd36, %r742;
	setp.le.u64 	%p72, %rd2, %rd36;
	@%p72 bra 	$L__BB17_120;
	st.global.u32 	[%rd4+18432], %r244;
	st.global.u32 	[%rd5+18432], %r262;
$L__BB17_120:
	ret;
$L__BB17_121:
	shl.b32 	%r743, %r206, 2;
	mov.u32 	%r744, _ZZN3cub18CUB_300001_SM_10006detail10radix_sort31DeviceRadixSortSingleTileKernelINS1_5radix10policy_hubIjjyE10Policy1000ELNS0_9SortOrderE0EjjyNS1_21identity_decomposer_tEEEvPKT1_PSA_PKT2_PSE_T3_iiT4_E12temp_storage;
	add.s32 	%r745, %r744, %r743;
	st.shared.u32 	[%r745], %r840;
	shl.b32 	%r746, %r207, 2;
	add.s32 	%r747, %r744, %r746;
	st.shared.u32 	[%r747], %r839;
	shl.b32 	%r748, %r208, 2;
	add.s32 	%r749, %r744, %r748;
	st.shared.u32 	[%r749], %r838;
	shl.b32 	%r750, %r209, 2;
	add.s32 	%r751, %r744, %r750;
	st.shared.u32 	[%r751], %r837;
	shl.b32 	%r752, %r210, 2;
	add.s32 	%r753, %r744, %r752;
	st.shared.u32 	[%r753], %r836;
	shl.b32 	%r754, %r211, 2;
	add.s32 	%r755, %r744, %r754;
	st.shared.u32 	[%r755], %r835;
	shl.b32 	%r756, %r212, 2;
	add.s32 	%r757, %r744, %r756;
	st.shared.u32 	[%r757], %r834;
	shl.b32 	%r758, %r213, 2;
	add.s32 	%r759, %r744, %r758;
	st.shared.u32 	[%r759], %r833;
	shl.b32 	%r760, %r214, 2;
	add.s32 	%r761, %r744, %r760;
	st.shared.u32 	[%r761], %r832;
	shl.b32 	%r762, %r215, 2;
	add.s32 	%r763, %r744, %r762;
	st.shared.u32 	[%r763], %r831;
	shl.b32 	%r764, %r216, 2;
	add.s32 	%r765, %r744, %r764;
	st.shared.u32 	[%r765], %r830;
	shl.b32 	%r766, %r217, 2;
	add.s32 	%r767, %r744, %r766;
	st.shared.u32 	[%r767], %r829;
	shl.b32 	%r768, %r218, 2;
	add.s32 	%r769, %r744, %r768;
	st.shared.u32 	[%r769], %r828;
	shl.b32 	%r770, %r219, 2;
	add.s32 	%r771, %r744, %r770;
	st.shared.u32 	[%r771], %r827;
	shl.b32 	%r772, %r220, 2;
	add.s32 	%r773, %r744, %r772;
	st.shared.u32 	[%r773], %r826;
	shl.b32 	%r774, %r221, 2;
	add.s32 	%r775, %r744, %r774;
	st.shared.u32 	[%r775], %r825;
	shl.b32 	%r776, %r222, 2;
	add.s32 	%r777, %r744, %r776;
	st.shared.u32 	[%r777], %r824;
	shl.b32 	%r778, %r223, 2;
	add.s32 	%r779, %r744, %r778;
	st.shared.u32 	[%r779], %r823;
	shl.b32 	%r780, %r224, 2;
	add.s32 	%r781, %r744, %r780;
	st.shared.u32 	[%r781], %r822;
	bar.sync 	0;
	ld.shared.u32 	%r840, [%r103];
	ld.shared.u32 	%r839, [%r103+4];
	ld.shared.u32 	%r838, [%r103+8];
	ld.shared.u32 	%r837, [%r103+12];
	ld.shared.u32 	%r836, [%r103+16];
	ld.shared.u32 	%r835, [%r103+20];
	ld.shared.u32 	%r834, [%r103+24];
	ld.shared.u32 	%r833, [%r103+28];
	ld.shared.u32 	%r832, [%r103+32];
	ld.shared.u32 	%r831, [%r103+36];
	ld.shared.u32 	%r830, [%r103+40];
	ld.shared.u32 	%r829, [%r103+44];
	ld.shared.u32 	%r828, [%r103+48];
	ld.shared.u32 	%r827, [%r103+52];
	ld.shared.u32 	%r826, [%r103+56];
	ld.shared.u32 	%r825, [%r103+60];
	ld.shared.u32 	%r824, [%r103+64];
	ld.shared.u32 	%r823, [%r103+68];
	ld.shared.u32 	%r822, [%r103+72];
	bar.sync 	0;
	st.shared.u32 	[%r745], %r859;
	st.shared.u32 	[%r747], %r858;
	st.shared.u32 	[%r749], %r857;
	st.shared.u32 	[%r751], %r856;
	st.shared.u32 	[%r753], %r855;
	st.shared.u32 	[%r755], %r854;
	st.shared.u32 	[%r757], %r853;
	st.shared.u32 	[%r759], %r852;
	st.shared.u32 	[%r761], %r851;
	st.shared.u32 	[%r763], %r850;
	st.shared.u32 	[%r765], %r849;
	st.shared.u32 	[%r767], %r848;
	st.shared.u32 	[%r769], %r847;
	st.shared.u32 	[%r771], %r846;
	st.shared.u32 	[%r773], %r845;
	st.shared.u32 	[%r775], %r844;
	st.shared.u32 	[%r777], %r843;
	st.shared.u32 	[%r779], %r842;
	st.shared.u32 	[%r781], %r841;
	bar.sync 	0;
	ld.shared.u32 	%r859, [%r103];
	ld.shared.u32 	%r858, [%r103+4];
	ld.shared.u32 	%r857, [%r103+8];
	ld.shared.u32 	%r856, [%r103+12];
	ld.shared.u32 	%r855, [%r103+16];
	ld.shared.u32 	%r854, [%r103+20];
	ld.shared.u32 	%r853, [%r103+24];
	ld.shared.u32 	%r852, [%r103+28];
	ld.shared.u32 	%r851, [%r103+32];
	ld.shared.u32 	%r850, [%r103+36];
	ld.shared.u32 	%r849, [%r103+40];
	ld.shared.u32 	%r848, [%r103+44];
	ld.shared.u32 	%r847, [%r103+48];
	ld.shared.u32 	%r846, [%r103+52];
	ld.shared.u32 	%r845, [%r103+56];
	ld.shared.u32 	%r844, [%r103+60];
	ld.shared.u32 	%r843, [%r103+64];
	ld.shared.u32 	%r842, [%r103+68];
	ld.shared.u32 	%r841, [%r103+72];
	bar.sync 	0;
	add.s32 	%r821, %r821, 6;
	add.s32 	%r820, %r820, -6;
	bra.uni 	$L__BB17_77;

}
	// .globl	_ZN3cub18CUB_300001_SM_10006detail10radix_sort30DeviceRadixSortHistogramKernelINS1_5radix10policy_hubIjjyE10Policy1000ELNS0_9SortOrderE0EjyNS1_21identity_decomposer_tEEEvPT2_PKT1_SA_iiT3_
.visible .entry _ZN3cub18CUB_300001_SM_10006detail10radix_sort30DeviceRadixSortHistogramKernelINS1_5radix10policy_hubIjjyE10Policy1000ELNS0_9SortOrderE0EjyNS1_21identity_decomposer_tEEEvPT2_PKT1_SA_iiT3_(
	.param .u64 .ptr .align 1 _ZN3cub18CUB_300001_SM_10006detail10radix_sort30DeviceRadixSortHistogramKernelINS1_5radix10policy_hubIjjyE10Policy1000ELNS0_9SortOrderE0EjyNS1_21identity_decomposer_tEEEvPT2_PKT1_SA_iiT3__param_0,
	.param .u64 .ptr .align 1 _ZN3cub18CUB_300001_SM_10006detail10radix_sort30DeviceRadixSortHistogramKernelINS1_5radix10policy_hubIjjyE10Policy1000ELNS0_9SortOrderE0EjyNS1_21identity_decomposer_tEEEvPT2_PKT1_SA_iiT3__param_1,
	.param .u64 _ZN3cub18CUB_300001_SM_10006detail10radix_sort30DeviceRadixSortHistogramKernelINS1_5radix10policy_hubIjjyE10Policy1000ELNS0_9SortOrderE0EjyNS1_21identity_decomposer_tEEEvPT2_PKT1_SA_iiT3__param_2,
	.param .u32 _ZN3cub18CUB_300001_SM_10006detail10radix_sort30DeviceRadixSortHistogramKernelINS1_5radix10policy_hubIjjyE10Policy1000ELNS0_9SortOrderE0EjyNS1_21identity_decomposer_tEEEvPT2_PKT1_SA_iiT3__param_3,
	.param .u32 _ZN3cub18CUB_300001_SM_10006detail10radix_sort30DeviceRadixSortHistogramKernelINS1_5radix10policy_hubIjjyE10Policy1000ELNS0_9SortOrderE0EjyNS1_21identity_decomposer_tEEEvPT2_PKT1_SA_iiT3__param_4,
	.param .align 1 .b8 _ZN3cub18CUB_300001_SM_10006detail10radix_sort30DeviceRadixSortHistogramKernelINS1_5radix10policy_hubIjjyE10Policy1000ELNS0_9SortOrderE0EjyNS1_21identity_decomposer_tEEEvPT2_PKT1_SA_iiT3__param_5[1]
)
.maxntid 128
{
	.reg .pred 	%p<91>;
	.reg .b32 	%r<470>;
	.reg .b64 	%rd<137>;
	// demoted variable
	.shared .align 4 .b8 _ZZN3cub18CUB_300001_SM_10006detail10radix_sort30DeviceRadixSortHistogramKernelINS1_5radix10policy_hubIjjyE10Policy1000ELNS0_9SortOrderE0EjyNS1_21identity_decomposer_tEEEvPT2_PKT1_SA_iiT3_E12temp_storage[4096];
	ld.param.u64 	%rd18, [_ZN3cub18CUB_300001_SM_10006detail10radix_sort30DeviceRadixSortHistogramKernelINS1_5radix10policy_hubIjjyE10Policy1000ELNS0_9SortOrderE0EjyNS1_21identity_decomposer_tEEEvPT2_PKT1_SA_iiT3__param_0];
	ld.param.u64 	%rd19, [_ZN3cub18CUB_300001_SM_10006detail10radix_sort30DeviceRadixSortHistogramKernelINS1_5radix10policy_hubIjjyE10Policy1000ELNS0_9SortOrderE0EjyNS1_21identity_decomposer_tEEEvPT2_PKT1_SA_iiT3__param_1];
	ld.param.u64 	%rd17, [_ZN3cub18CUB_300001_SM_10006detail10radix_sort30DeviceRadixSortHistogramKernelINS1_5radix10policy_hubIjjyE10Policy1000ELNS0_9SortOrderE0EjyNS1_21identity_decomposer_tEEEvPT2_PKT1_SA_iiT3__param_2];
	ld.param.u32 	%r158, [_ZN3cub18CUB_300001_SM_10006detail10radix_sort30DeviceRadixSortHistogramKernelINS1_5radix10policy_hubIjjyE10Policy1000ELNS0_9SortOrderE0EjyNS1_21identity_decomposer_tEEEvPT2_PKT1_SA_iiT3__param_3];
	ld.param.u32 	%r159, [_ZN3cub18CUB_300001_SM_10006detail10radix_sort30DeviceRadixSortHistogramKernelINS1_5radix10policy_hubIjjyE10Policy1000ELNS0_9SortOrderE0EjyNS1_21identity_decomposer_tEEEvPT2_PKT1_SA_iiT3__param_4];
	cvta.to.global.u64 	%rd1, %rd19;
	cvta.to.global.u64 	%rd2, %rd18;
	setp.eq.s64 	%p2, %rd17, 0;
	@%p2 bra 	$L__BB18_153;
	sub.s32 	%r160, %r159, %r158;
	add.s32 	%r161, %r160, 7;
	shr.s32 	%r162, %r161, 31;
	shr.u32 	%r163, %r162, 29;
	add.s32 	%r164, %r161, %r163;
	shr.s32 	%r165, %r164, 3;
	mov.u32 	%r166, %tid.x;
	setp.gt.u32 	%p3, %r166, 255;
	setp.lt.s32 	%p4, %r161, 8;
	mov.u32 	%r167, %ctaid.x;
	shl.b32 	%r168, %r167, 11;
	cvt.u64.u32 	%rd3, %r168;
	mov.u32 	%r169, %nctaid.x;
	shl.b32 	%r170, %r169, 11;
	cvt.u64.u32 	%rd4, %r170;
	add.s32 	%r1, %r165, -1;
	and.b32  	%r2, %r165, 15;
	and.b32  	%r3, %r165, 7;
	add.s32 	%r4, %r3, -1;
	and.b32  	%r5, %r165, 3;
	or.pred  	%p1, %p3, %p4;
	shl.b32 	%r171, %r166, 2;
	mov.u32 	%r172, _ZZN3cub18CUB_300001_SM_10006detail10radix_sort30DeviceRadixSortHistogramKernelINS1_5radix10policy_hubIjjyE10Policy1000ELNS0_9SortOrderE0EjyNS1_21identity_decomposer_tEEEvPT2_PKT1_SA_iiT3_E12temp_storage;
	add.s32 	%r6, %r172, %r171;
	and.b32  	%r7, %r165, 268435440;
	cvt.u64.u32 	%rd5, %r166;
	add.s32 	%r8, %r166, 128;
	add.s32 	%r9, %r166, 256;
	add.s32 	%r10, %r166, 384;
	add.s32 	%r11, %r166, 512;
	add.s32 	%r12, %r166, 640;
	add.s32 	%r13, %r166, 768;
	add.s32 	%r14, %r166, 1280;
	add.s32 	%r15, %r166, 1920;
	and.b32  	%r16, %r165, 268435448;
	and.b32  	%r17, %r165, 1;
	neg.s32 	%r18, %r7;
	add.s32 	%r19, %r6, 8192;
	add.s64 	%rd21, %rd17, -1;
	shr.u64 	%rd22, %rd21, 30;
	add.s64 	%rd23, %rd22, 1;
	min.u64 	%rd6, %rd23, %rd17;
	mov.b64 	%rd135, 0;
$L__BB18_2:
	@%p1 bra 	$L__BB18_30;
	setp.lt.u32 	%p5, %r1, 15;
	mov.b32 	%r423, 0;
	@%p5 bra 	$L__BB18_6;
	mov.u32 	%r420, %r19;
	mov.u32 	%r421, %r18;
$L__BB18_5:
	.pragma "nounroll";
	mov.b32 	%r174, 0;
	st.shared.u32 	[%r420+-8192], %r174;
	st.shared.u32 	[%r420+-7168], %r174;
	st.shared.u32 	[%r420+-6144], %r174;
	st.shared.u32 	[%r420+-5120], %r174;
	st.shared.u32 	[%r420+-4096], %r174;
	st.shared.u32 	[%r420+-3072], %r174;
	st.shared.u32 	[%r420+-2048], %r174;
	st.shared.u32 	[%r420+-1024], %r174;
	st.shared.u32 	[%r420], %r174;
	st.shared.u32 	[%r420+1024], %r174;
	st.shared.u32 	[%r420+2048], %r174;
	st.shared.u32 	[%r420+3072], %r174;
	st.shared.u32 	[%r420+4096], %r174;
	st.shared.u32 	[%r420+5120], %r174;
	st.shared.u32 	[%r420+6144], %r174;
	st.shared.u32 	[%r420+7168], %r174;
	add.s32 	%r421, %r421, 16;
	add.s32 	%r420, %r420, 16384;
	setp.ne.s32 	%p6, %r421, 0;
	mov.u32 	%r423, %r7;
	@%p6 bra 	$L__BB18_5;
$L__BB18_6:
	add.s32 	%r25, %r2, -1;
	setp.eq.s32 	%p7, %r2, 0;
	@%p7 bra 	$L__BB18_16;
	setp.lt.u32 	%p8, %r25, 7;
	@%p8 bra 	$L__BB18_9;
	shl.b32 	%r175, %r423, 10;
	add.s32 	%r176, %r6, %r175;
	mov.b32 	%r177, 0;
	st.shared.u32 	[%r176], %r177;
	st.shared.u32 	[%r176+1024], %r177;
	st.shared.u32 	[%r176+2048], %r177;
	st.shared.u32 	[%r176+3072], %r177;
	st.shared.u32 	[%r176+4096], %r177;
	st.shared.u32 	[%r176+5120], %r177;
	st.shared.u32 	[%r176+6144], %r177;
	st.shared.u32 	[%r176+7168], %r177;
	add.s32 	%r423, %r423, 8;
$L__BB18_9:
	setp.eq.s32 	%p9, %r3, 0;
	@%p9 bra 	$L__BB18_16;
	setp.lt.u32 	%p10, %r4, 3;
	@%p10 bra 	$L__BB18_12;
	shl.b32 	%r178, %r423, 10;
	add.s32 	%r179, %r6, %r178;
	mov.b32 	%r180, 0;
	st.shared.u32 	[%r179], %r180;
	st.shared.u32 	[%r179+1024], %r180;
	st.shared.u32 	[%r179+2048], %r180;
	st.shared.u32 	[%r179+3072], %r180;
	add.s32 	%r423, %r423, 4;
$L__BB18_12:
	setp.eq.s32 	%p11, %r5, 0;
	@%p11 bra 	$L__BB18_16;
	setp.eq.s32 	%p12, %r5, 1;
	shl.b32 	%r181, %r423, 10;
	add.s32 	%r30, %r6, %r181;
	mov.b32 	%r182, 0;
	st.shared.u32 	[%r30], %r182;
	@%p12 bra 	$L__BB18_16;
	setp.eq.s32 	%p13, %r5, 2;
	mov.b32 	%r183, 0;
	st.shared.u32 	[%r30+1024], %r183;
	@%p13 bra 	$L__BB18_16;
	mov.b32 	%r184, 0;
	st.shared.u32 	[%r30+2048], %r184;
$L__BB18_16:
	cvt.u32.u64 	%r185, %rd5;
	setp.gt.u32 	%p14, %r185, 127;
	@%p14 bra 	$L__BB18_30;
	setp.lt.u32 	%p15, %r1, 15;
	mov.b32 	%r427, 0;
	@%p15 bra 	$L__BB18_20;
	mov.b32 	%r425, 0;
$L__BB18_19:
	.pragma "nounroll";
	shl.b32 	%r188, %r425, 10;
	add.s32 	%r189, %r6, %r188;
	mov.b32 	%r190, 0;
	st.shared.u32 	[%r189+512], %r190;
	st.shared.u32 	[%r189+1536], %r190;
	st.shared.u32 	[%r189+2560], %r190;
	st.shared.u32 	[%r189+3584], %r190;
	st.shared.u32 	[%r189+4608], %r190;
	st.shared.u32 	[%r189+5632], %r190;
	st.shared.u32 	[%r189+6656], %r190;
	st.shared.u32 	[%r189+7680], %r190;
	st.shared.u32 	[%r189+8704], %r190;
	st.shared.u32 	[%r189+9728], %r190;
	st.shared.u32 	[%r189+10752], %r190;
	st.shared.u32 	[%r189+11776], %r190;
	st.shared.u32 	[%r189+12800], %r190;
	st.shared.u32 	[%r189+13824], %r190;
	st.shared.u32 	[%r189+14848], %r190;
	st.shared.u32 	[%r189+15872], %r190;
	add.s32 	%r425, %r425, 16;
	setp.ne.s32 	%p16, %r425, %r7;
	mov.u32 	%r427, %r7;
	@%p16 bra 	$L__BB18_19;
$L__BB18_20:
	setp.eq.s32 	%p17, %r2, 0;
	@%p17 bra 	$L__BB18_30;
	setp.lt.u32 	%p18, %r25, 7;
	@%p18 bra 	$L__BB18_23;
	shl.b32 	%r191, %r427, 10;
	add.s32 	%r192, %r6, %r191;
	mov.b32 	%r193, 0;
	st.shared.u32 	[%r192+512], %r193;
	st.shared.u32 	[%r192+1536], %r193;
	st.shared.u32 	[%r192+2560], %r193;
	st.shared.u32 	[%r192+3584], %r193;
	st.shared.u32 	[%r192+4608], %r193;
	st.shared.u32 	[%r192+5632], %r193;
	st.shared.u32 	[%r192+6656], %r193;
	st.shared.u32 	[%r192+7680], %r193;
	add.s32 	%r427, %r427, 8;
$L__BB18_23:
	setp.eq.s32 	%p19, %r3, 0;
	@%p19 bra 	$L__BB18_30;
	setp.lt.u32 	%p20, %r4, 3;
	@%p20 bra 	$L__BB18_26;
	shl.b32 	%r194, %r427, 10;
	add.s32 	%r195, %r6, %r194;
	mov.b32 	%r196, 0;
	st.shared.u32 	[%r195+512], %r196;
	st.shared.u32 	[%r195+1536], %r196;
	st.shared.u32 	[%r195+2560], %r196;
	st.shared.u32 	[%r195+3584], %r196;
	add.s32 	%r427, %r427, 4;
$L__BB18_26:
	setp.eq.s32 	%p21, %r5, 0;
	@%p21 bra 	$L__BB18_30;
	setp.eq.s32 	%p22, %r5, 1;
	shl.b32 	%r197, %r427, 10;
	add.s32 	%r38, %r6, %r197;
	mov.b32 	%r198, 0;
	st.shared.u32 	[%r38+512], %r198;
	@%p22 bra 	$L__BB18_30;
	setp.eq.s32 	%p23, %r5, 2;
	mov.b32 	%r199, 0;
	st.shared.u32 	[%r38+1536], %r199;
	@%p23 bra 	$L__BB18_30;
	mov.b32 	%r200, 0;
	st.shared.u32 	[%r38+2560], %r200;
$L__BB18_30:
	bar.sync 	0;
	bar.sync 	0;
	shl.b64 	%rd8, %rd135, 30;
	sub.s64 	%rd24, %rd17, %rd8;
	min.u64 	%rd9, %rd24, 1073741824;
	setp.le.u64 	%p24, %rd9, %rd3;
	@%p24 bra 	$L__BB18_70;
	mov.u64 	%rd136, %rd3;
$L__BB18_32:
	add.s64 	%rd11, %rd136, %rd8;
	sub.s64 	%rd12, %rd17, %rd11;
	setp.lt.u64 	%p25, %rd12, 2048;
	@%p25 bra 	$L__BB18_34;
	add.s64 	%rd27, %rd11, %rd5;
	shl.b64 	%rd28, %rd27, 2;
	add.s64 	%rd29, %rd1, %rd28;
	ld.global.u32 	%r459, [%rd29];
	ld.global.u32 	%r458, [%rd29+512];
	ld.global.u32 	%r457, [%rd29+1024];
	ld.global.u32 	%r456, [%rd29+1536];
	ld.global.u32 	%r455, [%rd29+2048];
	ld.global.u32 	%r454, [%rd29+2560];
	ld.global.u32 	%r453, [%rd29+3072];
	ld.global.u32 	%r452, [%rd29+3584];
	ld.global.u32 	%r451, [%rd29+4096];
	ld.global.u32 	%r450, [%rd29+4608];
	ld.global.u32 	%r449, [%rd29+5120];
	ld.global.u32 	%r448, [%rd29+5632];
	ld.global.u32 	%r447, [%rd29+6144];
	ld.global.u32 	%r446, [%rd29+6656];
	ld.global.u32 	%r445, [%rd29+7168];
	ld.global.u32 	%r444, [%rd29+7680];
	bra.uni 	$L__BB18_66;
$L__BB18_34:
	cvt.u32.u64 	%r202, %rd5;
	cvt.u32.u64 	%r55, %rd12;
	setp.ge.s32 	%p26, %r202, %r55;
	add.s64 	%rd25, %rd11, %rd5;
	shl.b64 	%rd26, %rd25, 2;
	add.s64 	%rd13, %rd1, %rd26;
	mov.b32 	%r459, -1;
	@%p26 bra 	$L__BB18_36;
	ld.global.u32 	%r459, [%rd13];
$L__BB18_36:
	setp.ge.s32 	%p27, %r8, %r55;
	mov.b32 	%r458, -1;
	@%p27 bra 	$L__BB18_38;
	ld.global.u32 	%r458, [%rd13+512];
$L__BB18_38:
	setp.ge.s32 	%p28, %r9, %r55;
	mov.b32 	%r457, -1;
	@%p28 bra 	$L__BB18_40;
	ld.global.u32 	%r457, [%rd13+1024];
$L__BB18_40:
	setp.ge.s32 	%p29, %r10, %r55;
	mov.b32 	%r456, -1;
	@%p29 bra 	$L__BB18_42;
	ld.global.u32 	%r456, [%rd13+1536];
$L__BB18_42:
	setp.ge.s32 	%p30, %r11, %r55;
	mov.b32 	%r455, -1;
	@%p30 bra 	$L__BB18_44;
	ld.global.u32 	%r455, [%rd13+2048];
$L__BB18_44:
	setp.ge.s32 	%p31, %r12, %r55;
	mov.b32 	%r454, -1;
	@%p31 bra 	$L__BB18_46;
	ld.global.u32 	%r454, [%rd13+2560];
$L__BB18_46:
	setp.ge.s32 	%p32, %r13, %r55;
	mov.b32 	%r453, -1;
	@%p32 bra 	$L__BB18_48;
	ld.global.u32 	%r453, [%rd13+3072];
$L__BB18_48:
	mov.u32 	%r210, %tid.x;
	add.s32 	%r211, %r210, 896;
	setp.ge.s32 	%p33, %r211, %r55;
	mov.b32 	%r452, -1;
	@%p33 bra 	$L__BB18_50;
	ld.global.u32 	%r452, [%rd13+3584];
$L__BB18_50:
	or.b32  	%r214, %r210, 1024;
	setp.ge.s32 	%p34, %r214, %r55;
	mov.b32 	%r451, -1;
	@%p34 bra 	$L__BB18_52;
	ld.global.u32 	%r451, [%rd13+4096];
$L__BB18_52:
	add.s32 	%r217, %r210, 1152;
	setp.ge.s32 	%p35, %r217, %r55;
	mov.b32 	%r450, -1;
	@%p35 bra 	$L__BB18_54;
	ld.global.u32 	%r450, [%rd13+4608];
$L__BB18_54:
	setp.ge.s32 	%p36, %r14, %r55;
	mov.b32 	%r449, -1;
	@%p36 bra 	$L__BB18_56;
	ld.global.u32 	%r449, [%rd13+5120];
$L__BB18_56:
	add.s32 	%r221, %r210, 1408;
	setp.ge.s32 	%p37, %r221, %r55;
	mov.b32 	%r448, -1;
	@%p37 bra 	$L__BB18_58;
	ld.global.u32 	%r448, [%rd13+5632];
$L__BB18_58:
	add.s32 	%r224, %r210, 1536;
	setp.ge.s32 	%p38, %r224, %r55;
	mov.b32 	%r447, -1;
	@%p38 bra 	$L__BB18_60;
	ld.global.u32 	%r447, [%rd13+6144];
$L__BB18_60:
	add.s32 	%r227, %r210, 1664;
	setp.ge.s32 	%p39, %r227, %r55;
	mov.b32 	%r446, -1;
	@%p39 bra 	$L__BB18_62;
	ld.global.u32 	%r446, [%rd13+6656];
$L__BB18_62:
	add.s32 	%r230, %r210, 1792;
	setp.ge.s32 	%p40, %r230, %r55;
	mov.b32 	%r445, -1;
	@%p40 bra 	$L__BB18_64;
	ld.global.u32 	%r445, [%rd13+7168];
$L__BB18_64:
	setp.ge.s32 	%p41, %r15, %r55;
	mov.b32 	%r444, -1;
	@%p41 bra 	$L__BB18_66;
	ld.global.u32 	%r444, [%rd13+7680];
$L__BB18_66:
	setp.le.s32 	%p42, %r159, %r158;
	@%p42 bra 	$L__BB18_69;
	mov.b32 	%r460, 0;
	mov.u32 	%r461, %r158;
$L__BB18_68:
	sub.s32 	%r233, %r159, %r461;
	shl.b32 	%r234, %r460, 10;
	mov.u32 	%r235, _ZZN3cub18CUB_300001_SM_10006detail10radix_sort30DeviceRadixSortHistogramKernelINS1_5radix10policy_hubIjjyE10Policy1000ELNS0_9SortOrderE0EjyNS1_21identity_decomposer_tEEEvPT2_PKT1_SA_iiT3_E12temp_storage;
	add.s32 	%r236, %r235, %r234;
	min.s32 	%r237, %r233, 8;
	mov.b32 	%r238, -1;
	shl.b32 	%r239, %r238, %r237;
	not.b32 	%r240, %r239;
	shr.u32 	%r241, %r459, %r461;
	and.b32  	%r242, %r241, %r240;
	shl.b32 	%r243, %r242, 2;
	add.s32 	%r244, %r236, %r243;
	atom.shared.add.u32 	%r245, [%r244], 1;
	shr.u32 	%r246, %r458, %r461;
	and.b32  	%r247, %r246, %r240;
	shl.b32 	%r248, %r247, 2;
	add.s32 	%r249, %r236, %r248;
	atom.shared.add.u32 	%r250, [%r249], 1;
	shr.u32 	%r251, %r457, %r461;
	and.b32  	%r252, %r251, %r240;
	shl.b32 	%r253, %r252, 2;
	add.s32 	%r254, %r236, %r253;
	atom.shared.add.u32 	%r255, [%r254], 1;
	shr.u32 	%r256, %r456, %r461;
	and.b32  	%r257, %r256, %r240;
	shl.b32 	%r258, %r257, 2;
	add.s32 	%r259, %r236, %r258;
	atom.shared.add.u32 	%r260, [%r259], 1;
	shr.u32 	%r261, %r455, %r461;
	and.b32  	%r262, %r261, %r240;
	shl.b32 	%r263, %r262, 2;
	add.s32 	%r264, %r236, %r263;
	atom.shared.add.u32 	%r265, [%r264], 1;
	shr.u32 	%r266, %r454, %r461;
	and.b32  	%r267, %r266, %r240;
	shl.b32 	%r268, %r267, 2;
	add.s32 	%r269, %r236, %r268;
	atom.shared.add.u32 	%r270, [%r269], 1;
	shr.u32 	%r271, %r453, %r461;
	and.b32  	%r272, %r271, %r240;
	shl.b32 	%r273, %r272, 2;
	add.s32 	%r274, %r236, %r273;
	atom.shared.add.u32 	%r275, [%r274], 1;
	shr.u32 	%r276, %r452, %r461;
	and.b32  	%r277, %r276, %r240;
	shl.b32 	%r278, %r277, 2;
	add.s32 	%r279, %r236, %r278;
	atom.shared.add.u32 	%r280, [%r279], 1;
	shr.u32 	%r281, %r451, %r461;
	and.b32  	%r282, %r281, %r240;
	shl.b32 	%r283, %r282, 2;
	add.s32 	%r284, %r236, %r283;
	atom.shared.add.u32 	%r285, [%r284], 1;
	shr.u32 	%r286, %r450, %r461;
	and.b32  	%r287, %r286, %r240;
	shl.b32 	%r288, %r287, 2;
	add.s32 	%r289, %r236, %r288;
	atom.shared.add.u32 	%r290, [%r289], 1;
	shr.u32 	%r291, %r449, %r461;
	and.b32  	%r292, %r291, %r240;
	shl.b32 	%r293, %r292, 2;
	add.s32 	%r294, %r236, %r293;
	atom.shared.add.u32 	%r295, [%r294], 1;
	shr.u32 	%r296, %r448, %r461;
	and.b32  	%r297, %r296, %r240;
	shl.b32 	%r298, %r297, 2;
	add.s32 	%r299, %r236, %r298;
	atom.shared.add.u32 	%r300, [%r299], 1;
	shr.u32 	%r301, %r447, %r461;
	and.b32  	%r302, %r301, %r240;
	shl.b32 	%r303, %r302, 2;
	add.s32 	%r304, %r236, %r303;
	atom.shared.add.u32 	%r305, [%r304], 1;
	shr.u32 	%r306, %r446, %r461;
	and.b32  	%r307, %r306, %r240;
	shl.b32 	%r308, %r307, 2;
	add.s32 	%r309, %r236, %r308;
	atom.shared.add.u32 	%r310, [%r309], 1;
	shr.u32 	%r311, %r445, %r461;
	and.b32  	%r312, %r311, %r240;
	shl.b32 	%r313, %r312, 2;
	add.s32 	%r314, %r236, %r313;
	atom.shared.add.u32 	%r315, [%r314], 1;
	shr.u32 	%r316, %r444, %r461;
	and.b32  	%r317, %r316, %r240;
	shl.b32 	%r318, %r317, 2;
	add.s32 	%r319, %r236, %r318;
	atom.shared.add.u32 	%r320, [%r319], 1;
	add.s32 	%r461, %r461, 8;
	add.s32 	%r460, %r460, 1;
	setp.lt.s32 	%p43, %r461, %r159;
	@%p43 bra 	$L__BB18_68;
$L__BB18_69:
	add.s64 	%rd136, %rd136, %rd4;
	setp.lt.u64 	%p44, %rd136, %rd9;
	@%p44 bra 	$L__BB18_32;
$L__BB18_70:
	bar.sync 	0;
	@%p1 bra 	$L__BB18_152;
	setp.lt.u32 	%p45, %r1, 7;
	mov.b32 	%r464, 0;
	@%p45 bra 	$L__BB18_90;
	mov.b32 	%r462, 0;
$L__BB18_73:
	.pragma "nounroll";
	shl.b32 	%r323, %r462, 10;
	add.s32 	%r108, %r6, %r323;
	ld.shared.u32 	%r109, [%r108];
	setp.eq.s32 	%p46, %r109, 0;
	@%p46 bra 	$L__BB18_75;
	cvt.u32.u64 	%r324, %rd5;
	shl.b32 	%r325, %r462, 8;
	add.s32 	%r326, %r325, %r324;
	mul.wide.u32 	%rd30, %r326, 8;
	add.s64 	%rd31, %rd2, %rd30;
	cvt.u64.u32 	%rd32, %r109;
	atom.global.add.u64 	%rd33, [%rd31], %rd32;
$L__BB18_75:
	ld.shared.u32 	%r110, [%r108+1024];
	setp.eq.s32 	%p47, %r110, 0;
	@%p47 bra 	$L__BB18_77;
	cvt.u32.u64 	%r327, %rd5;
	shl.b32 	%r328, %r462, 8;
	add.s32 	%r329, %r328, %r327;
	add.s32 	%r330, %r329, 256;
	mul.wide.u32 	%rd34, %r330, 8;
	add.s64 	%rd35, %rd2, %rd34;
	cvt.u64.u32 	%rd36, %r110;
	atom.global.add.u64 	%rd37, [%rd35], %rd36;
$L__BB18_77:
	ld.shared.u32 	%r111, [%r108+2048];
	setp.eq.s32 	%p48, %r111, 0;
	@%p48 bra 	$L__BB18_79;
	cvt.u32.u64 	%r331, %rd5;
	shl.b32 	%r332, %r462, 8;
	add.s32 	%r333, %r332, %r331;
	add.s32 	%r334, %r333, 512;
	mul.wide.u32 	%rd38, %r334, 8;
	add.s64 	%rd39, %rd2, %rd38;
	cvt.u64.u32 	%rd40, %r111;
	atom.global.add.u64 	%rd41, [%rd39], %rd40;
$L__BB18_79:
	ld.shared.u32 	%r112, [%r108+3072];
	setp.eq.s32 	%p49, %r112, 0;
	@%p49 bra 	$L__BB18_81;
	cvt.u32.u64 	%r335, %rd5;
	shl.b32 	%r336, %r462, 8;
	add.s32 	%r337, %r336, %r335;
	add.s32 	%r338, %r337, 768;
	mul.wide.u32 	%rd42, %r338, 8;
	add.s64 	%rd43, %rd2, %rd42;
	cvt.u64.u32 	%rd44, %r112;
	atom.global.add.u64 	%rd45, [%rd43], %rd44;
$L__BB18_81:
	ld.shared.u32 	%r113, [%r108+4096];
	setp.eq.s32 	%p50, %r113, 0;
	@%p50 bra 	$L__BB18_83;
	cvt.u32.u64 	%r339, %rd5;
	shl.b32 	%r340, %r462, 8;
	add.s32 	%r341, %r340, %r339;
	add.s32 	%r342, %r341, 1024;
	mul.wide.u32 	%rd46, %r342, 8;
	add.s64 	%rd47, %rd2, %rd46;
	cvt.u64.u32 	%rd48, %r113;
	atom.global.add.u64 	%rd49, [%rd47], %rd48;
$L__BB18_83:
	ld.shared.u32 	%r114, [%r108+5120];
	setp.eq.s32 	%p51, %r114, 0;
	@%p51 bra 	$L__BB18_85;
	cvt.u32.u64 	%r343, %rd5;
	shl.b32 	%r344, %r462, 8;
	add.s32 	%r345, %r344, %r343;
	add.s32 	%r346, %r345, 1280;
	mul.wide.u32 	%rd50, %r346, 8;
	add.s64 	%rd51, %rd2, %rd50;
	cvt.u64.u32 	%rd52, %r114;
	atom.global.add.u64 	%rd53, [%rd51], %rd52;
$L__BB18_85:
	ld.shared.u32 	%r115, [%r108+6144];
	setp.eq.s32 	%p52, %r115, 0;
	@%p52 bra 	$L__BB18_87;
	cvt.u32.u64 	%r347, %rd5;
	shl.b32 	%r348, %r462, 8;
	add.s32 	%r349, %r348, %r347;
	add.s32 	%r350, %r349, 1536;
	mul.wide.u32 	%rd54, %r350, 8;
	add.s64 	%rd55, %rd2, %rd54;
	cvt.u64.u32 	%rd56, %r115;
	atom.global.add.u64 	%rd57, [%rd55], %rd56;
$L__BB18_87:
	ld.shared.u32 	%r116, [%r108+7168];
	setp.eq.s32 	%p53, %r116, 0;
	@%p53 bra 	$L__BB18_89;
	cvt.u32.u64 	%r351, %rd5;
	shl.b32 	%r352, %r462, 8;
	add.s32 	%r353, %r352, %r351;
	add.s32 	%r354, %r353, 1792;
	mul.wide.u32 	%rd58, %r354, 8;
	add.s64 	%rd59, %rd2, %rd58;
	cvt.u64.u32 	%rd60, %r116;
	atom.global.add.u64 	%rd61, [%rd59], %rd60;
$L__BB18_89:
	add.s32 	%r462, %r462, 8;
	setp.ne.s32 	%p54, %r462, %r16;
	mov.u32 	%r464, %r16;
	@%p54 bra 	$L__BB18_73;
$L__BB18_90:
	add.s32 	%r119, %r5, -1;
	setp.eq.s32 	%p55, %r3, 0;
	@%p55 bra 	$L__BB18_111;
	setp.lt.u32 	%p56, %r4, 3;
	@%p56 bra 	$L__BB18_101;
	shl.b32 	%r355, %r464, 10;
	add.s32 	%r120, %r6, %r355;
	ld.shared.u32 	%r121, [%r120];
	setp.eq.s32 	%p57, %r121, 0;
	@%p57 bra 	$L__BB18_94;
	cvt.u32.u64 	%r356, %rd5;
	shl.b32 	%r357, %r464, 8;
	add.s32 	%r358, %r357, %r356;
	mul.wide.u32 	%rd62, %r358, 8;
	add.s64 	%rd63, %rd2, %rd62;
	cvt.u64.u32 	%rd64, %r121;
	atom.global.add.u64 	%rd65, [%rd63], %rd64;
$L__BB18_94:
	ld.shared.u32 	%r122, [%r120+1024];
	setp.eq.s32 	%p58, %r122, 0;
	@%p58 bra 	$L__BB18_96;
	cvt.u32.u64 	%r359, %rd5;
	shl.b32 	%r360, %r464, 8;
	add.s32 	%r361, %r360, %r359;
	add.s32 	%r362, %r361, 256;
	mul.wide.u32 	%rd66, %r362, 8;
	add.s64 	%rd67, %rd2, %rd66;
	cvt.u64.u32 	%rd68, %r122;
	atom.global.add.u64 	%rd69, [%rd67], %rd68;
$L__BB18_96:
	ld.shared.u32 	%r123, [%r120+2048];
	setp.eq.s32 	%p59, %r123, 0;
	@%p59 bra 	$L__BB18_98;
	cvt.u32.u64 	%r363, %rd5;
	shl.b32 	%r364, %r464, 8;
	add.s32 	%r365, %r364, %r363;
	add.s32 	%r366, %r365, 512;
	mul.wide.u32 	%rd70, %r366, 8;
	add.s64 	%rd71, %rd2, %rd70;
	cvt.u64.u32 	%rd72, %r123;
	atom.global.add.u64 	%rd73, [%rd71], %rd72;
$L__BB18_98:
	ld.shared.u32 	%r124, [%r120+3072];
	setp.eq.s32 	%p60, %r124, 0;
	@%p60 bra 	$L__BB18_100;
	cvt.u32.u64 	%r367, %rd5;
	shl.b32 	%r368, %r464, 8;
	add.s32 	%r369, %r368, %r367;
	add.s32 	%r370, %r369, 768;
	mul.wide.u32 	%rd74, %r370, 8;
	add.s64 	%rd75, %rd2, %rd74;
	cvt.u64.u32 	%rd76, %r124;
	atom.global.add.u64 	%rd77, [%rd75], %rd76;
$L__BB18_100:
	add.s32 	%r464, %r464, 4;
$L__BB18_101:
	setp.eq.s32 	%p61, %r5, 0;
	@%p61 bra 	$L__BB18_111;
	setp.eq.s32 	%p62, %r119, 0;
	@%p62 bra 	$L__BB18_108;
	shl.b32 	%r371, %r464, 10;
	add.s32 	%r127, %r6, %r371;
	ld.shared.u32 	%r128, [%r127];
	setp.eq.s32 	%p63, %r128, 0;
	@%p63 bra 	$L__BB18_105;
	cvt.u32.u64 	%r372, %rd5;
	shl.b32 	%r373, %r464, 8;
	add.s32 	%r374, %r373, %r372;
	mul.wide.u32 	%rd78, %r374, 8;
	add.s64 	%rd79, %rd2, %rd78;
	cvt.u64.u32 	%rd80, %r128;
	atom.global.add.u64 	%rd81, [%rd79], %rd80;
$L__BB18_105:
	ld.shared.u32 	%r129, [%r127+1024];
	setp.eq.s32 	%p64, %r129, 0;
	@%p64 bra 	$L__BB18_107;
	cvt.u32.u64 	%r375, %rd5;
	shl.b32 	%r376, %r464, 8;
	add.s32 	%r377, %r376, %r375;
	add.s32 	%r378, %r377, 256;
	mul.wide.u32 	%rd82, %r378, 8;
	add.s64 	%rd83, %rd2, %rd82;
	cvt.u64.u32 	%rd84, %r129;
	atom.global.add.u64 	%rd85, [%rd83], %rd84;
$L__BB18_107:
	add.s32 	%r464, %r464, 2;
$L__BB18_108:
	setp.eq.s32 	%p65, %r17, 0;
	@%p65 bra 	$L__BB18_111;
	shl.b32 	%r379, %r464, 10;
	add.s32 	%r380, %r6, %r379;
	ld.shared.u32 	%r132, [%r380];
	setp.eq.s32 	%p66, %r132, 0;
	@%p66 bra 	$L__BB18_111;
	cvt.u32.u64 	%r381, %rd5;
	shl.b32 	%r382, %r464, 8;
	add.s32 	%r383, %r382, %r381;
	mul.wide.u32 	%rd86, %r383, 8;
	add.s64 	%rd87, %rd2, %rd86;
	cvt.u64.u32 	%rd88, %r132;
	atom.global.add.u64 	%rd89, [%rd87], %rd88;
$L__BB18_111:
	cvt.u32.u64 	%r384, %rd5;
	setp.gt.u32 	%p67, %r384, 127;
	@%p67 bra 	$L__BB18_152;
	setp.lt.u32 	%p68, %r1, 7;
	mov.b32 	%r468, 0;
	@%p68 bra 	$L__BB18_131;
	mov.b32 	%r466, 0;
$L__BB18_114:
	.pragma "nounroll";
	shl.b32 	%r388, %r466, 10;
	add.s32 	%r134, %r6, %r388;
	ld.shared.u32 	%r135, [%r134+512];
	setp.eq.s32 	%p69, %r135, 0;
	shl.b32 	%r389, %r466, 8;
	add.s32 	%r390, %r389, %r384;
	mul.wide.u32 	%rd90, %r390, 8;
	add.s64 	%rd15, %rd2, %rd90;
	@%p69 bra 	$L__BB18_116;
	cvt.u64.u32 	%rd91, %r135;
	atom.global.add.u64 	%rd92, [%rd15+1024], %rd91;
$L__BB18_116:
	ld.shared.u32 	%r136, [%r134+1536];
	setp.eq.s32 	%p70, %r136, 0;
	@%p70 bra 	$L__BB18_118;
	cvt.u64.u32 	%rd93, %r136;
	atom.global.add.u64 	%rd94, [%rd15+3072], %rd93;
$L__BB18_118:
	ld.shared.u32 	%r137, [%r134+2560];
	setp.eq.s32 	%p71, %r137, 0;
	@%p71 bra 	$L__BB18_120;
	cvt.u64.u32 	%rd95, %r137;
	atom.global.add.u64 	%rd96, [%rd15+5120], %rd95;
$L__BB18_120:
	ld.shared.u32 	%r138, [%r134+3584];
	setp.eq.s32 	%p72, %r138, 0;
	@%p72 bra 	$L__BB18_122;
	cvt.u64.u32 	%rd97, %r138;
	atom.global.add.u64 	%rd98, [%rd15+7168], %rd97;
$L__BB18_122:
	ld.shared.u32 	%r139, [%r134+4608];
	setp.eq.s32 	%p73, %r139, 0;
	@%p73 bra 	$L__BB18_124;
	cvt.u64.u32 	%rd99, %r139;
	atom.global.add.u64 	%rd100, [%rd15+9216], %rd99;
$L__BB18_124:
	ld.shared.u32 	%r140, [%r134+5632];
	setp.eq.s32 	%p74, %r140, 0;
	@%p74 bra 	$L__BB18_126;
	cvt.u64.u32 	%rd101, %r140;
	atom.global.add.u64 	%rd102, [%rd15+11264], %rd101;
$L__BB18_126:
	ld.shared.u32 	%r141, [%r134+6656];
	setp.eq.s32 	%p75, %r141, 0;
	@%p75 bra 	$L__BB18_128;
	cvt.u64.u32 	%rd103, %r141;
	atom.global.add.u64 	%rd104, [%rd15+13312], %rd103;
$L__BB18_128:
	ld.shared.u32 	%r142, [%r134+7680];
	setp.eq.s32 	%p76, %r142, 0;
	@%p76 bra 	$L__BB18_130;
	cvt.u64.u32 	%rd105, %r142;
	atom.global.add.u64 	%rd106, [%rd15+15360], %rd105;
$L__BB18_130:
	add.s32 	%r466, %r466, 8;
	setp.ne.s32 	%p77, %r466, %r16;
	mov.u32 	%r468, %r16;
	@%p77 bra 	$L__BB18_114;
$L__BB18_131:
	setp.eq.s32 	%p78, %r3, 0;
	@%p78 bra 	$L__BB18_152;
	setp.lt.u32 	%p79, %r4, 3;
	@%p79 bra 	$L__BB18_142;
	shl.b32 	%r391, %r468, 10;
	add.s32 	%r145, %r6, %r391;
	ld.shared.u32 	%r146, [%r145+512];
	setp.eq.s32 	%p80, %r146, 0;
	@%p80 bra 	$L__BB18_135;
	shl.b32 	%r393, %r468, 8;
	add.s32 	%r394, %r393, %r384;
	mul.wide.u32 	%rd107, %r394, 8;
	add.s64 	%rd108, %rd2, %rd107;
	cvt.u64.u32 	%rd109, %r146;
	atom.global.add.u64 	%rd110, [%rd108+1024], %rd109;
$L__BB18_135:
	ld.shared.u32 	%r147, [%r145+1536];
	setp.eq.s32 	%p81, %r147, 0;
	@%p81 bra 	$L__BB18_137;
	shl.b32 	%r396, %r468, 8;
	add.s32 	%r397, %r396, %r384;
	add.s32 	%r398, %r397, 256;
	mul.wide.u32 	%rd111, %r398, 8;
	add.s64 	%rd112, %rd2, %rd111;
	cvt.u64.u32 	%rd113, %r147;
	atom.global.add.u64 	%rd114, [%rd112+1024], %rd113;
$L__BB18_137:
	ld.shared.u32 	%r148, [%r145+2560];
	setp.eq.s32 	%p82, %r148, 0;
	@%p82 bra 	$L__BB18_139;
	shl.b32 	%r400, %r468, 8;
	add.s32 	%r401, %r400, %r384;
	add.s32 	%r402, %r401, 512;
	mul.wide.u32 	%rd115, %r402, 8;
	add.s64 	%rd116, %rd2, %rd115;
	cvt.u64.u32 	%rd117, %r148;
	atom.global.add.u64 	%rd118, [%rd116+1024], %rd117;
$L__BB18_139:
	ld.shared.u32 	%r149, [%r145+3584];
	setp.eq.s32 	%p83, %r149, 0;
	@%p83 bra 	$L__BB18_141;
	shl.b32 	%r404, %r468, 8;
	add.s32 	%r405, %r404, %r384;
	add.s32 	%r406, %r405, 768;
	mul.wide.u32 	%rd119, %r406, 8;
	add.s64 	%rd120, %rd2, %rd119;
	cvt.u64.u32 	%rd121, %r149;
	atom.global.add.u64 	%rd122, [%rd120+1024], %rd121;
$L__BB18_141:
	add.s32 	%r468, %r468, 4;
$L__BB18_142:
	setp.eq.s32 	%p84, %r5, 0;
	@%p84 bra 	$L__BB18_152;
	setp.eq.s32 	%p85, %r119, 0;
	@%p85 bra 	$L__BB18_149;
	shl.b32 	%r407, %r468, 10;
	add.s32 	%r152, %r6, %r407;
	ld.shared.u32 	%r153, [%r152+512];
	setp.eq.s32 	%p86, %r153, 0;
	@%p86 bra 	$L__BB18_146;
	shl.b32 	%r409, %r468, 8;
	add.s32 	%r410, %r409, %r384;
	mul.wide.u32 	%rd123, %r410, 8;
	add.s64 	%rd124, %rd2, %rd123;
	cvt.u64.u32 	%rd125, %r153;
	atom.global.add.u64 	%rd126, [%rd124+1024], %rd125;
$L__BB18_146:
	ld.shared.u32 	%r154, [%r152+1536];
	setp.eq.s32 	%p87, %r154, 0;
	@%p87 bra 	$L__BB18_148;
	shl.b32 	%r412, %r468, 8;
	add.s32 	%r413, %r412, %r384;
	add.s32 	%r414, %r413, 256;
	mul.wide.u32 	%rd127, %r414, 8;
	add.s64 	%rd128, %rd2, %rd127;
	cvt.u64.u32 	%rd129, %r154;
	atom.global.add.u64 	%rd130, [%rd128+1024], %rd129;
$L__BB18_148:
	add.s32 	%r468, %r468, 2;
$L__BB18_149:
	setp.eq.s32 	%p88, %r17, 0;
	@%p88 bra 	$L__BB18_152;
	shl.b32 	%r415, %r468, 10;
	add.s32 	%r416, %r6, %r415;
	ld.shared.u32 	%r157, [%r416+512];
	setp.eq.s32 	%p89, %r157, 0;
	@%p89 bra 	$L__BB18_152;
	shl.b32 	%r418, %r468, 8;
	add.s32 	%r419, %r418, %r384;
	mul.wide.u32 	%rd131, %r419, 8;
	add.s64 	%rd132, %rd2, %rd131;
	cvt.u64.u32 	%rd133, %r157;
	atom.global.add.u64 	%rd134, [%rd132+1024], %rd133;
$L__BB18_152:
	bar.sync 	0;
	add.s64 	%rd135, %rd135, 1;
	setp.ne.s64 	%p90, %rd135, %rd6;
	@%p90 bra 	$L__BB18_2;
$L__BB18_153:
	ret;

}
	// .globl	_ZN3cub18CUB_300001_SM_10006detail10radix_sort33DeviceRadixSortExclusiveSumKernelINS1_5radix10policy_hubIjjyE10Policy1000EyEEvPT0_
.visible .entry _ZN3cub18CUB_300001_SM_10006detail10radix_sort33DeviceRadixSortExclusiveSumKernelINS1_5radix10policy_hubIjjyE10Policy1000EyEEvPT0_(
	.param .u64 .ptr .align 1 _ZN3cub18CUB_300001_SM_10006detail10radix_sort33DeviceRadixSortExclusiveSumKernelINS1_5radix10policy_hubIjjyE10Policy1000EyEEvPT0__param_0
)
{
	.reg .pred 	%p<4>;
	.reg .b32 	%r<28>;
	.reg .b64 	%rd<54>;
	// demoted variable
	.shared .align 16 .b8 _ZZN3cub18CUB_300001_SM_10006detail10radix_sort33DeviceRadixSortExclusiveSumKernelINS1_5radix10policy_hubIjjyE10Policy1000EyEEvPT0_E12temp_storage[2336];
	ld.param.u64 	%rd5, [_ZN3cub18CUB_300001_SM_10006detail10radix_sort33DeviceRadixSortExclusiveSumKernelINS1_5radix10policy_hubIjjyE10Policy1000EyEEvPT0__param_0];
	cvta.to.global.u64 	%rd6, %rd5;
	mov.u32 	%r3, %ctaid.x;
	shl.b32 	%r4, %r3, 8;
	mov.u32 	%r1, %tid.x;
	setp.gt.u32 	%p1, %r1, 255;
	add.s32 	%r5, %r4, %r1;
	mul.wide.s32 	%rd7, %r5, 8;
	add.s64 	%rd1, %rd6, %rd7;
	@%p1 bra 	$L__BB19_2;
	ld.global.u64 	%rd53, [%rd1];
$L__BB19_2:
	shr.u32 	%r6, %r1, 3;
	add.s32 	%r7, %r6, %r1;
	shl.b32 	%r8, %r7, 3;
	mov.u32 	%r9, _ZZN3cub18CUB_300001_SM_10006detail10radix_sort33DeviceRadixSortExclusiveSumKernelINS1_5radix10policy_hubIjjyE10Policy1000EyEEvPT0_E12temp_storage;
	add.s32 	%r10, %r9, %r8;
	add.s32 	%r2, %r10, 16;
	st.shared.u64 	[%r10+16], %rd53;
	bar.sync 	0;
	setp.gt.u32 	%p2, %r1, 31;
	@%p2 bra 	$L__BB19_4;
	mad.lo.s32 	%r27, %r1, 72, %r9;
	ld.shared.u64 	%rd23, [%r27+16];
	ld.shared.u64 	%rd24, [%r27+24];
	ld.shared.u64 	%rd25, [%r27+32];
	ld.shared.u64 	%rd26, [%r27+40];
	ld.shared.u64 	%rd27, [%r27+48];
	ld.shared.u64 	%rd28, [%r27+56];
	ld.shared.u64 	%rd29, [%r27+64];
	ld.shared.u64 	%rd30, [%r27+72];
	add.s64 	%rd31, %rd24, %rd23;
	add.s64 	%rd32, %rd31, %rd25;
	add.s64 	%rd33, %rd32, %rd26;
	add.s64 	%rd34, %rd33, %rd27;
	add.s64 	%rd35, %rd34, %rd28;
	add.s64 	%rd36, %rd35, %rd29;
	add.s64 	%rd10, %rd36, %rd30;
	mov.b32 	%r11, 1;
	mov.b32 	%r24, 0;
	mov.b32 	%r25, -1;
	// begin inline asm
	{  .reg .u64 r0;  .reg .u32 lo;  .reg .u32 hi;  .reg .pred p;  mov.b64 {lo, hi}, %rd10;  shfl.sync.up.b32 lo|p, lo, %r11, %r24, %r25;  shfl.sync.up.b32 hi|p, hi, %r11, %r24, %r25;  mov.b64 r0, {lo, hi};  @p add.u64 r0, r0, %rd10;  mov.u64 %rd8, r0;}
	// end inline asm
	mov.b32 	%r14, 2;
	// begin inline asm
	{  .reg .u64 r0;  .reg .u32 lo;  .reg .u32 hi;  .reg .pred p;  mov.b64 {lo, hi}, %rd8;  shfl.sync.up.b32 lo|p, lo, %r14, %r24, %r25;  shfl.sync.up.b32 hi|p, hi, %r14, %r24, %r25;  mov.b64 r0, {lo, hi};  @p add.u64 r0, r0, %rd8;  mov.u64 %rd11, r0;}
	// end inline asm
	mov.b32 	%r17, 4;
	// begin inline asm
	{  .reg .u64 r0;  .reg .u32 lo;  .reg .u32 hi;  .reg .pred p;  mov.b64 {lo, hi}, %rd11;  shfl.sync.up.b32 lo|p, lo, %r17, %r24, %r25;  shfl.sync.up.b32 hi|p, hi, %r17, %r24, %r25;  mov.b64 r0, {lo, hi};  @p add.u64 r0, r0, %rd11;  mov.u64 %rd14, r0;}
	// end inline asm
	mov.b32 	%r20, 8;
	// begin inline asm
	{  .reg .u64 r0;  .reg .u32 lo;  .reg .u32 hi;  .reg .pred p;  mov.b64 {lo, hi}, %rd14;  shfl.sync.up.b32 lo|p, lo, %r20, %r24, %r25;  shfl.sync.up.b32 hi|p, hi, %r20, %r24, %r25;  mov.b64 r0, {lo, hi};  @p add.u64 r0, r0, %rd14;  mov.u64 %rd17, r0;}
	// end inline asm
	mov.b32 	%r23, 16;
	// begin inline asm
	{  .reg .u64 r0;  .reg .u32 lo;  .reg .u32 hi;  .reg .pred p;  mov.b64 {lo, hi}, %rd17;  shfl.sync.up.b32 lo|p, lo, %r23, %r24, %r25;  shfl.sync.up.b32 hi|p, hi, %r23, %r24, %r25;  mov.b64 r0, {lo, hi};  @p add.u64 r0, r0, %rd17;  mov.u64 %rd20, r0;}
	// end inline asm
	sub.s64 	%rd37, %rd20, %rd10;
	ld.shared.u64 	%rd38, [%r27+16];
	ld.shared.u64 	%rd39, [%r27+24];
	ld.shared.u64 	%rd40, [%r27+32];
	ld.shared.u64 	%rd41, [%r27+40];
	ld.shared.u64 	%rd42, [%r27+48];
	ld.shared.u64 	%rd43, [%r27+56];
	ld.shared.u64 	%rd44, [%r27+64];
	add.s64 	%rd45, %rd38, %rd37;
	add.s64 	%rd46, %rd39, %rd45;
	add.s64 	%rd47, %rd40, %rd46;
	add.s64 	%rd48, %rd41, %rd47;
	add.s64 	%rd49, %rd42, %rd48;
	add.s64 	%rd50, %rd43, %rd49;
	add.s64 	%rd51, %rd44, %rd50;
	st.shared.u64 	[%r27+16], %rd37;
	st.shared.u64 	[%r27+24], %rd45;
	st.shared.u64 	[%r27+32], %rd46;
	st.shared.u64 	[%r27+40], %rd47;
	st.shared.u64 	[%r27+48], %rd48;
	st.shared.u64 	[%r27+56], %rd49;
	st.shared.u64 	[%r27+64], %rd50;
	st.shared.u64 	[%r27+72], %rd51;
$L__BB19_4:
	setp.gt.u32 	%p3, %r1, 255;
	bar.sync 	0;
	@%p3 bra 	$L__BB19_6;
	ld.shared.u64 	%rd52, [%r2];
	st.global.u64 	[%rd1], %rd52;
$L__BB19_6:
	ret;

}
	// .globl	_ZN3cub18CUB_300001_SM_10006detail10radix_sort29DeviceRadixSortOnesweepKernelINS1_5radix10policy_hubIjjyE10Policy1000ELNS0_9SortOrderE0EjjyiiNS1_21identity_decomposer_tEEEvPT5_SB_PT3_PKSC_PT1_PKSG_PT2_PKSK_T4_iiT6_
.visible .entry _ZN3cub18CUB_300001_SM_10006detail10radix_sort29DeviceRadixSortOnesweepKernelINS1_5radix10policy_hubIjjyE10Policy1000ELNS0_9SortOrderE0EjjyiiNS1_21identity_decomposer_tEEEvPT5_SB_PT3_PKSC_PT1_PKSG_PT2_PKSK_T4_iiT6_(
	.param .u64 .ptr .align 1 _ZN3cub18CUB_300001_SM_10006detail10radix_sort29DeviceRadixSortOnesweepKernelINS1_5radix10policy_hubIjjyE10Policy1000ELNS0_9SortOrderE0EjjyiiNS1_21identity_decomposer_tEEEvPT5_SB_PT3_PKSC_PT1_PKSG_PT2_PKSK_T4_iiT6__param_0,
	.param .u64 .ptr .align 1 _ZN3cub18CUB_300001_SM_10006detail10radix_sort29DeviceRadixSortOnesweepKernelINS1_5radix10policy_hubIjjyE10Policy1000ELNS0_9SortOrderE0EjjyiiNS1_21identity_decomposer_tEEEvPT5_SB_PT3_PKSC_PT1_PKSG_PT2_PKSK_T4_iiT6__param_1,
	.param .u64 .ptr .align 1 _ZN3cub18CUB_300001_SM_10006detail10radix_sort29DeviceRadixSortOnesweepKernelINS1_5radix10policy_hubIjjyE10Policy1000ELNS0_9SortOrderE0EjjyiiNS1_21identity_decomposer_tEEEvPT5_SB_PT3_PKSC_PT1_PKSG_PT2_PKSK_T4_iiT6__param_2,
	.param .u64 .ptr .align 1 _ZN3cub18CUB_300001_SM_10006detail10radix_sort29DeviceRadixSortOnesweepKernelINS1_5radix10policy_hubIjjyE10Policy1000ELNS0_9SortOrderE0EjjyiiNS1_21identity_decomposer_tEEEvPT5_SB_PT3_PKSC_PT1_PKSG_PT2_PKSK_T4_iiT6__param_3,
	.param .u64 .ptr .align 1 _ZN3cub18CUB_300001_SM_10006detail10radix_sort29DeviceRadixSortOnesweepKernelINS1_5radix10policy_hubIjjyE10Policy1000ELNS0_9SortOrderE0EjjyiiNS1_21identity_decomposer_tEEEvPT5_SB_PT3_PKSC_PT1_PKSG_PT2_PKSK_T4_iiT6__param_4,
	.param .u64 .ptr .align 1 _ZN3cub18CUB_300001_SM_10006detail10radix_sort29DeviceRadixSortOnesweepKernelINS1_5radix10policy_hubIjjyE10Policy1000ELNS0_9SortOrderE0EjjyiiNS1_21identity_decomposer_tEEEvPT5_SB_PT3_PKSC_PT1_PKSG_PT2_PKSK_T4_iiT6__param_5,
	.param .u64 .ptr .align 1 _ZN3cub18CUB_300001_SM_10006detail10radix_sort29DeviceRadixSortOnesweepKernelINS1_5radix10policy_hubIjjyE10Policy1000ELNS0_9SortOrderE0EjjyiiNS1_21identity_decomposer_tEEEvPT5_SB_PT3_PKSC_PT1_PKSG_PT2_PKSK_T4_iiT6__param_6,
	.param .u64 .ptr .align 1 _ZN3cub18CUB_300001_SM_10006detail10radix_sort29DeviceRadixSortOnesweepKernelINS1_5radix10policy_hubIjjyE10Policy1000ELNS0_9SortOrderE0EjjyiiNS1_21identity_decomposer_tEEEvPT5_SB_PT3_PKSC_PT1_PKSG_PT2_PKSK_T4_iiT6__param_7,
	.param .u32 _ZN3cub18CUB_300001_SM_10006detail10radix_sort29DeviceRadixSortOnesweepKernelINS1_5radix10policy_hubIjjyE10Policy1000ELNS0_9SortOrderE0EjjyiiNS1_21identity_decomposer_tEEEvPT5_SB_PT3_PKSC_PT1_PKSG_PT2_PKSK_T4_iiT6__param_8,
	.param .u32 _ZN3cub18CUB_300001_SM_10006detail10radix_sort29DeviceRadixSortOnesweepKernelINS1_5radix10policy_hubIjjyE10Policy1000ELNS0_9SortOrderE0EjjyiiNS1_21identity_decomposer_tEEEvPT5_SB_PT3_PKSC_PT1_PKSG_PT2_PKSK_T4_iiT6__param_9,
	.param .u32 _ZN3cub18CUB_300001_SM_10006detail10radix_sort29DeviceRadixSortOnesweepKernelINS1_5radix10policy_hubIjjyE10Policy1000ELNS0_9SortOrderE0EjjyiiNS1_21identity_decomposer_tEEEvPT5_SB_PT3_PKSC_PT1_PKSG_PT2_PKSK_T4_iiT6__param_10,
	.param .align 1 .b8 _ZN3cub18CUB_300001_SM_10006detail10radix_sort29DeviceRadixSortOnesweepKernelINS1_5radix10policy_hubIjjyE10Policy1000ELNS0_9SortOrderE0EjjyiiNS1_21identity_decomposer_tEEEvPT5_SB_PT3_PKSC_PT1_PKSG_PT2_PKSK_T4_iiT6__param_11[1]
)
.maxntid 384
{
	.reg .pred 	%p<205>;
	.reg .b32 	%r<2012>;
	.reg .b64 	%rd<372>;
	// demoted variable
	.shared .align 16 .b8 _ZZN3cub18CUB_300001_SM_10006detail10radix_sort29DeviceRadixSortOnesweepKernelINS1_5radix10policy_hubIjjyE10Policy1000ELNS0_9SortOrderE0EjjyiiNS1_21identity_decomposer_tEEEvPT5_SB_PT3_PKSC_PT1_PKSG_PT2_PKSK_T4_iiT6_E1s[28160];
	ld.param.u64 	%rd42, [_ZN3cub18CUB_300001_SM_10006detail10radix_sort29DeviceRadixSortOnesweepKernelINS1_5radix10policy_hubIjjyE10Policy1000ELNS0_9SortOrderE0EjjyiiNS1_21identity_decomposer_tEEEvPT5_SB_PT3_PKSC_PT1_PKSG_PT2_PKSK_T4_iiT6__param_1];
	ld.param.u64 	%rd46, [_ZN3cub18CUB_300001_SM_10006detail10radix_sort29DeviceRadixSortOnesweepKernelINS1_5radix10policy_hubIjjyE10Policy1000ELNS0_9SortOrderE0EjjyiiNS1_21identity_decomposer_tEEEvPT5_SB_PT3_PKSC_PT1_PKSG_PT2_PKSK_T4_iiT6__param_4];
	ld.param.u64 	%rd47, [_ZN3cub18CUB_300001_SM_10006detail10radix_sort29DeviceRadixSortOnesweepKernelINS1_5radix10policy_hubIjjyE10Policy1000ELNS0_9SortOrderE0EjjyiiNS1_21identity_decomposer_tEEEvPT5_SB_PT3_PKSC_PT1_PKSG_PT2_PKSK_T4_iiT6__param_5];
	ld.param.u64 	%rd48, [_ZN3cub18CUB_300001_SM_10006detail10radix_sort29DeviceRadixSortOnesweepKernelINS1_5radix10policy_hubIjjyE10Policy1000ELNS0_9SortOrderE0EjjyiiNS1_21identity_decomposer_tEEEvPT5_SB_PT3_PKSC_PT1_PKSG_PT2_PKSK_T4_iiT6__param_6];
	ld.param.u32 	%r399, [_ZN3cub18CUB_300001_SM_10006detail10radix_sort29DeviceRadixSortOnesweepKernelINS1_5radix10policy_hubIjjyE10Policy1000ELNS0_9SortOrderE0EjjyiiNS1_21identity_decomposer_tEEEvPT5_SB_PT3_PKSC_PT1_PKSG_PT2_PKSK_T4_iiT6__param_8];
	ld.param.u32 	%r400, [_ZN3cub18CUB_300001_SM_10006detail10radix_sort29DeviceRadixSortOnesweepKernelINS1_5radix10policy_hubIjjyE10Policy1000ELNS0_9SortOrderE0EjjyiiNS1_21identity_decomposer_tEEEvPT5_SB_PT3_PKSC_PT1_PKSG_PT2_PKSK_T4_iiT6__param_9];
	ld.param.u32 	%r401, [_ZN3cub18CUB_300001_SM_10006detail10radix_sort29DeviceRadixSortOnesweepKernelINS1_5radix10policy_hubIjjyE10Policy1000ELNS0_9SortOrderE0EjjyiiNS1_21identity_decomposer_tEEEvPT5_SB_PT3_PKSC_PT1_PKSG_PT2_PKSK_T4_iiT6__param_10];
	cvta.to.global.u64 	%rd1, %rd48;
	cvta.to.global.u64 	%rd2, %rd46;
	cvta.to.global.u64 	%rd3, %rd47;
	mov.u32 	%r1, %tid.x;
	shr.u32 	%r2, %r1, 5;
	// begin inline asm
	mov.u32 %r402, %laneid;
	// end inline asm
	setp.ne.s32 	%p1, %r1, 0;
	@%p1 bra 	$L__BB20_2;
	cvta.to.global.u64 	%rd49, %rd42;
	atom.global.add.u32 	%r403, [%rd49], 1;
	st.shared.u32 	[_ZZN3cub18CUB_300001_SM_10006detail10radix_sort29DeviceRadixSortOnesweepKernelINS1_5radix10policy_hubIjjyE10Policy1000ELNS0_9SortOrderE0EjjyiiNS1_21identity_decomposer_tEEEvPT5_SB_PT3_PKSC_PT1_PKSG_PT2_PKSK_T4_iiT6_E1s+26112], %r403;
$L__BB20_2:
	bar.sync 	0;
	ld.shared.u32 	%r4, [_ZZN3cub18CUB_300001_SM_10006detail10radix_sort29DeviceRadixSortOnesweepKernelINS1_5radix10policy_hubIjjyE10Policy1000ELNS0_9SortOrderE0EjjyiiNS1_21identity_decomposer_tEEEvPT5_SB_PT3_PKSC_PT1_PKSG_PT2_PKSK_T4_iiT6_E1s+26112];
	mul.lo.s32 	%r404, %r4, 6528;
	add.s32 	%r5, %r404, 6528;
	setp.gt.s32 	%p2, %r5, %r399;
	cvt.s64.s32 	%rd4, %r404;
	@%p2 bra 	$L__BB20_4;
	and.b32  	%r405, %r1, 31;
	and.b32  	%r406, %r1, 992;
	mul.lo.s32 	%r407, %r406, 17;
	or.b32  	%r408, %r407, %r405;
	cvt.u64.u32 	%rd50, %r408;
	add.s64 	%rd51, %rd50, %rd4;
	shl.b64 	%rd52, %rd51, 2;
	add.s64 	%rd53, %rd3, %rd52;
	ld.global.u32 	%r1911, [%rd53];
	ld.global.u32 	%r1910, [%rd53+128];
	ld.global.u32 	%r1909, [%rd53+256];
	ld.global.u32 	%r1908, [%rd53+384];
	ld.global.u32 	%r1907, [%rd53+512];
	ld.global.u32 	%r1906, [%rd53+640];
	ld.global.u32 	%r1905, [%rd53+768];
	ld.global.u32 	%r1904, [%rd53+896];
	ld.global.u32 	%r1903, [%rd53+1024];
	ld.global.u32 	%r1902, [%rd53+1152];
	ld.global.u32 	%r1901, [%rd53+1280];
	ld.global.u32 	%r1900, [%rd53+1408];
	ld.global.u32 	%r1899, [%rd53+1536];
	ld.global.u32 	%r1898, [%rd53+1664];
	ld.global.u32 	%r1897, [%rd53+1792];
	ld.global.u32 	%r1896, [%rd53+1920];
	ld.global.u32 	%r1895, [%rd53+2048];
	bra.uni 	$L__BB20_38;
$L__BB20_4:
	cvt.u32.u64 	%r410, %rd4;
	sub.s32 	%r23, %r399, %r410;
	and.b32  	%r411, %r1, 31;
	and.b32  	%r412, %r1, 992;
	mul.lo.s32 	%r413, %r412, 17;
	or.b32  	%r24, %r413, %r411;
	setp.ge.s32 	%p3, %r24, %r23;
	cvt.u64.u32 	%rd54, %r24;
	add.s64 	%rd55, %rd54, %rd4;
	shl.b64 	%rd56, %rd55, 2;
	add.s64 	%rd5, %rd3, %rd56;
	mov.b32 	%r1911, -1;
	@%p3 bra 	$L__BB20_6;
	ld.global.u32 	%r1911, [%rd5];
$L__BB20_6:
	add.s32 	%r415, %r24, 32;
	setp.ge.s32 	%p4, %r415, %r23;
	mov.b32 	%r1910, -1;
	@%p4 bra 	$L__BB20_8;
	ld.global.u32 	%r1910, [%rd5+128];
$L__BB20_8:
	add.s32 	%r417, %r24, 64;
	setp.ge.s32 	%p5, %r417, %r23;
	mov.b32 	%r1909, -1;
	@%p5 bra 	$L__BB20_10;
	ld.global.u32 	%r1909, [%rd5+256];
$L__BB20_10:
	add.s32 	%r419, %r24, 96;
	setp.ge.s32 	%p6, %r419, %r23;
	mov.b32 	%r1908, -1;
	@%p6 bra 	$L__BB20_12;
	ld.global.u32 	%r1908, [%rd5+384];
$L__BB20_12:
	add.s32 	%r421, %r24, 128;
	setp.ge.s32 	%p7, %r421, %r23;
	mov.b32 	%r1907, -1;
	@%p7 bra 	$L__BB20_14;
	ld.global.u32 	%r1907, [%rd5+512];
$L__BB20_14:
	add.s32 	%r423, %r24, 160;
	setp.ge.s32 	%p8, %r423, %r23;
	mov.b32 	%r1906, -1;
	@%p8 bra 	$L__BB20_16;
	ld.global.u32 	%r1906, [%rd5+640];
$L__BB20_16:
	add.s32 	%r425, %r24, 192;
	setp.ge.s32 	%p9, %r425, %r23;
	mov.b32 	%r1905, -1;
	@%p9 bra 	$L__BB20_18;
	ld.global.u32 	%r1905, [%rd5+768];
$L__BB20_18:
	add.s32 	%r427, %r24, 224;
	setp.ge.s32 	%p10, %r427, %r23;
	mov.b32 	%r1904, -1;
	@%p10 bra 	$L__BB20_20;
	ld.global.u32 	%r1904, [%rd5+896];
$L__BB20_20:
	add.s32 	%r429, %r24, 256;
	setp.ge.s32 	%p11, %r429, %r23;
	mov.b32 	%r1903, -1;
	@%p11 bra 	$L__BB20_22;
	ld.global.u32 	%r1903, [%rd5+1024];
$L__BB20_22:
	add.s32 	%r431, %r24, 288;
	setp.ge.s32 	%p12, %r431, %r23;
	mov.b32 	%r1902, -1;
	@%p12 bra 	$L__BB20_24;
	ld.global.u32 	%r1902, [%rd5+1152];
$L__BB20_24:
	add.s32 	%r433, %r24, 320;
	setp.ge.s32 	%p13, %r433, %r23;
	mov.b32 	%r1901, -1;
	@%p13 bra 	$L__BB20_26;
	ld.global.u32 	%r1901, [%rd5+1280];
$L__BB20_26:
	add.s32 	%r435, %r24, 352;
	setp.ge.s32 	%p14, %r435, %r23;
	mov.b32 	%r1900, -1;
	@%p14 bra 	$L__BB20_28;
	ld.global.u32 	%r1900, [%rd5+1408];
$L__BB20_28:
	add.s32 	%r437, %r24, 384;
	setp.ge.s32 	%p15, %r437, %r23;
	mov.b32 	%r1899, -1;
	@%p15 bra 	$L__BB20_30;
	ld.global.u32 	%r1899, [%rd5+1536];
$L__BB20_30:
	add.s32 	%r439, %r24, 416;
	setp.ge.s32 	%p16, %r439, %r23;
	mov.b32 	%r1898, -1;
	@%p16 bra 	$L__BB20_32;
	ld.global.u32 	%r1898, [%rd5+1664];
$L__BB20_32:
	add.s32 	%r441, %r24, 448;
	setp.ge.s32 	%p17, %r441, %r23;
	mov.b32 	%r1897, -1;
	@%p17 bra 	$L__BB20_34;
	ld.global.u32 	%r1897, [%rd5+1792];
$L__BB20_34:
	add.s32 	%r443, %r24, 480;
	setp.ge.s32 	%p18, %r443, %r23;
	mov.b32 	%r1896, -1;
	@%p18 bra 	$L__BB20_36;
	ld.global.u32 	%r1896, [%rd5+1920];
$L__BB20_36:
	add.s32 	%r445, %r24, 512;
	setp.ge.s32 	%p19, %r445, %r23;
	mov.b32 	%r1895, -1;
	@%p19 bra 	$L__BB20_38;
	ld.global.u32 	%r1895, [%rd5+2048];
$L__BB20_38:
	mov.b32 	%r446, -1;
	shl.b32 	%r447, %r446, %r401;
	not.b32 	%r75, %r447;
	shl.b32 	%r448, %r2, 10;
	mov.u32 	%r449, _ZZN3cub18CUB_300001_SM_10006detail10radix_sort29DeviceRadixSortOnesweepKernelINS1_5radix10policy_hubIjjyE10Policy1000ELNS0_9SortOrderE0EjjyiiNS1_21identity_decomposer_tEEEvPT5_SB_PT3_PKSC_PT1_PKSG_PT2_PKSK_T4_iiT6_E1s;
	add.s32 	%r76, %r449, %r448;
	setp.gt.s32 	%p20, %r402, 255;
	@%p20 bra 	$L__BB20_51;
	max.s32 	%r450, %r402, 224;
	sub.s32 	%r451, %r450, %r402;
	add.s32 	%r452, %r451, 31;
	shr.u32 	%r453, %r452, 5;
	add.s32 	%r77, %r453, 1;
	and.b32  	%r78, %r77, 15;
	setp.lt.u32 	%p21, %r452, 480;
	mov.u32 	%r1915, %r402;
	@%p21 bra 	$L__BB20_42;
	and.b32  	%r454, %r77, 268435440;
	neg.s32 	%r1913, %r454;
	shl.b32 	%r456, %r402, 2;
	add.s32 	%r457, %r448, %r456;
	add.s32 	%r459, %r457, %r449;
	add.s32 	%r1912, %r459, 1024;
	mov.u32 	%r1915, %r402;
$L__BB20_41:
	.pragma "nounroll";
	mov.b32 	%r460, 0;
	st.shared.u32 	[%r1912+-1024], %r460;
	st.shared.u32 	[%r1912+-896], %r460;
	st.shared.u32 	[%r1912+-768], %r460;
	st.shared.u32 	[%r1912+-640], %r460;
	st.shared.u32 	[%r1912+-512], %r460;
	st.shared.u32 	[%r1912+-384], %r460;
	st.shared.u32 	[%r1912+-256], %r460;
	st.shared.u32 	[%r1912+-128], %r460;
	st.shared.u32 	[%r1912], %r460;
	st.shared.u32 	[%r1912+128], %r460;
	st.shared.u32 	[%r1912+256], %r460;
	st.shared.u32 	[%r1912+384], %r460;
	st.shared.u32 	[%r1912+512], %r460;
	st.shared.u32 	[%r1912+640], %r460;
	st.shared.u32 	[%r1912+768], %r460;
	st.shared.u32 	[%r1912+896], %r460;
	add.s32 	%r1915, %r1915, 512;
	add.s32 	%r1913, %r1913, 16;
	add.s32 	%r1912, %r1912, 2048;
	setp.ne.s32 	%p22, %r1913, 0;
	@%p22 bra 	$L__BB20_41;
$L__BB20_42:
	setp.eq.s32 	%p23, %r78, 0;
	@%p23 bra 	$L__BB20_51;
	and.b32  	%r88, %r77, 7;
	setp.lt.u32 	%p24, %r78, 8;
	@%p24 bra 	$L__BB20_45;
	shl.b32 	%r461, %r1915, 2;
	add.s32 	%r462, %r76, %r461;
	mov.b32 	%r463, 0;
	st.shared.u32 	[%r462], %r463;
	st.shared.u32 	[%r462+128], %r463;
	st.shared.u32 	[%r462+256], %r463;
	st.shared.u32 	[%r462+384], %r463;
	st.shared.u32 	[%r462+512], %r463;
	st.shared.u32 	[%r462+640], %r463;
	st.shared.u32 	[%r462+768], %r463;
	st.shared.u32 	[%r462+896], %r463;
	add.s32 	%r1915, %r1915, 256;
$L__BB20_45:
	setp.eq.s32 	%p25, %r88, 0;
	@%p25 bra 	$L__BB20_51;
	and.b32  	%r91, %r77, 3;
	setp.lt.u32 	%p26, %r88, 4;
	@%p26 bra 	$L__BB20_48;
	shl.b32 	%r464, %r1915, 2;
	add.s32 	%r465, %r76, %r464;
	mov.b32 	%r466, 0;
	st.shared.u32 	[%r465], %r466;
	st.shared.u32 	[%r465+128], %r466;
	st.shared.u32 	[%r465+256], %r466;
	st.shared.u32 	[%r465+384], %r466;
	add.s32 	%r1915, %r1915, 128;
$L__BB20_48:
	setp.eq.s32 	%p27, %r91, 0;
	@%p27 bra 	$L__BB20_51;
	shl.b32 	%r468, %r1915, 2;
	add.s32 	%r469, %r448, %r468;
	add.s32 	%r1919, %r449, %r469;
	neg.s32 	%r1918, %r91;
$L__BB20_50:
	.pragma "nounroll";
	mov.b32 	%r471, 0;
	st.shared.u32 	[%r1919], %r471;
	add.s32 	%r1919, %r1919, 128;
	add.s32 	%r1918, %r1918, 1;
	setp.ne.s32 	%p28, %r1918, 0;
	@%p28 bra 	$L__BB20_50;
$L__BB20_51:
	bar.warp.sync 	-1;
	shr.u32 	%r473, %r1911, %r400;
	and.b32  	%r100, %r473, %r75;
	shl.b32 	%r474, %r1, 5;
	and.b32  	%r475, %r474, 31744;
	mov.u32 	%r476, _ZZN3cub18CUB_300001_SM_10006detail10radix_sort29DeviceRadixSortOnesweepKernelINS1_5radix10policy_hubIjjyE10Policy1000ELNS0_9SortOrderE0EjjyiiNS1_21identity_decomposer_tEEEvPT5_SB_PT3_PKSC_PT1_PKSG_PT2_PKSK_T4_iiT6_E1s;
	add.s32 	%r477, %r476, %r475;
	shl.b32 	%r478, %r100, 2;
	add.s32 	%r101, %r477, %r478;
	atom.shared.add.u32 	%r479, [%r101], 1;
	shr.u32 	%r480, %r1910, %r400;
	and.b32  	%r481, %r480, %r75;
	shl.b32 	%r482, %r481, 2;
	add.s32 	%r102, %r477, %r482;
	atom.shared.add.u32 	%r483, [%r102], 1;
	shr.u32 	%r484, %r1909, %r400;
	and.b32  	%r485, %r484, %r75;
	shl.b32 	%r486, %r485, 2;
	add.s32 	%r103, %r477, %r486;
	atom.shared.add.u32 	%r487, [%r103], 1;
	shr.u32 	%r488, %r1908, %r400;
	and.b32  	%r489, %r488, %r75;
	shl.b32 	%r490, %r489, 2;
	add.s32 	%r104, %r477, %r490;
	atom.shared.add.u32 	%r491, [%r104], 1;
	shr.u32 	%r492, %r1907, %r400;
	and.b32  	%r493, %r492, %r75;
	shl.b32 	%r494, %r493, 2;
	add.s32 	%r105, %r477, %r494;
	atom.shared.add.u32 	%r495, [%r105], 1;
	shr.u32 	%r496, %r1906, %r400;
	and.b32  	%r497, %r496, %r75;
	shl.b32 	%r498, %r497, 2;
	add.s32 	%r106, %r477, %r498;
	atom.shared.add.u32 	%r499, [%r106], 1;
	shr.u32 	%r500, %r1905, %r400;
	and.b32  	%r501, %r500, %r75;
	shl.b32 	%r502, %r501, 2;
	add.s32 	%r107, %r477, %r502;
	atom.shared.add.u32 	%r503, [%r107], 1;
	shr.u32 	%r504, %r1904, %r400;
	and.b32  	%r505, %r504, %r75;
	shl.b32 	%r506, %r505, 2;
	add.s32 	%r108, %r477, %r506;
	atom.shared.add.u32 	%r507, [%r108], 1;
	shr.u32 	%r508, %r1903, %r400;
	and.b32  	%r509, %r508, %r75;
	shl.b32 	%r510, %r509, 2;
	add.s32 	%r109, %r477, %r510;
	atom.shared.add.u32 	%r511, [%r109], 1;
	shr.u32 	%r512, %r1902, %r400;
	and.b32  	%r513, %r512, %r75;
	shl.b32 	%r514, %r513, 2;
	add.s32 	%r110, %r477, %r514;
	atom.shared.add.u32 	%r515, [%r110], 1;
	shr.u32 	%r516, %r1901, %r400;
	and.b32  	%r517, %r516, %r75;
	shl.b32 	%r518, %r517, 2;
	add.s32 	%r111, %r477, %r518;
	atom.shared.add.u32 	%r519, [%r111], 1;
	shr.u32 	%r520, %r1900, %r400;
	and.b32  	%r521, %r520, %r75;
	shl.b32 	%r522, %r521, 2;
	add.s32 	%r112, %r477, %r522;
	atom.shared.add.u32 	%r523, [%r112], 1;
	shr.u32 	%r524, %r1899, %r400;
	and.b32  	%r525, %r524, %r75;
	shl.b32 	%r526, %r525, 2;
	add.s32 	%r527, %r477, %r526;
	atom.shared.add.u32 	%r528, [%r527], 1;
	shr.u32 	%r529, %r1898, %r400;
	and.b32  	%r530, %r529, %r75;
	shl.b32 	%r531, %r530, 2;
	add.s32 	%r113, %r477, %r531;
	atom.shared.add.u32 	%r532, [%r113], 1;
	shr.u32 	%r533, %r1897, %r400;
	and.b32  	%r534, %r533, %r75;
	shl.b32 	%r535, %r534, 2;
	add.s32 	%r114, %r477, %r535;
	atom.shared.add.u32 	%r536, [%r114], 1;
	shr.u32 	%r537, %r1896, %r400;
	and.b32  	%r538, %r537, %r75;
	shl.b32 	%r539, %r538, 2;
	add.s32 	%r115, %r477, %r539;
	atom.shared.add.u32 	%r540, [%r115], 1;
	shr.u32 	%r541, %r1895, %r400;
	and.b32  	%r542, %r541, %r75;
	shl.b32 	%r543, %r542, 2;
	add.s32 	%r116, %r477, %r543;
	atom.shared.add.u32 	%r544, [%r116], 1;
	bar.sync 	0;
	setp.gt.u32 	%p29, %r1, 255;
	shl.b32 	%r545, %r1, 2;
	add.s32 	%r117, %r476, %r545;
	mov.b32 	%r1920, 0;
	@%p29 bra 	$L__BB20_53;
	ld.shared.u32 	%r546, [%r117];
	mov.b32 	%r547, 0;
	st.shared.u32 	[%r117], %r547;
	ld.shared.u32 	%r548, [%r117+1024];
	st.shared.u32 	[%r117+1024], %r546;
	add.s32 	%r549, %r548, %r546;
	ld.shared.u32 	%r550, [%r117+2048];
	st.shared.u32 	[%r117+2048], %r549;
	add.s32 	%r551, %r550, %r549;
	ld.shared.u32 	%r552, [%r117+3072];
	st.shared.u32 	[%r117+3072], %r551;
	add.s32 	%r553, %r552, %r551;
	ld.shared.u32 	%r554, [%r117+4096];
	st.shared.u32 	[%r117+4096], %r553;
	add.s32 	%r555, %r554, %r553;
	ld.shared.u32 	%r556, [%r117+5120];
	st.shared.u32 	[%r117+5120], %r555;
	add.s32 	%r557, %r556, %r555;
	ld.shared.u32 	%r558, [%r117+6144];
	st.shared.u32 	[%r117+6144], %r557;
	add.s32 	%r559, %r558, %r557;
	ld.shared.u32 	%r560, [%r117+7168];
	st.shared.u32 	[%r117+7168], %r559;
	add.s32 	%r561, %r560, %r559;
	ld.shared.u32 	%r562, [%r117+8192];
	st.shared.u32 	[%r117+8192], %r561;
	add.s32 	%r563, %r562, %r561;
	ld.shared.u32 	%r564, [%r117+9216];
	st.shared.u32 	[%r117+9216], %r563;
	add.s32 	%r565, %r564, %r563;
	ld.shared.u32 	%r566, [%r117+10240];
	st.shared.u32 	[%r117+10240], %r565;
	add.s32 	%r567, %r566, %r565;
	ld.shared.u32 	%r568, [%r117+11264];
	st.shared.u32 	[%r117+11264], %r567;
	add.s32 	%r1920, %r568, %r567;
$L__BB20_53:
	ld.param.u64 	%rd360, [_ZN3cub18CUB_300001_SM_10006detail10radix_sort29DeviceRadixSortOnesweepKernelINS1_5radix10policy_hubIjjyE10Policy1000ELNS0_9SortOrderE0EjjyiiNS1_21identity_decomposer_tEEEvPT5_SB_PT3_PKSC_PT1_PKSG_PT2_PKSK_T4_iiT6__param_0];
	shl.b32 	%r569, %r4, 8;
	add.s32 	%r570, %r569, %r1;
	cvta.to.global.u64 	%rd6, %rd360;
	mul.wide.s32 	%rd57, %r570, 4;
	add.s64 	%rd7, %rd6, %rd57;
	@%p29 bra 	$L__BB20_55;
	or.b32  	%r571, %r1920, 1073741824;
	st.volatile.global.u32 	[%rd7], %r571;
$L__BB20_55:
	ld.param.u64 	%rd369, [_ZN3cub18CUB_300001_SM_10006detail10radix_sort29DeviceRadixSortOnesweepKernelINS1_5radix10policy_hubIjjyE10Policy1000ELNS0_9SortOrderE0EjjyiiNS1_21identity_decomposer_tEEEvPT5_SB_PT3_PKSC_PT1_PKSG_PT2_PKSK_T4_iiT6__param_7];
	ld.param.u64 	%rd367, [_ZN3cub18CUB_300001_SM_10006detail10radix_sort29DeviceRadixSortOnesweepKernelINS1_5radix10policy_hubIjjyE10Policy1000ELNS0_9SortOrderE0EjjyiiNS1_21identity_decomposer_tEEEvPT5_SB_PT3_PKSC_PT1_PKSG_PT2_PKSK_T4_iiT6__param_3];
	ld.param.u64 	%rd363, [_ZN3cub18CUB_300001_SM_10006detail10radix_sort29DeviceRadixSortOnesweepKernelINS1_5radix10policy_hubIjjyE10Policy1000ELNS0_9SortOrderE0EjjyiiNS1_21identity_decomposer_tEEEvPT5_SB_PT3_PKSC_PT1_PKSG_PT2_PKSK_T4_iiT6__param_2];
	setp.lt.u32 	%p31, %r1, 256;
	setp.eq.s32 	%p32, %r1920, 6528;
	and.pred  	%p33, %p31, %p32;
	selp.u32 	%r572, 1, 0, %p33;
	{ 
	.reg .pred 	%p1; 
	.reg .pred 	%p2; 
	setp.ne.u32 	%p1, %r572, 0; 
	bar.red.or.pred 	%p2, 0, %p1; 
	selp.u32 	%r573, 1, 0, %p2; 
	}
	setp.eq.s32 	%p34, %r573, 0;
	and.b32  	%r574, %r1, 992;
	and.b32  	%r575, %r1, 31;
	mul.lo.s32 	%r576, %r574, 17;
	or.b32  	%r577, %r576, %r575;
	cvt.u64.u32 	%rd8, %r577;
	mul.lo.s32 	%r578, %r4, 6528;
	cvt.s64.s32 	%rd58, %r578;
	add.s64 	%rd59, %rd8, %rd58;
	cvta.to.global.u64 	%rd60, %rd369;
	shl.b64 	%rd61, %rd59, 2;
	add.s64 	%rd9, %rd60, %rd61;
	cvt.u64.u32 	%rd10, %r1;
	cvta.to.global.u64 	%rd62, %rd363;
	mul.wide.u32 	%rd63, %r1, 8;
	add.s64 	%rd11, %rd62, %rd63;
	cvta.to.global.u64 	%rd64, %rd367;
	add.s64 	%rd12, %rd64, %rd63;
	@%p34 bra 	$L__BB20_175;
	shl.b32 	%r579, %r1, 3;
	mov.u32 	%r580, _ZZN3cub18CUB_300001_SM_10006detail10radix_sort29DeviceRadixSortOnesweepKernelINS1_5radix10policy_hubIjjyE10Policy1000ELNS0_9SortOrderE0EjjyiiNS1_21identity_decomposer_tEEEvPT5_SB_PT3_PKSC_PT1_PKSG_PT2_PKSK_T4_iiT6_E1s;
	add.s32 	%r581, %r580, %r579;
	add.s32 	%r120, %r581, 26112;
	@%p29 bra 	$L__BB20_64;
	ld.global.u64 	%rd65, [%rd12];
	setp.gt.u32 	%p36, %r1, %r100;
	selp.b64 	%rd66, 6528, 0, %p36;
	sub.s64 	%rd370, %rd65, %rd66;
	st.shared.u64 	[%r120], %rd370;
	setp.lt.s32 	%p37, %r4, 1;
	mov.u32 	%r1924, %r1920;
	@%p37 bra 	$L__BB20_63;
	mov.b32 	%r1922, -1;
	mov.u32 	%r1921, %r4;
	mov.u32 	%r1924, %r1920;
$L__BB20_59:
	add.s32 	%r124, %r1921, -1;
	shl.b32 	%r583, %r124, 8;
	add.s32 	%r584, %r583, %r1;
	mul.wide.s32 	%rd67, %r584, 4;
	add.s64 	%rd14, %rd6, %rd67;
$L__BB20_60:
	membar.cta;
	ld.volatile.global.u32 	%r125, [%rd14];
	setp.eq.s32 	%p38, %r125, 0;
	@%p38 bra 	$L__BB20_60;
	and.b32  	%r585, %r125, 1073741823;
	add.s32 	%r1924, %r585, %r1924;
	setp.gt.s32 	%p39, %r125, -1;
	vote.sync.ballot.b32 	%r1922, %p39, %r1922;
	setp.gt.u32 	%p41, %r1921, 1;
	and.pred  	%p42, %p39, %p41;
	mov.u32 	%r1921, %r124;
	@%p42 bra 	$L__BB20_59;
	ld.shared.u64 	%rd370, [%r120];
$L__BB20_63:
	or.b32  	%r586, %r1924, -2147483648;
	st.volatile.global.u32 	[%rd7], %r586;
	sub.s32 	%r587, %r1924, %r1920;
	cvt.s64.s32 	%rd68, %r587;
	add.s64 	%rd69, %rd370, %rd68;
	st.shared.u64 	[%r120], %rd69;
$L__BB20_64:
	ld.param.u64 	%rd364, [_ZN3cub18CUB_300001_SM_10006detail10radix_sort29DeviceRadixSortOnesweepKernelINS1_5radix10policy_hubIjjyE10Policy1000ELNS0_9SortOrderE0EjjyiiNS1_21identity_decomposer_tEEEvPT5_SB_PT3_PKSC_PT1_PKSG_PT2_PKSK_T4_iiT6__param_2];
	setp.lt.s32 	%p44, %r5, %r399;
	setp.eq.s64 	%p45, %rd364, 0;
	or.pred  	%p46, %p45, %p44;
	or.pred  	%p47, %p29, %p46;
	@%p47 bra 	$L__BB20_66;
	ld.shared.u64 	%rd70, [%r120];
	setp.gt.u32 	%p48, %r1, %r100;
	selp.b64 	%rd71, 6528, 0, %p48;
	cvt.s64.s32 	%rd72, %r1920;
	add.s64 	%rd73, %rd71, %rd72;
	add.s64 	%rd74, %rd73, %rd70;
	st.global.u64 	[%rd11], %rd74;
$L__BB20_66:
	setp.gt.s32 	%p49, %r5, %r399;
	bar.sync 	0;
	shl.b32 	%r588, %r100, 3;
	mov.u32 	%r589, _ZZN3cub18CUB_300001_SM_10006detail10radix_sort29DeviceRadixSortOnesweepKernelINS1_5radix10policy_hubIjjyE10Policy1000ELNS0_9SortOrderE0EjjyiiNS1_21identity_decomposer_tEEEvPT5_SB_PT3_PKSC_PT1_PKSG_PT2_PKSK_T4_iiT6_E1s;
	add.s32 	%r590, %r589, %r588;
	ld.shared.u64 	%rd17, [%r590+26112];
	@%p49 bra 	$L__BB20_68;
	add.s64 	%rd75, %rd17, %rd8;
	shl.b64 	%rd76, %rd75, 2;
	add.s64 	%rd77, %rd2, %rd76;
	st.global.u32 	[%rd77], %r1911;
	st.global.u32 	[%rd77+128], %r1910;
	st.global.u32 	[%rd77+256], %r1909;
	st.global.u32 	[%rd77+384], %r1908;
	st.global.u32 	[%rd77+512], %r1907;
	st.global.u32 	[%rd77+640], %r1906;
	st.global.u32 	[%rd77+768], %r1905;
	st.global.u32 	[%rd77+896], %r1904;
	st.global.u32 	[%rd77+1024], %r1903;
	st.global.u32 	[%rd77+1152], %r1902;
	st.global.u32 	[%rd77+1280], %r1901;
	st.global.u32 	[%rd77+1408], %r1900;
	st.global.u32 	[%rd77+1536], %r1899;
	st.global.u32 	[%rd77+1664], %r1898;
	st.global.u32 	[%rd77+1792], %r1897;
	st.global.u32 	[%rd77+1920], %r1896;
	st.global.u32 	[%rd77+2048], %r1895;
	bra.uni 	$L__BB20_102;
$L__BB20_68:
	cvt.u32.u64 	%r591, %rd8;
	mad.lo.s32 	%r129, %r4, -6528, %r399;
	setp.ge.s32 	%p50, %r591, %r129;
	add.s64 	%rd78, %rd17, %rd8;
	shl.b64 	%rd79, %rd78, 2;
	add.s64 	%rd18, %rd2, %rd79;
	@%p50 bra 	$L__BB20_70;
	st.global.u32 	[%rd18], %r1911;
$L__BB20_70:
	cvt.u32.u64 	%r592, %rd8;
	add.s32 	%r593, %r592, 32;
	setp.ge.s32 	%p51, %r593, %r129;
	@%p51 bra 	$L__BB20_72;
	st.global.u32 	[%rd18+128], %r1910;
$L__BB20_72:
	cvt.u32.u64 	%r594, %rd8;
	add.s32 	%r595, %r594, 64;
	setp.ge.s32 	%p52, %r595, %r129;
	@%p52 bra 	$L__BB20_74;
	st.global.u32 	[%rd18+256], %r1909;
$L__BB20_74:
	cvt.u32.u64 	%r596, %rd8;
	add.s32 	%r597, %r596, 96;
	setp.ge.s32 	%p53, %r597, %r129;
	@%p53 bra 	$L__BB20_76;
	st.global.u32 	[%rd18+384], %r1908;
$L__BB20_76:
	cvt.u32.u64 	%r598, %rd8;
	add.s32 	%r599, %r598, 128;
	setp.ge.s32 	%p54, %r599, %r129;
	@%p54 bra 	$L__BB20_78;
	st.global.u32 	[%rd18+512], %r1907;
$L__BB20_78:
	cvt.u32.u64 	%r600, %rd8;
	add.s32 	%r601, %r600, 160;
	setp.ge.s32 	%p55, %r601, %r129;
	@%p55 bra 	$L__BB20_80;
	st.global.u32 	[%rd18+640], %r1906;
$L__BB20_80:
	cvt.u32.u64 	%r602, %rd8;
	add.s32 	%r603, %r602, 192;
	setp.ge.s32 	%p56, %r603, %r129;
	@%p56 bra 	$L__BB20_82;
	st.global.u32 	[%rd18+768], %r1905;
$L__BB20_82:
	cvt.u32.u64 	%r604, %rd8;
	add.s32 	%r605, %r604, 224;
	setp.ge.s32 	%p57, %r605, %r129;
	@%p57 bra 	$L__BB20_84;
	st.global.u32 	[%rd18+896], %r1904;
$L__BB20_84:
	cvt.u32.u64 	%r606, %rd8;
	add.s32 	%r607, %r606, 256;
	setp.ge.s32 	%p58, %r607, %r129;
	@%p58 bra 	$L__BB20_86;
	st.global.u32 	[%rd18+1024], %r1903;
$L__BB20_86:
	cvt.u32.u64 	%r608, %rd8;
	add.s32 	%r609, %r608, 288;
	setp.ge.s32 	%p59, %r609, %r129;
	@%p59 bra 	$L__BB20_88;
	st.global.u32 	[%rd18+1152], %r1902;
$L__BB20_88:
	cvt.u32.u64 	%r610, %rd8;
	add.s32 	%r611, %r610, 320;
	setp.ge.s32 	%p60, %r611, %r129;
	@%p60 bra 	$L__BB20_90;
	st.global.u32 	[%rd18+1280], %r1901;
$L__BB20_90:
	cvt.u32.u64 	%r612, %rd8;
	add.s32 	%r613, %r612, 352;
	setp.ge.s32 	%p61, %r613, %r129;
	@%p61 bra 	$L__BB20_92;
	st.global.u32 	[%rd18+1408], %r1900;
$L__BB20_92:
	cvt.u32.u64 	%r614, %rd8;
	add.s32 	%r615, %r614, 384;
	setp.ge.s32 	%p62, %r615, %r129;
	@%p62 bra 	$L__BB20_94;
	st.global.u32 	[%rd18+1536], %r1899;
$L__BB20_94:
	cvt.u32.u64 	%r616, %rd8;
	add.s32 	%r617, %r616, 416;
	setp.ge.s32 	%p63, %r617, %r129;
	@%p63 bra 	$L__BB20_96;
	st.global.u32 	[%rd18+1664], %r1898;
$L__BB20_96:
	cvt.u32.u64 	%r618, %rd8;
	add.s32 	%r619, %r618, 448;
	setp.ge.s32 	%p64, %r619, %r129;
	@%p64 bra 	$L__BB20_98;
	st.global.u32 	[%rd18+1792], %r1897;
$L__BB20_98:
	cvt.u32.u64 	%r620, %rd8;
	add.s32 	%r621, %r620, 480;
	setp.ge.s32 	%p65, %r621, %r129;
	@%p65 bra 	$L__BB20_100;
	st.global.u32 	[%rd18+1920], %r1896;
$L__BB20_100:
	cvt.u32.u64 	%r622, %rd8;
	add.s32 	%r623, %r622, 512;
	setp.ge.s32 	%p66, %r623, %r129;
	@%p66 bra 	$L__BB20_102;
	st.global.u32 	[%rd18+2048], %r1895;
$L__BB20_102:
	@%p49 bra 	$L__BB20_104;
	ld.global.u32 	%r1957, [%rd9];
	ld.global.u32 	%r1956, [%rd9+128];
	ld.global.u32 	%r1955, [%rd9+256];
	ld.global.u32 	%r1954, [%rd9+384];
	ld.global.u32 	%r1953, [%rd9+512];
	ld.global.u32 	%r1952, [%rd9+640];
	ld.global.u32 	%r1951, [%rd9+768];
	ld.global.u32 	%r1950, [%rd9+896];
	ld.global.u32 	%r1949, [%rd9+1024];
	ld.global.u32 	%r1948, [%rd9+1152];
	ld.global.u32 	%r1947, [%rd9+1280];
	ld.global.u32 	%r1946, [%rd9+1408];
	ld.global.u32 	%r1945, [%rd9+1536];
	ld.global.u32 	%r1944, [%rd9+1664];
	ld.global.u32 	%r1943, [%rd9+1792];
	ld.global.u32 	%r1942, [%rd9+1920];
	ld.global.u32 	%r1941, [%rd9+2048];
	bra.uni 	$L__BB20_138;
$L__BB20_104:
	cvt.u32.u64 	%r625, %rd8;
	mul.lo.s32 	%r626, %r4, 6528;
	sub.s32 	%r147, %r399, %r626;
	setp.ge.s32 	%p68, %r625, %r147;
	@%p68 bra 	$L__BB20_106;
	ld.global.u32 	%r1957, [%rd9];
$L__BB20_106:
	cvt.u32.u64 	%r628, %rd8;
	add.s32 	%r629, %r628, 32;
	setp.ge.s32 	%p69, %r629, %r147;
	@%p69 bra 	$L__BB20_108;
	ld.global.u32 	%r1956, [%rd9+128];
$L__BB20_108:
	cvt.u32.u64 	%r631, %rd8;
	add.s32 	%r632, %r631, 64;
	setp.ge.s32 	%p70, %r632, %r147;
	@%p70 bra 	$L__BB20_110;
	ld.global.u32 	%r1955, [%rd9+256];
$L__BB20_110:
	cvt.u32.u64 	%r634, %rd8;
	add.s32 	%r635, %r634, 96;
	setp.ge.s32 	%p71, %r635, %r147;
	@%p71 bra 	$L__BB20_112;
	ld.global.u32 	%r1954, [%rd9+384];
$L__BB20_112:
	cvt.u32.u64 	%r637, %rd8;
	add.s32 	%r638, %r637, 128;
	setp.ge.s32 	%p72, %r638, %r147;
	@%p72 bra 	$L__BB20_114;
	ld.global.u32 	%r1953, [%rd9+512];
$L__BB20_114:
	cvt.u32.u64 	%r640, %rd8;
	add.s32 	%r641, %r640, 160;
	setp.ge.s32 	%p73, %r641, %r147;
	@%p73 bra 	$L__BB20_116;
	ld.global.u32 	%r1952, [%rd9+640];
$L__BB20_116:
	cvt.u32.u64 	%r643, %rd8;
	add.s32 	%r644, %r643, 192;
	setp.ge.s32 	%p74, %r644, %r147;
	@%p74 bra 	$L__BB20_118;
	ld.global.u32 	%r1951, [%rd9+768];
$L__BB20_118:
	cvt.u32.u64 	%r646, %rd8;
	add.s32 	%r647, %r646, 224;
	setp.ge.s32 	%p75, %r647, %r147;
	@%p75 bra 	$L__BB20_120;
	ld.global.u32 	%r1950, [%rd9+896];
$L__BB20_120:
	cvt.u32.u64 	%r649, %rd8;
	add.s32 	%r650, %r649, 256;
	setp.ge.s32 	%p76, %r650, %r147;
	@%p76 bra 	$L__BB20_122;
	ld.global.u32 	%r1949, [%rd9+1024];
$L__BB20_122:
	cvt.u32.u64 	%r652, %rd8;
	add.s32 	%r653, %r652, 288;
	setp.ge.s32 	%p77, %r653, %r147;
	@%p77 bra 	$L__BB20_124;
	ld.global.u32 	%r1948, [%rd9+1152];
$L__BB20_124:
	cvt.u32.u64 	%r655, %rd8;
	add.s32 	%r656, %r655, 320;
	setp.ge.s32 	%p78, %r656, %r147;
	@%p78 bra 	$L__BB20_126;
	ld.global.u32 	%r1947, [%rd9+1280];
$L__BB20_126:
	cvt.u32.u64 	%r658, %rd8;
	add.s32 	%r659, %r658, 352;
	setp.ge.s32 	%p79, %r659, %r147;
	@%p79 bra 	$L__BB20_128;
	ld.global.u32 	%r1946, [%rd9+1408];
$L__BB20_128:
	cvt.u32.u64 	%r661, %rd8;
	add.s32 	%r662, %r661, 384;
	setp.ge.s32 	%p80, %r662, %r147;
	@%p80 bra 	$L__BB20_130;
	ld.global.u32 	%r1945, [%rd9+1536];
$L__BB20_130:
	cvt.u32.u64 	%r664, %rd8;
	add.s32 	%r665, %r664, 416;
	setp.ge.s32 	%p81, %r665, %r147;
	@%p81 bra 	$L__BB20_132;
	ld.global.u32 	%r1944, [%rd9+1664];
$L__BB20_132:
	cvt.u32.u64 	%r667, %rd8;
	add.s32 	%r668, %r667, 448;
	setp.ge.s32 	%p82, %r668, %r147;
	@%p82 bra 	$L__BB20_134;
	ld.global.u32 	%r1943, [%rd9+1792];
$L__BB20_134:
	cvt.u32.u64 	%r670, %rd8;
	add.s32 	%r671, %r670, 480;
	setp.ge.s32 	%p83, %r671, %r147;
	@%p83 bra 	$L__BB20_136;
	ld.global.u32 	%r1942, [%rd9+1920];
$L__BB20_136:
	cvt.u32.u64 	%r673, %rd8;
	add.s32 	%r674, %r673, 512;
	setp.ge.s32 	%p84, %r674, %r147;
	@%p84 bra 	$L__BB20_138;
	ld.global.u32 	%r1941, [%rd9+2048];
$L__BB20_138:
	@%p49 bra 	$L__BB20_140;
	add.s64 	%rd80, %rd17, %rd8;
	shl.b64 	%rd81, %rd80, 2;
	add.s64 	%rd82, %rd1, %rd81;
	st.global.u32 	[%rd82], %r1957;
	st.global.u32 	[%rd82+128], %r1956;
	st.global.u32 	[%rd82+256], %r1955;
	st.global.u32 	[%rd82+384], %r1954;
	st.global.u32 	[%rd82+512], %r1953;
	st.global.u32 	[%rd82+640], %r1952;
	st.global.u32 	[%rd82+768], %r1951;
	st.global.u32 	[%rd82+896], %r1950;
	st.global.u32 	[%rd82+1024], %r1949;
	st.global.u32 	[%rd82+1152], %r1948;
	st.global.u32 	[%rd82+1280], %r1947;
	st.global.u32 	[%rd82+1408], %r1946;
	st.global.u32 	[%rd82+1536], %r1945;
	st.global.u32 	[%rd82+1664], %r1944;
	st.global.u32 	[%rd82+1792], %r1943;
	st.global.u32 	[%rd82+1920], %r1942;
	st.global.u32 	[%rd82+2048], %r1941;
	bra.uni 	$L__BB20_174;
$L__BB20_140:
	cvt.u32.u64 	%r675, %rd8;
	mad.lo.s32 	%r198, %r4, -6528, %r399;
	setp.ge.s32 	%p86, %r675, %r198;
	add.s64 	%rd83, %rd17, %rd8;
	shl.b64 	%rd84, %rd83, 2;
	add.s64 	%rd19, %rd1, %rd84;
	@%p86 bra 	$L__BB20_142;
	st.global.u32 	[%rd19], %r1957;
$L__BB20_142:
	cvt.u32.u64 	%r676, %rd8;
	add.s32 	%r677, %r676, 32;
	setp.ge.s32 	%p87, %r677, %r198;
	@%p87 bra 	$L__BB20_144;
	st.global.u32 	[%rd19+128], %r1956;
$L__BB20_144:
	cvt.u32.u64 	%r678, %rd8;
	add.s32 	%r679, %r678, 64;
	setp.ge.s32 	%p88, %r679, %r198;
	@%p88 bra 	$L__BB20_146;
	st.global.u32 	[%rd19+256], %r1955;
$L__BB20_146:
	cvt.u32.u64 	%r680, %rd8;
	add.s32 	%r681, %r680, 96;
	setp.ge.s32 	%p89, %r681, %r198;
	@%p89 bra 	$L__BB20_148;
	st.global.u32 	[%rd19+384], %r1954;
$L__BB20_148:
	cvt.u32.u64 	%r682, %rd8;
	add.s32 	%r683, %r682, 128;
	setp.ge.s32 	%p90, %r683, %r198;
	@%p90 bra 	$L__BB20_150;
	st.global.u32 	[%rd19+512], %r1953;
$L__BB20_150:
	cvt.u32.u64 	%r684, %rd8;
	add.s32 	%r685, %r684, 160;
	setp.ge.s32 	%p91, %r685, %r198;
	@%p91 bra 	$L__BB20_152;
	st.global.u32 	[%rd19+640], %r1952;
$L__BB20_152:
	cvt.u32.u64 	%r686, %rd8;
	add.s32 	%r687, %r686, 192;
	setp.ge.s32 	%p92, %r687, %r198;
	@%p92 bra 	$L__BB20_154;
	st.global.u32 	[%rd19+768], %r1951;
$L__BB20_154:
	cvt.u32.u64 	%r688, %rd8;
	add.s32 	%r689, %r688, 224;
	setp.ge.s32 	%p93, %r689, %r198;
	@%p93 bra 	$L__BB20_156;
	st.global.u32 	[%rd19+896], %r1950;
$L__BB20_156:
	cvt.u32.u64 	%r690, %rd8;
	add.s32 	%r691, %r690, 256;
	setp.ge.s32 	%p94, %r691, %r198;
	@%p94 bra 	$L__BB20_158;
	st.global.u32 	[%rd19+1024], %r1949;
$L__BB20_158:
	cvt.u32.u64 	%r692, %rd8;
	add.s32 	%r693, %r692, 288;
	setp.ge.s32 	%p95, %r693, %r198;
	@%p95 bra 	$L__BB20_160;
	st.global.u32 	[%rd19+1152], %r1948;
$L__BB20_160:
	cvt.u32.u64 	%r694, %rd8;
	add.s32 	%r695, %r694, 320;
	setp.ge.s32 	%p96, %r695, %r198;
	@%p96 bra 	$L__BB20_162;
	st.global.u32 	[%rd19+1280], %r1947;
$L__BB20_162:
	cvt.u32.u64 	%r696, %rd8;
	add.s32 	%r697, %r696, 352;
	setp.ge.s32 	%p97, %r697, %r198;
	@%p97 bra 	$L__BB20_164;
	st.global.u32 	[%rd19+1408], %r1946;
$L__BB20_164:
	cvt.u32.u64 	%r698, %rd8;
	add.s32 	%r699, %r698, 384;
	setp.ge.s32 	%p98, %r699, %r198;
	@%p98 bra 	$L__BB20_166;
	st.global.u32 	[%rd19+1536], %r1945;
$L__BB20_166:
	cvt.u32.u64 	%r700, %rd8;
	add.s32 	%r701, %r700, 416;
	setp.ge.s32 	%p99, %r701, %r198;
	@%p99 bra 	$L__BB20_168;
	st.global.u32 	[%rd19+1664], %r1944;
$L__BB20_168:
	cvt.u32.u64 	%r702, %rd8;
	add.s32 	%r703, %r702, 448;
	setp.ge.s32 	%p100, %r703, %r198;
	@%p100 bra 	$L__BB20_170;
	st.global.u32 	[%rd19+1792], %r1943;
$L__BB20_170:
	cvt.u32.u64 	%r704, %rd8;
	add.s32 	%r705, %r704, 480;
	setp.ge.s32 	%p101, %r705, %r198;
	@%p101 bra 	$L__BB20_172;
	st.global.u32 	[%rd19+1920], %r1942;
$L__BB20_172:
	cvt.u32.u64 	%r706, %rd8;
	add.s32 	%r707, %r706, 512;
	setp.ge.s32 	%p102, %r707, %r198;
	@%p102 bra 	$L__BB20_174;
	st.global.u32 	[%rd19+2048], %r1941;
$L__BB20_174:
	// begin inline asm
	exit;
	// end inline asm
$L__BB20_175:
	mul.hi.u32 	%r708, %r1, 357913942;
	add.s32 	%r709, %r708, %r1;
	shl.b32 	%r710, %r709, 2;
	mov.u32 	%r711, _ZZN3cub18CUB_300001_SM_10006detail10radix_sort29DeviceRadixSortOnesweepKernelINS1_5radix10policy_hubIjjyE10Policy1000ELNS0_9SortOrderE0EjjyiiNS1_21identity_decomposer_tEEEvPT5_SB_PT3_PKSC_PT1_PKSG_PT2_PKSK_T4_iiT6_E1s;
	add.s32 	%r712, %r711, %r710;
	add.s32 	%r199, %r712, 13328;
	st.shared.u32 	[%r712+13328], %r1920;
	bar.sync 	0;
	setp.gt.u32 	%p103, %r1, 31;
	@%p103 bra 	$L__BB20_177;
	mov.u32 	%r743, _ZZN3cub18CUB_300001_SM_10006detail10radix_sort29DeviceRadixSortOnesweepKernelINS1_5radix10policy_hubIjjyE10Policy1000ELNS0_9SortOrderE0EjjyiiNS1_21identity_decomposer_tEEEvPT5_SB_PT3_PKSC_PT1_PKSG_PT2_PKSK_T4_iiT6_E1s;
	mad.lo.s32 	%r744, %r1, 52, %r743;
	ld.shared.u32 	%r745, [%r744+13328];
	ld.shared.u32 	%r746, [%r744+13332];
	ld.shared.u32 	%r747, [%r744+13336];
	ld.shared.u32 	%r748, [%r744+13340];
	ld.shared.u32 	%r749, [%r744+13344];
	ld.shared.u32 	%r750, [%r744+13348];
	ld.shared.u32 	%r751, [%r744+13352];
	ld.shared.u32 	%r752, [%r744+13356];
	ld.shared.u32 	%r753, [%r744+13360];
	ld.shared.u32 	%r754, [%r744+13364];
	ld.shared.u32 	%r755, [%r744+13368];
	ld.shared.u32 	%r756, [%r744+13372];
	add.s32 	%r757, %r746, %r745;
	add.s32 	%r758, %r757, %r747;
	add.s32 	%r759, %r758, %r748;
	add.s32 	%r760, %r759, %r749;
	add.s32 	%r761, %r760, %r750;
	add.s32 	%r762, %r761, %r751;
	add.s32 	%r763, %r762, %r752;
	add.s32 	%r764, %r763, %r753;
	add.s32 	%r765, %r764, %r754;
	add.s32 	%r766, %r765, %r755;
	add.s32 	%r717, %r766, %r756;
	mov.b32 	%r715, 1;
	mov.b32 	%r740, 0;
	mov.b32 	%r742, -1;
	// begin inline asm
	{  .reg .s32 r0;  .reg .pred p;  shfl.sync.up.b32 r0|p, %r717, %r715, %r740, %r742;  @p add.s32 r0, r0, %r717;  mov.s32 %r713, r0;}
	// end inline asm
	mov.b32 	%r721, 2;
	// begin inline asm
	{  .reg .s32 r0;  .reg .pred p;  shfl.sync.up.b32 r0|p, %r713, %r721, %r740, %r742;  @p add.s32 r0, r0, %r713;  mov.s32 %r719, r0;}
	// end inline asm
	mov.b32 	%r727, 4;
	// begin inline asm
	{  .reg .s32 r0;  .reg .pred p;  shfl.sync.up.b32 r0|p, %r719, %r727, %r740, %r742;  @p add.s32 r0, r0, %r719;  mov.s32 %r725, r0;}
	// end inline asm
	mov.b32 	%r733, 8;
	// begin inline asm
	{  .reg .s32 r0;  .reg .pred p;  shfl.sync.up.b32 r0|p, %r725, %r733, %r740, %r742;  @p add.s32 r0, r0, %r725;  mov.s32 %r731, r0;}
	// end inline asm
	mov.b32 	%r739, 16;
	// begin inline asm
	{  .reg .s32 r0;  .reg .pred p;  shfl.sync.up.b32 r0|p, %r731, %r739, %r740, %r742;  @p add.s32 r0, r0, %r731;  mov.s32 %r737, r0;}
	// end inline asm
	sub.s32 	%r767, %r737, %r717;
	add.s32 	%r768, %r745, %r767;
	add.s32 	%r769, %r746, %r768;
	add.s32 	%r770, %r747, %r769;
	add.s32 	%r771, %r748, %r770;
	add.s32 	%r772, %r749, %r771;
	add.s32 	%r773, %r750, %r772;
	add.s32 	%r774, %r751, %r773;
	add.s32 	%r775, %r752, %r774;
	add.s32 	%r776, %r753, %r775;
	add.s32 	%r777, %r754, %r776;
	add.s32 	%r778, %r755, %r777;
	st.shared.u32 	[%r744+13328], %r767;
	st.shared.u32 	[%r744+13332], %r768;
	st.shared.u32 	[%r744+13336], %r769;
	st.shared.u32 	[%r744+13340], %r770;
	st.shared.u32 	[%r744+13344], %r771;
	st.shared.u32 	[%r744+13348], %r772;
	st.shared.u32 	[%r744+13352], %r773;
	st.shared.u32 	[%r744+13356], %r774;
	st.shared.u32 	[%r744+13360], %r775;
	st.shared.u32 	[%r744+13364], %r776;
	st.shared.u32 	[%r744+13368], %r777;
	st.shared.u32 	[%r744+13372], %r778;
$L__BB20_177:
	bar.sync 	0;
	ld.shared.u32 	%r200, [%r199];
	@%p29 bra 	$L__BB20_179;
	ld.shared.u32 	%r779, [%r117];
	add.s32 	%r780, %r779, %r200;
	st.shared.u32 	[%r117], %r780;
	ld.shared.u32 	%r781, [%r117+1024];
	add.s32 	%r782, %r781, %r200;
	st.shared.u32 	[%r117+1024], %r782;
	ld.shared.u32 	%r783, [%r117+2048];
	add.s32 	%r784, %r783, %r200;
	st.shared.u32 	[%r117+2048], %r784;
	ld.shared.u32 	%r785, [%r117+3072];
	add.s32 	%r786, %r785, %r200;
	st.shared.u32 	[%r117+3072], %r786;
	ld.shared.u32 	%r787, [%r117+4096];
	add.s32 	%r788, %r787, %r200;
	st.shared.u32 	[%r117+4096], %r788;
	ld.shared.u32 	%r789, [%r117+5120];
	add.s32 	%r790, %r789, %r200;
	st.shared.u32 	[%r117+5120], %r790;
	ld.shared.u32 	%r791, [%r117+6144];
	add.s32 	%r792, %r791, %r200;
	st.shared.u32 	[%r117+6144], %r792;
	ld.shared.u32 	%r793, [%r117+7168];
	add.s32 	%r794, %r793, %r200;
	st.shared.u32 	[%r117+7168], %r794;
	ld.shared.u32 	%r795, [%r117+8192];
	add.s32 	%r796, %r795, %r200;
	st.shared.u32 	[%r117+8192], %r796;
	ld.shared.u32 	%r797, [%r117+9216];
	add.s32 	%r798, %r797, %r200;
	st.shared.u32 	[%r117+9216], %r798;
	ld.shared.u32 	%r799, [%r117+10240];
	add.s32 	%r800, %r799, %r200;
	st.shared.u32 	[%r117+10240], %r800;
	ld.shared.u32 	%r801, [%r117+11264];
	add.s32 	%r802, %r801, %r200;
	st.shared.u32 	[%r117+11264], %r802;
$L__BB20_179:
	bar.sync 	0;
	// begin inline asm
	mov.u32 %r803, %lanemask_le;
	// end inline asm
	mov.b32 	%r806, 1;
	// begin inline asm
	{
    .reg .pred p;
    and.b32 %r804, %r100, %r806;    setp.ne.u32 p, %r804, 0;
    vote.ballot.sync.b32 %r804, p, 0xffffffff;
    @!p not.b32 %r804, %r804;
}

	// end inline asm
	mov.b32 	%r809, 2;
	// begin inline asm
	{
    .reg .pred p;
    and.b32 %r807, %r100, %r809;    setp.ne.u32 p, %r807, 0;
    vote.ballot.sync.b32 %r807, p, 0xffffffff;
    @!p not.b32 %r807, %r807;
}

	// end inline asm
	and.b32  	%r829, %r807, %r804;
	mov.b32 	%r812, 4;
	// begin inline asm
	{
    .reg .pred p;
    and.b32 %r810, %r100, %r812;    setp.ne.u32 p, %r810, 0;
    vote.ballot.sync.b32 %r810, p, 0xffffffff;
    @!p not.b32 %r810, %r810;
}

	// end inline asm
	and.b32  	%r830, %r810, %r829;
	mov.b32 	%r815, 8;
	// begin inline asm
	{
    .reg .pred p;
    and.b32 %r813, %r100, %r815;    setp.ne.u32 p, %r813, 0;
    vote.ballot.sync.b32 %r813, p, 0xffffffff;
    @!p not.b32 %r813, %r813;
}

	// end inline asm
	and.b32  	%r831, %r813, %r830;
	mov.b32 	%r818, 16;
	// begin inline asm
	{
    .reg .pred p;
    and.b32 %r816, %r100, %r818;    setp.ne.u32 p, %r816, 0;
    vote.ballot.sync.b32 %r816, p, 0xffffffff;
    @!p not.b32 %r816, %r816;
}

	// end inline asm
	and.b32  	%r832, %r816, %r831;
	mov.b32 	%r821, 32;
	// begin inline asm
	{
    .reg .pred p;
    and.b32 %r819, %r100, %r821;    setp.ne.u32 p, %r819, 0;
    vote.ballot.sync.b32 %r819, p, 0xffffffff;
    @!p not.b32 %r819, %r819;
}

	// end inline asm
	and.b32  	%r833, %r819, %r832;
	mov.b32 	%r824, 64;
	// begin inline asm
	{
    .reg .pred p;
    and.b32 %r822, %r100, %r824;    setp.ne.u32 p, %r822, 0;
    vote.ballot.sync.b32 %r822, p, 0xffffffff;
    @!p not.b32 %r822, %r822;
}

	// end inline asm
	and.b32  	%r834, %r822, %r833;
	mov.b32 	%r827, 128;
	// begin inline asm
	{
    .reg .pred p;
    and.b32 %r825, %r100, %r827;    setp.ne.u32 p, %r825, 0;
    vote.ballot.sync.b32 %r825, p, 0xffffffff;
    @!p not.b32 %r825, %r825;
}

	// end inline asm
	and.b32  	%r835, %r825, %r834;
	clz.b32 	%r836, %r835;
	sub.s32 	%r202, 31, %r836;
	and.b32  	%r837, %r803, %r835;
	popc.b32 	%r203, %r837;
	setp.ne.s32 	%p105, %r402, %r202;
	mov.b32 	%r1958, 0;
	@%p105 bra 	$L__BB20_181;
	atom.shared.add.u32 	%r1958, [%r101], %r203;
$L__BB20_181:
	shfl.sync.idx.b32	%r863|%p106, %r1958, %r202, 31, -1;
	add.s32 	%r206, %r203, %r863;
	shr.u32 	%r864, %r1910, %r400;
	and.b32  	%r860, %r864, %r75;
	mov.b32 	%r840, 1;
	// begin inline asm
	{
    .reg .pred p;
    and.b32 %r838, %r860, %r840;    setp.ne.u32 p, %r838, 0;
    vote.ballot.sync.b32 %r838, p, 0xffffffff;
    @!p not.b32 %r838, %r838;
}

	// end inline asm
	mov.b32 	%r843, 2;
	// begin inline asm
	{
    .reg .pred p;
    and.b32 %r841, %r860, %r843;    setp.ne.u32 p, %r841, 0;
    vote.ballot.sync.b32 %r841, p, 0xffffffff;
    @!p not.b32 %r841, %r841;
}

	// end inline asm
	and.b32  	%r865, %r841, %r838;
	mov.b32 	%r846, 4;
	// begin inline asm
	{
    .reg .pred p;
    and.b32 %r844, %r860, %r846;    setp.ne.u32 p, %r844, 0;
    vote.ballot.sync.b32 %r844, p, 0xffffffff;
    @!p not.b32 %r844, %r844;
}

	// end inline asm
	and.b32  	%r866, %r844, %r865;
	mov.b32 	%r849, 8;
	// begin inline asm
	{
    .reg .pred p;
    and.b32 %r847, %r860, %r849;    setp.ne.u32 p, %r847, 0;
    vote.ballot.sync.b32 %r847, p, 0xffffffff;
    @!p not.b32 %r847, %r847;
}

	// end inline asm
	and.b32  	%r867, %r847, %r866;
	mov.b32 	%r852, 16;
	// begin inline asm
	{
    .reg .pred p;
    and.b32 %r850, %r860, %r852;    setp.ne.u32 p, %r850, 0;
    vote.ballot.sync.b32 %r850, p, 0xffffffff;
    @!p not.b32 %r850, %r850;
}

	// end inline asm
	and.b32  	%r868, %r850, %r867;
	mov.b32 	%r855, 32;
	// begin inline asm
	{
    .reg .pred p;
    and.b32 %r853, %r860, %r855;    setp.ne.u32 p, %r853, 0;
    vote.ballot.sync.b32 %r853, p, 0xffffffff;
    @!p not.b32 %r853, %r853;
}

	// end inline asm
	and.b32  	%r869, %r853, %r868;
	mov.b32 	%r858, 64;
	// begin inline asm
	{
    .reg .pred p;
    and.b32 %r856, %r860, %r858;    setp.ne.u32 p, %r856, 0;
    vote.ballot.sync.b32 %r856, p, 0xffffffff;
    @!p not.b32 %r856, %r856;
}

	// end inline asm
	and.b32  	%r870, %r856, %r869;
	mov.b32 	%r861, 128;
	// begin inline asm
	{
    .reg .pred p;
    and.b32 %r859, %r860, %r861;    setp.ne.u32 p, %r859, 0;
    vote.ballot.sync.b32 %r859, p, 0xffffffff;
    @!p not.b32 %r859, %r859;
}

	// end inline asm
	and.b32  	%r871, %r859, %r870;
	clz.b32 	%r872, %r871;
	sub.s32 	%r207, 31, %r872;
	and.b32  	%r873, %r803, %r871;
	popc.b32 	%r208, %r873;
	setp.ne.s32 	%p107, %r402, %r207;
	mov.b32 	%r1959, 0;
	@%p107 bra 	$L__BB20_183;
	atom.shared.add.u32 	%r1959, [%r102], %r208;
$L__BB20_183:
	shfl.sync.idx.b32	%r899|%p108, %r1959, %r207, 31, -1;
	add.s32 	%r211, %r208, %r899;
	shr.u32 	%r900, %r1909, %r400;
	and.b32  	%r896, %r900, %r75;
	mov.b32 	%r876, 1;
	// begin inline asm
	{
    .reg .pred p;
    and.b32 %r874, %r896, %r876;    setp.ne.u32 p, %r874, 0;
    vote.ballot.sync.b32 %r874, p, 0xffffffff;
    @!p not.b32 %r874, %r874;
}

	// end inline asm
	mov.b32 	%r879, 2;
	// begin inline asm
	{
    .reg .pred p;
    and.b32 %r877, %r896, %r879;    setp.ne.u32 p, %r877, 0;
    vote.ballot.sync.b32 %r877, p, 0xffffffff;
    @!p not.b32 %r877, %r877;
}

	// end inline asm
	and.b32  	%r901, %r877, %r874;
	mov.b32 	%r882, 4;
	// begin inline asm
	{
    .reg .pred p;
    and.b32 %r880, %r896, %r882;    setp.ne.u32 p, %r880, 0;
    vote.ballot.sync.b32 %r880, p, 0xffffffff;
    @!p not.b32 %r880, %r880;
}

	// end inline asm
	and.b32  	%r902, %r880, %r901;
	mov.b32 	%r885, 8;
	// begin inline asm
	{
    .reg .pred p;
    and.b32 %r883, %r896, %r885;    setp.ne.u32 p, %r883, 0;
    vote.ballot.sync.b32 %r883, p, 0xffffffff;
    @!p not.b32 %r883, %r883;
}

	// end inline asm
	and.b32  	%r903, %r883, %r902;
	mov.b32 	%r888, 16;
	// begin inline asm
	{
    .reg .pred p;
    and.b32 %r886, %r896, %r888;    setp.ne.u32 p, %r886, 0;
    vote.ballot.sync.b32 %r886, p, 0xffffffff;
    @!p not.b32 %r886, %r886;
}

	// end inline asm
	and.b32  	%r904, %r886, %r903;
	mov.b32 	%r891, 32;
	// begin inline asm
	{
    .reg .pred p;
    and.b32 %r889, %r896, %r891;    setp.ne.u32 p, %r889, 0;
    vote.ballot.sync.b32 %r889, p, 0xffffffff;
    @!p not.b32 %r889, %r889;
}

	// end inline asm
	and.b32  	%r905, %r889, %r904;
	mov.b32 	%r894, 64;
	// begin inline asm
	{
    .reg .pred p;
    and.b32 %r892, %r896, %r894;    setp.ne.u32 p, %r892, 0;
    vote.ballot.sync.b32 %r892, p, 0xffffffff;
    @!p not.b32 %r892, %r892;
}

	// end inline asm
	and.b32  	%r906, %r892, %r905;
	mov.b32 	%r897, 128;
	// begin inline asm
	{
    .reg .pred p;
    and.b32 %r895, %r896, %r897;    setp.ne.u32 p, %r895, 0;
    vote.ballot.sync.b32 %r895, p, 0xffffffff;
    @!p not.b32 %r895, %r895;
}

	// end inline asm
	and.b32  	%r907, %r895, %r906;
	clz.b32 	%r908, %r907;
	sub.s32 	%r212, 31, %r908;
	and.b32  	%r909, %r803, %r907;
	popc.b32 	%r213, %r909;
	setp.ne.s32 	%p109, %r402, %r212;
	mov.b32 	%r1960, 0;
	@%p109 bra 	$L__BB20_185;
	atom.shared.add.u32 	%r1960, [%r103], %r213;
$L__BB20_185:
	shfl.sync.idx.b32	%r935|%p110, %r1960, %r212, 31, -1;
	add.s32 	%r216, %r213, %r935;
	shr.u32 	%r936, %r1908, %r400;
	and.b32  	%r932, %r936, %r75;
	mov.b32 	%r912, 1;
	// begin inline asm
	{
    .reg .pred p;
    and.b32 %r910, %r932, %r912;    setp.ne.u32 p, %r910, 0;
    vote.ballot.sync.b32 %r910, p, 0xffffffff;
    @!p not.b32 %r910, %r910;
}

	// end inline asm
	mov.b32 	%r915, 2;
	// begin inline asm
	{
    .reg .pred p;
    and.b32 %r913, %r932, %r915;    setp.ne.u32 p, %r913, 0;
    vote.ballot.sync.b32 %r913, p, 0xffffffff;
    @!p not.b32 %r913, %r913;
}

	// end inline asm
	and.b32  	%r937, %r913, %r910;
	mov.b32 	%r918, 4;
	// begin inline asm
	{
    .reg .pred p;
    and.b32 %r916, %r932, %r918;    setp.ne.u32 p, %r916, 0;
    vote.ballot.sync.b32 %r916, p, 0xffffffff;
    @!p not.b32 %r916, %r916;
}

	// end inline asm
	and.b32  	%r938, %r916, %r937;
	mov.b32 	%r921, 8;
	// begin inline asm
	{
    .reg .pred p;
    and.b32 %r919, %r932, %r921;    setp.ne.u32 p, %r919, 0;
    vote.ballot.sync.b32 %r919, p, 0xffffffff;
    @!p not.b32 %r919, %r919;
}

	// end inline asm
	and.b32  	%r939, %r919, %r938;
	mov.b32 	%r924, 16;
	// begin inline asm
	{
    .reg .pred p;
    and.b32 %r922, %r932, %r924;    setp.ne.u32 p, %r922, 0;
    vote.ballot.sync.b32 %r922, p, 0xffffffff;
    @!p not.b32 %r922, %r922;
}

	// end inline asm
	and.b32  	%r940, %r922, %r939;
	mov.b32 	%r927, 32;
	// begin inline asm
	{
    .reg .pred p;
    and.b32 %r925, %r932, %r927;    setp.ne.u32 p, %r925, 0;
    vote.ballot.sync.b32 %r925, p, 0xffffffff;
    @!p not.b32 %r925, %r925;
}

	// end inline asm
	and.b32  	%r941, %r925, %r940;
	mov.b32 	%r930, 64;
	// begin inline asm
	{
    .reg .pred p;
    and.b32 %r928, %r932, %r930;    setp.ne.u32 p, %r928, 0;
    vote.ballot.sync.b32 %r928, p, 0xffffffff;
    @!p not.b32 %r928, %r928;
}

	// end inline asm
	and.b32  	%r942, %r928, %r941;
	mov.b32 	%r933, 128;
	// begin inline asm
	{
    .reg .pred p;
    and.b32 %r931, %r932, %r933;    setp.ne.u32 p, %r931, 0;
    vote.ballot.sync.b32 %r931, p, 0xffffffff;
    @!p not.b32 %r931, %r931;
}

	// end inline asm
	and.b32  	%r943, %r931, %r942;
	clz.b32 	%r944, %r943;
	sub.s32 	%r217, 31, %r944;
	and.b32  	%r945, %r803, %r943;
	popc.b32 	%r218, %r945;
	setp.ne.s32 	%p111, %r402, %r217;
	mov.b32 	%r1961, 0;
	@%p111 bra 	$L__BB20_187;
	atom.shared.add.u32 	%r1961, [%r104], %r218;
$L__BB20_187:
	shfl.sync.idx.b32	%r971|%p112, %r1961, %r217, 31, -1;
	add.s32 	%r221, %r218, %r971;
	shr.u32 	%r972, %r1907, %r400;
	and.b32  	%r968, %r972, %r75;
	mov.b32 	%r948, 1;
	// begin inline asm
	{
    .reg .pred p;
    and.b32 %r946, %r968, %r948;    setp.ne.u32 p, %r946, 0;
    vote.ballot.sync.b32 %r946, p, 0xffffffff;
    @!p not.b32 %r946, %r946;
}

	// end inline asm
	mov.b32 	%r951, 2;
	// begin inline asm
	{
    .reg .pred p;
    and.b32 %r949, %r968, %r951;    setp.ne.u32 p, %r949, 0;
    vote.ballot.sync.b32 %r949, p, 0xffffffff;
    @!p not.b32 %r949, %r949;
}

	// end inline asm
	and.b32  	%r973, %r949, %r946;
	mov.b32 	%r954, 4;
	// begin inline asm
	{
    .reg .pred p;
    and.b32 %r952, %r968, %r954;    setp.ne.u32 p, %r952, 0;
    vote.ballot.sync.b32 %r952, p, 0xffffffff;
    @!p not.b32 %r952, %r952;
}

	// end inline asm
	and.b32  	%r974, %r952, %r973;
	mov.b32 	%r957, 8;
	// begin inline asm
	{
    .reg .pred p;
    and.b32 %r955, %r968, %r957;    setp.ne.u32 p, %r955, 0;
    vote.ballot.sync.b32 %r955, p, 0xffffffff;
    @!p not.b32 %r955, %r955;
}

	// end inline asm
	and.b32  	%r975, %r955, %r974;
	mov.b32 	%r960, 16;
	// begin inline asm
	{
    .reg .pred p;
    and.b32 %r958, %r968, %r960;    setp.ne.u32 p, %r958, 0;
    vote.ballot.sync.b32 %r958, p, 0xffffffff;
    @!p not.b32 %r958, %r958;
}

	// end inline asm
	and.b32  	%r976, %r958, %r975;
	mov.b32 	%r963, 32;
	// begin inline asm
	{
    .reg .pred p;
    and.b32 %r961, %r968, %r963;    setp.ne.u32 p, %r961, 0;
    vote.ballot.sync.b32 %r961, p, 0xffffffff;
    @!p not.b32 %r961, %r961;
}

	// end inline asm
	and.b32  	%r977, %r961, %r976;
	mov.b32 	%r966, 64;
	// begin inline asm
	{
    .reg .pred p;
    and.b32 %r964, %r968, %r966;    setp.ne.u32 p, %r964, 0;
    vote.ballot.sync.b32 %r964, p, 0xffffffff;
    @!p not.b32 %r964, %r964;
}

	// end inline asm
	and.b32  	%r978, %r964, %r977;
	mov.b32 	%r969, 128;
	// begin inline asm
	{
    .reg .pred p;
    and.b32 %r967, %r968, %r969;    setp.ne.u32 p, %r967, 0;
    vote.ballot.sync.b32 %r967, p, 0xffffffff;
    @!p not.b32 %r967, %r967;
}

	// end inline asm
	and.b32  	%r979, %r967, %r978;
	clz.b32 	%r980, %r979;
	sub.s32 	%r222, 31, %r980;
	and.b32  	%r981, %r803, %r979;
	popc.b32 	%r223, %r981;
	setp.ne.s32 	%p113, %r402, %r222;
	mov.b32 	%r1962, 0;
	@%p113 bra 	$L__BB20_189;
	atom.shared.add.u32 	%r1962, [%r105], %r223;
$L__BB20_189:
	shfl.sync.idx.b32	%r1007|%p114, %r1962, %r222, 31, -1;
	add.s32 	%r226, %r223, %r1007;
	shr.u32 	%r1008, %r1906, %r400;
	and.b32  	%r1004, %r1008, %r75;
	mov.b32 	%r984, 1;
	// begin inline asm
	{
    .reg .pred p;
    and.b32 %r982, %r1004, %r984;    setp.ne.u32 p, %r982, 0;
    vote.ballot.sync.b32 %r982, p, 0xffffffff;
    @!p not.b32 %r982, %r982;
}

	// end inline asm
	mov.b32 	%r987, 2;
	// begin inline asm
	{
    .reg .pred p;
    and.b32 %r985, %r1004, %r987;    setp.ne.u32 p, %r985, 0;
    vote.ballot.sync.b32 %r985, p, 0xffffffff;
    @!p not.b32 %r985, %r985;
}

	// end inline asm
	and.b32  	%r1009, %r985, %r982;
	mov.b32 	%r990, 4;
	// begin inline asm
	{
    .reg .pred p;
    and.b32 %r988, %r1004, %r990;    setp.ne.u32 p, %r988, 0;
    vote.ballot.sync.b32 %r988, p, 0xffffffff;
    @!p not.b32 %r988, %r988;
}

	// end inline asm
	and.b32  	%r1010, %r988, %r1009;
	mov.b32 	%r993, 8;
	// begin inline asm
	{
    .reg .pred p;
    and.b32 %r991, %r1004, %r993;    setp.ne.u32 p, %r991, 0;
    vote.ballot.sync.b32 %r991, p, 0xffffffff;
    @!p not.b32 %r991, %r991;
}

	// end inline asm
	and.b32  	%r1011, %r991, %r1010;
	mov.b32 	%r996, 16;
	// begin inline asm
	{
    .reg .pred p;
    and.b32 %r994, %r1004, %r996;    setp.ne.u32 p, %r994, 0;
    vote.ballot.sync.b32 %r994, p, 0xffffffff;
    @!p not.b32 %r994, %r994;
}

	// end inline asm
	and.b32  	%r1012, %r994, %r1011;
	mov.b32 	%r999, 32;
	// begin inline asm
	{
    .reg .pred p;
    and.b32 %r997, %r1004, %r999;    setp.ne.u32 p, %r997, 0;
    vote.ballot.sync.b32 %r997, p, 0xffffffff;
    @!p not.b32 %r997, %r997;
}

	// end inline asm
	and.b32  	%r1013, %r997, %r1012;
	mov.b32 	%r1002, 64;
	// begin inline asm
	{
    .reg .pred p;
    and.b32 %r1000, %r1004, %r1002;    setp.ne.u32 p, %r1000, 0;
    vote.ballot.sync.b32 %r1000, p, 0xffffffff;
    @!p not.b32 %r1000, %r1000;
}

	// end inline asm
	and.b32  	%r1014, %r1000, %r1013;
	mov.b32 	%r1005, 128;
	// begin inline asm
	{
    .reg .pred p;
    and.b32 %r1003, %r1004, %r1005;    setp.ne.u32 p, %r1003, 0;
    vote.ballot.sync.b32 %r1003, p, 0xffffffff;
    @!p not.b32 %r1003, %r1003;
}

	// end inline asm
	and.b32  	%r1015, %r1003, %r1014;
	clz.b32 	%r1016, %r1015;
	sub.s32 	%r227, 31, %r1016;
	and.b32  	%r1017, %r803, %r1015;
	popc.b32 	%r228, %r1017;
	setp.ne.s32 	%p115, %r402, %r227;
	mov.b32 	%r1963, 0;
	@%p115 bra 	$L__BB20_191;
	atom.shared.add.u32 	%r1963, [%r106], %r228;
$L__BB20_191:
	shfl.sync.idx.b32	%r1043|%p116, %r1963, %r227, 31, -1;
	add.s32 	%r231, %r228, %r1043;
	shr.u32 	%r1044, %r1905, %r400;
	and.b32  	%r1040, %r1044, %r75;
	mov.b32 	%r1020, 1;
	// begin inline asm
	{
    .reg .pred p;
    and.b32 %r1018, %r1040, %r1020;    setp.ne.u32 p, %r1018, 0;
    vote.ballot.sync.b32 %r1018, p, 0xffffffff;
    @!p not.b32 %r1018, %r1018;
}

	// end inline asm
	mov.b32 	%r1023, 2;
	// begin inline asm
	{
    .reg .pred p;
    and.b32 %r1021, %r1040, %r1023;    setp.ne.u32 p, %r1021, 0;
    vote.ballot.sync.b32 %r1021, p, 0xffffffff;
    @!p not.b32 %r1021, %r1021;
}

	// end inline asm
	and.b32  	%r1045, %r1021, %r1018;
	mov.b32 	%r1026, 4;
	// begin inline asm
	{
    .reg .pred p;
    and.b32 %r1024, %r1040, %r1026;    setp.ne.u32 p, %r1024, 0;
    vote.ballot.sync.b32 %r1024, p, 0xffffffff;
    @!p not.b32 %r1024, %r1024;
}

	// end inline asm
	and.b32  	%r1046, %r1024, %r1045;
	mov.b32 	%r1029, 8;
	// begin inline asm
	{
    .reg .pred p;
    and.b32 %r1027, %r1040, %r1029;    setp.ne.u32 p, %r1027, 0;
    vote.ballot.sync.b32 %r1027, p, 0xffffffff;
    @!p not.b32 %r1027, %r1027;
}

	// end inline asm
	and.b32  	%r1047, %r1027, %r1046;
	mov.b32 	%r1032, 16;
	// begin inline asm
	{
    .reg .pred p;
    and.b32 %r1030, %r1040, %r1032;    setp.ne.u32 p, %r1030, 0;
    vote.ballot.sync.b32 %r1030, p, 0xffffffff;
    @!p not.b32 %r1030, %r1030;
}

	// end inline asm
	and.b32  	%r1048, %r1030, %r1047;
	mov.b32 	%r1035, 32;
	// begin inline asm
	{
    .reg .pred p;
    and.b32 %r1033, %r1040, %r1035;    setp.ne.u32 p, %r1033, 0;
    vote.ballot.sync.b32 %r1033, p, 0xffffffff;
    @!p not.b32 %r1033, %r1033;
}

	// end inline asm
	and.b32  	%r1049, %r1033, %r1048;
	mov.b32 	%r1038, 64;
	// begin inline asm
	{
    .reg .pred p;
    and.b32 %r1036, %r1040, %r1038;    setp.ne.u32 p, %r1036, 0;
    vote.ballot.sync.b32 %r1036, p, 0xffffffff;
    @!p not.b32 %r1036, %r1036;
}

	// end inline asm
	and.b32  	%r1050, %r1036, %r1049;
	mov.b32 	%r1041, 128;
	// begin inline asm
	{
    .reg .pred p;
    and.b32 %r1039, %r1040, %r1041;    setp.ne.u32 p, %r1039, 0;
    vote.ballot.sync.b32 %r1039, p, 0xffffffff;
    @!p not.b32 %r1039, %r1039;
}

	// end inline asm
	and.b32  	%r1051, %r1039, %r1050;
	clz.b32 	%r1052, %r1051;
	sub.s32 	%r232, 31, %r1052;
	and.b32  	%r1053, %r803, %r1051;
	popc.b32 	%r233, %r1053;
	setp.ne.s32 	%p117, %r402, %r232;
	mov.b32 	%r1964, 0;
	@%p117 bra 	$L__BB20_193;
	atom.shared.add.u32 	%r1964, [%r107], %r233;
$L__BB20_193:
	shfl.sync.idx.b32	%r1079|%p118, %r1964, %r232, 31, -1;
	add.s32 	%r236, %r233, %r1079;
	shr.u32 	%r1080, %r1904, %r400;
	and.b32  	%r1076, %r1080, %r75;
	mov.b32 	%r1056, 1;
	// begin inline asm
	{
    .reg .pred p;
    and.b32 %r1054, %r1076, %r1056;    setp.ne.u32 p, %r1054, 0;
    vote.ballot.sync.b32 %r1054, p, 0xffffffff;
    @!p not.b32 %r1054, %r1054;
}

	// end inline asm
	mov.b32 	%r1059, 2;
	// begin inline asm
	{
    .reg .pred p;
    and.b32 %r1057, %r1076, %r1059;    setp.ne.u32 p, %r1057, 0;
    vote.ballot.sync.b32 %r1057, p, 0xffffffff;
    @!p not.b32 %r1057, %r1057;
}

	// end inline asm
	and.b32  	%r1081, %r1057, %r1054;
	mov.b32 	%r1062, 4;
	// begin inline asm
	{
    .reg .pred p;
    and.b32 %r1060, %r1076, %r1062;    setp.ne.u32 p, %r1060, 0;
    vote.ballot.sync.b32 %r1060, p, 0xffffffff;
    @!p not.b32 %r1060, %r1060;
}

	// end inline asm
	and.b32  	%r1082, %r1060, %r1081;
	mov.b32 	%r1065, 8;
	// begin inline asm
	{
    .reg .pred p;
    and.b32 %r1063, %r1076, %r1065;    setp.ne.u32 p, %r1063, 0;
    vote.ballot.sync.b32 %r1063, p, 0xffffffff;
    @!p not.b32 %r1063, %r1063;
}

	// end inline asm
	and.b32  	%r1083, %r1063, %r1082;
	mov.b32 	%r1068, 16;
	// begin inline asm
	{
    .reg .pred p;
    and.b32 %r1066, %r1076, %r1068;    setp.ne.u32 p, %r1066, 0;
    vote.ballot.sync.b32 %r1066, p, 0xffffffff;
    @!p not.b32 %r1066, %r1066;
}

	// end inline asm
	and.b32  	%r1084, %r1066, %r1083;
	mov.b32 	%r1071, 32;
	// begin inline asm
	{
    .reg .pred p;
    and.b32 %r1069, %r1076, %r1071;    setp.ne.u32 p, %r1069, 0;
    vote.ballot.sync.b32 %r1069, p, 0xffffffff;
    @!p not.b32 %r1069, %r1069;
}

	// end inline asm
	and.b32  	%r1085, %r1069, %r1084;
	mov.b32 	%r1074, 64;
	// begin inline asm
	{
    .reg .pred p;
    and.b32 %r1072, %r1076, %r1074;    setp.ne.u32 p, %r1072, 0;
    vote.ballot.sync.b32 %r1072, p, 0xffffffff;
    @!p not.b32 %r1072, %r1072;
}

	// end inline asm
	and.b32  	%r1086, %r1072, %r1085;
	mov.b32 	%r1077, 128;
	// begin inline asm
	{
    .reg .pred p;
    and.b32 %r1075, %r1076, %r1077;    setp.ne.u32 p, %r1075, 0;
    vote.ballot.sync.b32 %r1075, p, 0xffffffff;
    @!p not.b32 %r1075, %r1075;
}

	// end inline asm
	and.b32  	%r1087, %r1075, %r1086;
	clz.b32 	%r1088, %r1087;
	sub.s32 	%r237, 31, %r1088;
	and.b32  	%r1089, %r803, %r1087;
	popc.b32 	%r238, %r1089;
	setp.ne.s32 	%p119, %r402, %r237;
	mov.b32 	%r1965, 0;
	@%p119 bra 	$L__BB20_195;
	atom.shared.add.u32 	%r1965, [%r108], %r238;
$L__BB20_195:
	shfl.sync.idx.b32	%r1115|%p120, %r1965, %r237, 31, -1;
	add.s32 	%r241, %r238, %r1115;
	shr.u32 	%r1116, %r1903, %r400;
	and.b32  	%r1112, %r1116, %r75;
	mov.b32 	%r1092, 1;
	// begin inline asm
	{
    .reg .pred p;
    and.b32 %r1090, %r1112, %r1092;    setp.ne.u32 p, %r1090, 0;
    vote.ballot.sync.b32 %r1090, p, 0xffffffff;
    @!p not.b32 %r1090, %r1090;
}

	// end inline asm
	mov.b32 	%r1095, 2;
	// begin inline asm
	{
    .reg .pred p;
    and.b32 %r1093, %r1112, %r1095;    setp.ne.u32 p, %r1093, 0;
    vote.ballot.sync.b32 %r1093, p, 0xffffffff;
    @!p not.b32 %r1093, %r1093;
}

	// end inline asm
	and.b32  	%r1117, %r1093, %r1090;
	mov.b32 	%r1098, 4;
	// begin inline asm
	{
    .reg .pred p;
    and.b32 %r1096, %r1112, %r1098;    setp.ne.u32 p, %r1096, 0;
    vote.ballot.sync.b32 %r1096, p, 0xffffffff;
    @!p not.b32 %r1096, %r1096;
}

	// end inline asm
	and.b32  	%r1118, %r1096, %r1117;
	mov.b32 	%r1101, 8;
	// begin inline asm
	{
    .reg .pred p;
    and.b32 %r1099, %r1112, %r1101;    setp.ne.u32 p, %r1099, 0;
    vote.ballot.sync.b32 %r1099, p, 0xffffffff;
    @!p not.b32 %r1099, %r1099;
}

	// end inline asm
	and.b32  	%r1119, %r1099, %r1118;
	mov.b32 	%r1104, 16;
	// begin inline asm
	{
    .reg .pred p;
    and.b32 %r1102, %r1112, %r1104;    setp.ne.u32 p, %r1102, 0;
    vote.ballot.sync.b32 %r1102, p, 0xffffffff;
    @!p not.b32 %r1102, %r1102;
}

	// end inline asm
	and.b32  	%r1120, %r1102, %r1119;
	mov.b32 	%r1107, 32;
	// begin inline asm
	{
    .reg .pred p;
    and.b32 %r1105, %r1112, %r1107;    setp.ne.u32 p, %r1105, 0;
    vote.ballot.sync.b32 %r1105, p, 0xffffffff;
    @!p not.b32 %r1105, %r1105;
}

	// end inline asm
	and.b32  	%r1121, %r1105, %r1120;
	mov.b32 	%r1110, 64;
	// begin inline asm
	{
    .reg .pred p;
    and.b32 %r1108, %r1112, %r1110;    setp.ne.u32 p, %r1108, 0;
    vote.ballot.sync.b32 %r1108, p, 0xffffffff;
    @!p not.b32 %r1108, %r1108;
}

	// end inline asm
	and.b32  	%r1122, %r1108, %r1121;
	mov.b32 	%r1113, 128;
	// begin inline asm
	{
    .reg .pred p;
    and.b32 %r1111, %r1112, %r1113;    setp.ne.u32 p, %r1111, 0;
    vote.ballot.sync.b32 %r1111, p, 0xffffffff;
    @!p not.b32 %r1111, %r1111;
}

	// end inline asm
	and.b32  	%r1123, %r1111, %r1122;
	clz.b32 	%r1124, %r1123;
	sub.s32 	%r242, 31, %r1124;
	and.b32  	%r1125, %r803, %r1123;
	popc.b32 	%r243, %r1125;
	setp.ne.s32 	%p121, %r402, %r242;
	mov.b32 	%r1966, 0;
	@%p121 bra 	$L__BB20_197;
	atom.shared.add.u32 	%r1966, [%r109], %r243;
$L__BB20_197:
	shfl.sync.idx.b32	%r1151|%p122, %r1966, %r242, 31, -1;
	add.s32 	%r246, %r243, %r1151;
	shr.u32 	%r1152, %r1902, %r400;
	and.b32  	%r1148, %r1152, %r75;
	mov.b32 	%r1128, 1;
	// begin inline asm
	{
    .reg .pred p;
    and.b32 %r1126, %r1148, %r1128;    setp.ne.u32 p, %r1126, 0;
    vote.ballot.sync.b32 %r1126, p, 0xffffffff;
    @!p not.b32 %r1126, %r1126;
}

	// end inline asm
	mov.b32 	%r1131, 2;
	// begin inline asm
	{
    .reg .pred p;
    and.b32 %r1129, %r1148, %r1131;    setp.ne.u32 p, %r1129, 0;
    vote.ballot.sync.b32 %r1129, p, 0xffffffff;
    @!p not.b32 %r1129, %r1129;
}

	// end inline asm
	and.b32  	%r1153, %r1129, %r1126;
	mov.b32 	%r1134, 4;
	// begin inline asm
	{
    .reg .pred p;
    and.b32 %r1132, %r1148, %r1134;    setp.ne.u32 p, %r1132, 0;
    vote.ballot.sync.b32 %r1132, p, 0xffffffff;
    @!p not.b32 %r1132, %r1132;
}

	// end inline asm
	and.b32  	%r1154, %r1132, %r1153;
	mov.b32 	%r1137, 8;
	// begin inline asm
	{
    .reg .pred p;
    and.b32 %r1135, %r1148, %r1137;    setp.ne.u32 p, %r1135, 0;
    vote.ballot.sync.b32 %r1135, p, 0xffffffff;
    @!p not.b32 %r1135, %r1135;
}

	// end inline asm
	and.b32  	%r1155, %r1135, %r1154;
	mov.b32 	%r1140, 16;
	// begin inline asm
	{
    .reg .pred p;
    and.b32 %r1138, %r1148, %r1140;    setp.ne.u32 p, %r1138, 0;
    vote.ballot.sync.b32 %r1138, p, 0xffffffff;
    @!p not.b32 %r1138, %r1138;
}

	// end inline asm
	and.b32  	%r1156, %r1138, %r1155;
	mov.b32 	%r1143, 32;
	// begin inline asm
	{
    .reg .pred p;
    and.b32 %r1141, %r1148, %r1143;    setp.ne.u32 p, %r1141, 0;
    vote.ballot.sync.b32 %r1141, p, 0xffffffff;
    @!p not.b32 %r1141, %r1141;
}

	// end inline asm
	and.b32  	%r1157, %r1141, %r1156;
	mov.b32 	%r1146, 64;
	// begin inline asm
	{
    .reg .pred p;
    and.b32 %r1144, %r1148, %r1146;    setp.ne.u32 p, %r1144, 0;
    vote.ballot.sync.b32 %r1144, p, 0xffffffff;
    @!p not.b32 %r1144, %r1144;
}

	// end inline asm
	and.b32  	%r1158, %r1144, %r1157;
	mov.b32 	%r1149, 128;
	// begin inline asm
	{
    .reg .pred p;
    and.b32 %r1147, %r1148, %r1149;    setp.ne.u32 p, %r1147, 0;
    vote.ballot.sync.b32 %r1147, p, 0xffffffff;
    @!p not.b32 %r1147, %r1147;
}

	// end inline asm
	and.b32  	%r1159, %r1147, %r1158;
	clz.b32 	%r1160, %r1159;
	sub.s32 	%r247, 31, %r1160;
	and.b32  	%r1161, %r803, %r1159;
	popc.b32 	%r248, %r1161;
	setp.ne.s32 	%p123, %r402, %r247;
	mov.b32 	%r1967, 0;
	@%p123 bra 	$L__BB20_199;
	atom.shared.add.u32 	%r1967, [%r110], %r248;
$L__BB20_199:
	shfl.sync.idx.b32	%r1187|%p124, %r1967, %r247, 31, -1;
	add.s32 	%r251, %r248, %r1187;
	shr.u32 	%r1188, %r1901, %r400;
	and.b32  	%r1184, %r1188, %r75;
	mov.b32 	%r1164, 1;
	// begin inline asm
	{
    .reg .pred p;
    and.b32 %r1162, %r1184, %r1164;    setp.ne.u32 p, %r1162, 0;
    vote.ballot.sync.b32 %r1162, p, 0xffffffff;
    @!p not.b32 %r1162, %r1162;
}

	// end inline asm
	mov.b32 	%r1167, 2;
	// begin inline asm
	{
    .reg .pred p;
    and.b32 %r1165, %r1184, %r1167;    setp.ne.u32 p, %r1165, 0;
    vote.ballot.sync.b32 %r1165, p, 0xffffffff;
    @!p not.b32 %r1165, %r1165;
}

	// end inline asm
	and.b32  	%r1189, %r1165, %r1162;
	mov.b32 	%r1170, 4;
	// begin inline asm
	{
    .reg .pred p;
    and.b32 %r1168, %r1184, %r1170;    setp.ne.u32 p, %r1168, 0;
    vote.ballot.sync.b32 %r1168, p, 0xffffffff;
    @!p not.b32 %r1168, %r1168;
}

	// end inline asm
	and.b32  	%r1190, %r1168, %r1189;
	mov.b32 	%r1173, 8;
	// begin inline asm
	{
    .reg .pred p;
    and.b32 %r1171, %r1184, %r1173;    setp.ne.u32 p, %r1171, 0;
    vote.ballot.sync.b32 %r1171, p, 0xffffffff;
    @!p not.b32 %r1171, %r1171;
}

	// end inline asm
	and.b32  	%r1191, %r1171, %r1190;
	mov.b32 	%r1176, 16;
	// begin inline asm
	{
    .reg .pred p;
    and.b32 %r1174, %r1184, %r1176;    setp.ne.u32 p, %r1174, 0;
    vote.ballot.sync.b32 %r1174, p, 0xffffffff;
    @!p not.b32 %r1174, %r1174;
}

	// end inline asm
	and.b32  	%r1192, %r1174, %r1191;
	mov.b32 	%r1179, 32;
	// begin inline asm
	{
    .reg .pred p;
    and.b32 %r1177, %r1184, %r1179;    setp.ne.u32 p, %r1177, 0;
    vote.ballot.sync.b32 %r1177, p, 0xffffffff;
    @!p not.b32 %r1177, %r1177;
}

	// end inline asm
	and.b32  	%r1193, %r1177, %r1192;
	mov.b32 	%r1182, 64;
	// begin inline asm
	{
    .reg .pred p;
    and.b32 %r1180, %r1184, %r1182;    setp.ne.u32 p, %r1180, 0;
    vote.ballot.sync.b32 %r1180, p, 0xffffffff;
    @!p not.b32 %r1180, %r1180;
}

	// end inline asm
	and.b32  	%r1194, %r1180, %r1193;
	mov.b32 	%r1185, 128;
	// begin inline asm
	{
    .reg .pred p;
    and.b32 %r1183, %r1184, %r1185;    setp.ne.u32 p, %r1183, 0;
    vote.ballot.sync.b32 %r1183, p, 0xffffffff;
    @!p not.b32 %r1183, %r1183;
}

	// end inline asm
	and.b32  	%r1195, %r1183, %r1194;
	clz.b32 	%r1196, %r1195;
	sub.s32 	%r252, 31, %r1196;
	and.b32  	%r1197, %r803, %r1195;
	popc.b32 	%r253, %r1197;
	setp.ne.s32 	%p125, %r402, %r252;
	mov.b32 	%r1968, 0;
	@%p125 bra 	$L__BB20_201;
	atom.shared.add.u32 	%r1968, [%r111], %r253;
$L__BB20_201:
	shfl.sync.idx.b32	%r1223|%p126, %r1968, %r252, 31, -1;
	add.s32 	%r256, %r253, %r1223;
	shr.u32 	%r1224, %r1900, %r400;
	and.b32  	%r1220, %r1224, %r75;
	mov.b32 	%r1200, 1;
	// begin inline asm
	{
    .reg .pred p;
    and.b32 %r1198, %r1220, %r1200;    setp.ne.u32 p, %r1198, 0;
    vote.ballot.sync.b32 %r1198, p, 0xffffffff;
    @!p not.b32 %r1198, %r1198;
}

	// end inline asm
	mov.b32 	%r1203, 2;
	// begin inline asm
	{
    .reg .pred p;
    and.b32 %r1201, %r1220, %r1203;    setp.ne.u32 p, %r1201, 0;
    vote.ballot.sync.b32 %r1201, p, 0xffffffff;
    @!p not.b32 %r1201, %r1201;
}

	// end inline asm
	and.b32  	%r1225, %r1201, %r1198;
	mov.b32 	%r1206, 4;
	// begin inline asm
	{
    .reg .pred p;
    and.b32 %r1204, %r1220, %r1206;    setp.ne.u32 p, %r1204, 0;
    vote.ballot.sync.b32 %r1204, p, 0xffffffff;
    @!p not.b32 %r1204, %r1204;
}

	// end inline asm
	and.b32  	%r1226, %r1204, %r1225;
	mov.b32 	%r1209, 8;
	// begin inline asm
	{
    .reg .pred p;
    and.b32 %r1207, %r1220, %r1209;    setp.ne.u32 p, %r1207, 0;
    vote.ballot.sync.b32 %r1207, p, 0xffffffff;
    @!p not.b32 %r1207, %r1207;
}

	// end inline asm
	and.b32  	%r1227, %r1207, %r1226;
	mov.b32 	%r1212, 16;
	// begin inline asm
	{
    .reg .pred p;
    and.b32 %r1210, %r1220, %r1212;    setp.ne.u32 p, %r1210, 0;
    vote.ballot.sync.b32 %r1210, p, 0xffffffff;
    @!p not.b32 %r1210, %r1210;
}

	// end inline asm
	and.b32  	%r1228, %r1210, %r1227;
	mov.b32 	%r1215, 32;
	// begin inline asm
	{
    .reg .pred p;
    and.b32 %r1213, %r1220, %r1215;    setp.ne.u32 p, %r1213, 0;
    vote.ballot.sync.b32 %r1213, p, 0xffffffff;
    @!p not.b32 %r1213, %r1213;
}

	// end inline asm
	and.b32  	%r1229, %r1213, %r1228;
	mov.b32 	%r1218, 64;
	// begin inline asm
	{
    .reg .pred p;
    and.b32 %r1216, %r1220, %r1218;    setp.ne.u32 p, %r1216, 0;
    vote.ballot.sync.b32 %r1216, p, 0xffffffff;
    @!p not.b32 %r1216, %r1216;
}

	// end inline asm
	and.b32  	%r1230, %r1216, %r1229;
	mov.b32 	%r1221, 128;
	// begin inline asm
	{
    .reg .pred p;
    and.b32 %r1219, %r1220, %r1221;    setp.ne.u32 p, %r1219, 0;
    vote.ballot.sync.b32 %r1219, p, 0xffffffff;
    @!p not.b32 %r1219, %r1219;
}

	// end inline asm
	and.b32  	%r1231, %r1219, %r1230;
	clz.b32 	%r1232, %r1231;
	sub.s32 	%r257, 31, %r1232;
	and.b32  	%r1233, %r803, %r1231;
	popc.b32 	%r258, %r1233;
	setp.ne.s32 	%p127, %r402, %r257;
	mov.b32 	%r1969, 0;
	@%p127 bra 	$L__BB20_203;
	atom.shared.add.u32 	%r1969, [%r112], %r258;
$L__BB20_203:
	shfl.sync.idx.b32	%r1259|%p128, %r1969, %r257, 31, -1;
	add.s32 	%r261, %r258, %r1259;
	shr.u32 	%r1260, %r1899, %r400;
	and.b32  	%r1256, %r1260, %r75;
	mov.b32 	%r1236, 1;
	// begin inline asm
	{
    .reg .pred p;
    and.b32 %r1234, %r1256, %r1236;    setp.ne.u32 p, %r1234, 0;
    vote.ballot.sync.b32 %r1234, p, 0xffffffff;
    @!p not.b32 %r1234, %r1234;
}

	// end inline asm
	mov.b32 	%r1239, 2;
	// begin inline asm
	{
    .reg .pred p;
    and.b32 %r1237, %r1256, %r1239;    setp.ne.u32 p, %r1237, 0;
    vote.ballot.sync.b32 %r1237, p, 0xffffffff;
    @!p not.b32 %r1237, %r1237;
}

	// end inline asm
	and.b32  	%r1261, %r1237, %r1234;
	mov.b32 	%r1242, 4;
	// begin inline asm
	{
    .reg .pred p;
    and.b32 %r1240, %r1256, %r1242;    setp.ne.u32 p, %r1240, 0;
    vote.ballot.sync.b32 %r1240, p, 0xffffffff;
    @!p not.b32 %r1240, %r1240;
}

	// end inline asm
	and.b32  	%r1262, %r1240, %r1261;
	mov.b32 	%r1245, 8;
	// begin inline asm
	{
    .reg .pred p;
    and.b32 %r1243, %r1256, %r1245;    setp.ne.u32 p, %r1243, 0;
    vote.ballot.sync.b32 %r1243, p, 0xffffffff;
    @!p not.b32 %r1243, %r1243;
}

	// end inline asm
	and.b32  	%r1263, %r1243, %r1262;
	mov.b32 	%r1248, 16;
	// begin inline asm
	{
    .reg .pred p;
    and.b32 %r1246, %r1256, %r1248;    setp.ne.u32 p, %r1246, 0;
    vote.ballot.sync.b32 %r1246, p, 0xffffffff;
    @!p not.b32 %r1246, %r1246;
}

	// end inline asm
	and.b32  	%r1264, %r1246, %r1263;
	mov.b32 	%r1251, 32;
	// begin inline asm
	{
    .reg .pred p;
    and.b32 %r1249, %r1256, %r1251;    setp.ne.u32 p, %r1249, 0;
    vote.ballot.sync.b32 %r1249, p, 0xffffffff;
    @!p not.b32 %r1249, %r1249;
}

	// end inline asm
	and.b32  	%r1265, %r1249, %r1264;
	mov.b32 	%r1254, 64;
	// begin inline asm
	{
    .reg .pred p;
    and.b32 %r1252, %r1256, %r1254;    setp.ne.u32 p, %r1252, 0;
    vote.ballot.sync.b32 %r1252, p, 0xffffffff;
    @!p not.b32 %r1252, %r1252;
}

	// end inline asm
	and.b32  	%r1266, %r1252, %r1265;
	mov.b32 	%r1257, 128;
	// begin inline asm
	{
    .reg .pred p;
    and.b32 %r1255, %r1256, %r1257;    setp.ne.u32 p, %r1255, 0;
    vote.ballot.sync.b32 %r1255, p, 0xffffffff;
    @!p not.b32 %r1255, %r1255;
}

	// end inline asm
	and.b32  	%r1267, %r1255, %r1266;
	clz.b32 	%r1268, %r1267;
	sub.s32 	%r262, 31, %r1268;
	and.b32  	%r1269, %r803, %r1267;
	popc.b32 	%r263, %r1269;
	setp.ne.s32 	%p129, %r402, %r262;
	mov.b32 	%r1970, 0;
	@%p129 bra 	$L__BB20_205;
	shl.b32 	%r1270, %r1, 5;
	and.b32  	%r1271, %r1270, 31744;
	mov.u32 	%r1272, _ZZN3cub18CUB_300001_SM_10006detail10radix_sort29DeviceRadixSortOnesweepKernelINS1_5radix10policy_hubIjjyE10Policy1000ELNS0_9SortOrderE0EjjyiiNS1_21identity_decomposer_tEEEvPT5_SB_PT3_PKSC_PT1_PKSG_PT2_PKSK_T4_iiT6_E1s;
	add.s32 	%r1273, %r1272, %r1271;
	shr.u32 	%r1274, %r1899, %r400;
	and.b32  	%r1275, %r1274, %r75;
	shl.b32 	%r1276, %r1275, 2;
	add.s32 	%r1277, %r1273, %r1276;
	atom.shared.add.u32 	%r1970, [%r1277], %r263;
$L__BB20_205:
	shfl.sync.idx.b32	%r1303|%p130, %r1970, %r262, 31, -1;
	add.s32 	%r266, %r263, %r1303;
	shr.u32 	%r1304, %r1898, %r400;
	and.b32  	%r1300, %r1304, %r75;
	mov.b32 	%r1280, 1;
	// begin inline asm
	{
    .reg .pred p;
    and.b32 %r1278, %r1300, %r1280;    setp.ne.u32 p, %r1278, 0;
    vote.ballot.sync.b32 %r1278, p, 0xffffffff;
    @!p not.b32 %r1278, %r1278;
}

	// end inline asm
	mov.b32 	%r1283, 2;
	// begin inline asm
	{
    .reg .pred p;
    and.b32 %r1281, %r1300, %r1283;    setp.ne.u32 p, %r1281, 0;
    vote.ballot.sync.b32 %r1281, p, 0xffffffff;
    @!p not.b32 %r1281, %r1281;
}

	// end inline asm
	and.b32  	%r1305, %r1281, %r1278;
	mov.b32 	%r1286, 4;
	// begin inline asm
	{
    .reg .pred p;
    and.b32 %r1284, %r1300, %r1286;    setp.ne.u32 p, %r1284, 0;
    vote.ballot.sync.b32 %r1284, p, 0xffffffff;
    @!p not.b32 %r1284, %r1284;
}

	// end inline asm
	and.b32  	%r1306, %r1284, %r1305;
	mov.b32 	%r1289, 8;
	// begin inline asm
	{
    .reg .pred p;
    and.b32 %r1287, %r1300, %r1289;    setp.ne.u32 p, %r1287, 0;
    vote.ballot.sync.b32 %r1287, p, 0xffffffff;
    @!p not.b32 %r1287, %r1287;
}

	// end inline asm
	and.b32  	%r1307, %r1287, %r1306;
	mov.b32 	%r1292, 16;
	// begin inline asm
	{
    .reg .pred p;
    and.b32 %r1290, %r1300, %r1292;    setp.ne.u32 p, %r1290, 0;
    vote.ballot.sync.b32 %r1290, p, 0xffffffff;
    @!p not.b32 %r1290, %r1290;
}

	// end inline asm
	and.b32  	%r1308, %r1290, %r1307;
	mov.b32 	%r1295, 32;
	// begin inline asm
	{
    .reg .pred p;
    and.b32 %r1293, %r1300, %r1295;    setp.ne.u32 p, %r1293, 0;
    vote.ballot.sync.b32 %r1293, p, 0xffffffff;
    @!p not.b32 %r1293, %r1293;
}

	// end inline asm
	and.b32  	%r1309, %r1293, %r1308;
	mov.b32 	%r1298, 64;
	// begin inline asm
	{
    .reg .pred p;
    and.b32 %r1296, %r1300, %r1298;    setp.ne.u32 p, %r1296, 0;
    vote.ballot.sync.b32 %r1296, p, 0xffffffff;
    @!p not.b32 %r1296, %r1296;
}

	// end inline asm
	and.b32  	%r1310, %r1296, %r1309;
	mov.b32 	%r1301, 128;
	// begin inline asm
	{
    .reg .pred p;
    and.b32 %r1299, %r1300, %r1301;    setp.ne.u32 p, %r1299, 0;
    vote.ballot.sync.b32 %r1299, p, 0xffffffff;
    @!p not.b32 %r1299, %r1299;
}

	// end inline asm
	and.b32  	%r1311, %r1299, %r1310;
	clz.b32 	%r1312, %r1311;
	sub.s32 	%r267, 31, %r1312;
	and.b32  	%r1313, %r803, %r1311;
	popc.b32 	%r268, %r1313;
	setp.ne.s32 	%p131, %r402, %r267;
	mov.b32 	%r1971, 0;
	@%p131 bra 	$L__BB20_207;
	atom.shared.add.u32 	%r1971, [%r113], %r268;
$L__BB20_207:
	shfl.sync.idx.b32	%r1339|%p132, %r1971, %r267, 31, -1;
	add.s32 	%r271, %r268, %r1339;
	shr.u32 	%r1340, %r1897, %r400;
	and.b32  	%r1336, %r1340, %r75;
	mov.b32 	%r1316, 1;
	// begin inline asm
	{
    .reg .pred p;
    and.b32 %r1314, %r1336, %r1316;    setp.ne.u32 p, %r1314, 0;
    vote.ballot.sync.b32 %r1314, p, 0xffffffff;
    @!p not.b32 %r1314, %r1314;
}

	// end inline asm
	mov.b32 	%r1319, 2;
	// begin inline asm
	{
    .reg .pred p;
    and.b32 %r1317, %r1336, %r1319;    setp.ne.u32 p, %r1317, 0;
    vote.ballot.sync.b32 %r1317, p, 0xffffffff;
    @!p not.b32 %r1317, %r1317;
}

	// end inline asm
	and.b32  	%r1341, %r1317, %r1314;
	mov.b32 	%r1322, 4;
	// begin inline asm
	{
    .reg .pred p;
    and.b32 %r1320, %r1336, %r1322;    setp.ne.u32 p, %r1320, 0;
    vote.ballot.sync.b32 %r1320, p, 0xffffffff;
    @!p not.b32 %r1320, %r1320;
}

	// end inline asm
	and.b32  	%r1342, %r1320, %r1341;
	mov.b32 	%r1325, 8;
	// begin inline asm
	{
    .reg .pred p;
    and.b32 %r1323, %r1336, %r1325;    setp.ne.u32 p, %r1323, 0;
    vote.ballot.sync.b32 %r1323, p, 0xffffffff;
    @!p not.b32 %r1323, %r1323;
}

	// end inline asm
	and.b32  	%r1343, %r1323, %r1342;
	mov.b32 	%r1328, 16;
	// begin inline asm
	{
    .reg .pred p;
    and.b32 %r1326, %r1336, %r1328;    setp.ne.u32 p, %r1326, 0;
    vote.ballot.sync.b32 %r1326, p, 0xffffffff;
    @!p not.b32 %r1326, %r1326;
}

	// end inline asm
	and.b32  	%r1344, %r1326, %r1343;
	mov.b32 	%r1331, 32;
	// begin inline asm
	{
    .reg .pred p;
    and.b32 %r1329, %r1336, %r1331;    setp.ne.u32 p, %r1329, 0;
    vote.ballot.sync.b32 %r1329, p, 0xffffffff;
    @!p not.b32 %r1329, %r1329;
}

	// end inline asm
	and.b32  	%r1345, %r1329, %r1344;
	mov.b32 	%r1334, 64;
	// begin inline asm
	{
    .reg .pred p;
    and.b32 %r1332, %r1336, %r1334;    setp.ne.u32 p, %r1332, 0;
    vote.ballot.sync.b32 %r1332, p, 0xffffffff;
    @!p not.b32 %r1332, %r1332;
}

	// end inline asm
	and.b32  	%r1346, %r1332, %r1345;
	mov.b32 	%r1337, 128;
	// begin inline asm
	{
    .reg .pred p;
    and.b32 %r1335, %r1336, %r1337;    setp.ne.u32 p, %r1335, 0;
    vote.ballot.sync.b32 %r1335, p, 0xffffffff;
    @!p not.b32 %r1335, %r1335;
}

	// end inline asm
	and.b32  	%r1347, %r1335, %r1346;
	clz.b32 	%r1348, %r1347;
	sub.s32 	%r272, 31, %r1348;
	and.b32  	%r1349, %r803, %r1347;
	popc.b32 	%r273, %r1349;
	setp.ne.s32 	%p133, %r402, %r272;
	mov.b32 	%r1972, 0;
	@%p133 bra 	$L__BB20_209;
	atom.shared.add.u32 	%r1972, [%r114], %r273;
$L__BB20_209:
	shfl.sync.idx.b32	%r1375|%p134, %r1972, %r272, 31, -1;
	add.s32 	%r276, %r273, %r1375;
	shr.u32 	%r1376, %r1896, %r400;
	and.b32  	%r1372, %r1376, %r75;
	mov.b32 	%r1352, 1;
	// begin inline asm
	{
    .reg .pred p;
    and.b32 %r1350, %r1372, %r1352;    setp.ne.u32 p, %r1350, 0;
    vote.ballot.sync.b32 %r1350, p, 0xffffffff;
    @!p not.b32 %r1350, %r1350;
}

	// end inline asm
	mov.b32 	%r1355, 2;
	// begin inline asm
	{
    .reg .pred p;
    and.b32 %r1353, %r1372, %r1355;    setp.ne.u32 p, %r1353, 0;
    vote.ballot.sync.b32 %r1353, p, 0xffffffff;
    @!p not.b32 %r1353, %r1353;
}

	// end inline asm
	and.b32  	%r1377, %r1353, %r1350;
	mov.b32 	%r1358, 4;
	// begin inline asm
	{
    .reg .pred p;
    and.b32 %r1356, %r1372, %r1358;    setp.ne.u32 p, %r1356, 0;
    vote.ballot.sync.b32 %r1356, p, 0xffffffff;
    @!p not.b32 %r1356, %r1356;
}

	// end inline asm
	and.b32  	%r1378, %r1356, %r1377;
	mov.b32 	%r1361, 8;
	// begin inline asm
	{
    .reg .pred p;
    and.b32 %r1359, %r1372, %r1361;    setp.ne.u32 p, %r1359, 0;
    vote.ballot.sync.b32 %r1359, p, 0xffffffff;
    @!p not.b32 %r1359, %r1359;
}

	// end inline asm
	and.b32  	%r1379, %r1359, %r1378;
	mov.b32 	%r1364, 16;
	// begin inline asm
	{
    .reg .pred p;
    and.b32 %r1362, %r1372, %r1364;    setp.ne.u32 p, %r1362, 0;
    vote.ballot.sync.b32 %r1362, p, 0xffffffff;
    @!p not.b32 %r1362, %r1362;
}

	// end inline asm
	and.b32  	%r1380, %r1362, %r1379;
	mov.b32 	%r1367, 32;
	// begin inline asm
	{
    .reg .pred p;
    and.b32 %r1365, %r1372, %r1367;    setp.ne.u32 p, %r1365, 0;
    vote.ballot.sync.b32 %r1365, p, 0xffffffff;
    @!p not.b32 %r1365, %r1365;
}

	// end inline asm
	and.b32  	%r1381, %r1365, %r1380;
	mov.b32 	%r1370, 64;
	// begin inline asm
	{
    .reg .pred p;
    and.b32 %r1368, %r1372, %r1370;    setp.ne.u32 p, %r1368, 0;
    vote.ballot.sync.b32 %r1368, p, 0xffffffff;
    @!p not.b32 %r1368, %r1368;
}

	// end inline asm
	and.b32  	%r1382, %r1368, %r1381;
	mov.b32 	%r1373, 128;
	// begin inline asm
	{
    .reg .pred p;
    and.b32 %r1371, %r1372, %r1373;    setp.ne.u32 p, %r1371, 0;
    vote.ballot.sync.b32 %r1371, p, 0xffffffff;
    @!p not.b32 %r1371, %r1371;
}

	// end inline asm
	and.b32  	%r1383, %r1371, %r1382;
	clz.b32 	%r1384, %r1383;
	sub.s32 	%r277, 31, %r1384;
	and.b32  	%r1385, %r803, %r1383;
	popc.b32 	%r278, %r1385;
	setp.ne.s32 	%p135, %r402, %r277;
	mov.b32 	%r1973, 0;
	@%p135 bra 	$L__BB20_211;
	atom.shared.add.u32 	%r1973, [%r115], %r278;
$L__BB20_211:
	shfl.sync.idx.b32	%r1411|%p136, %r1973, %r277, 31, -1;
	add.s32 	%r281, %r278, %r1411;
	shr.u32 	%r1412, %r1895, %r400;
	and.b32  	%r1408, %r1412, %r75;
	mov.b32 	%r1388, 1;
	// begin inline asm
	{
    .reg .pred p;
    and.b32 %r1386, %r1408, %r1388;    setp.ne.u32 p, %r1386, 0;
    vote.ballot.sync.b32 %r1386, p, 0xffffffff;
    @!p not.b32 %r1386, %r1386;
}

	// end inline asm
	mov.b32 	%r1391, 2;
	// begin inline asm
	{
    .reg .pred p;
    and.b32 %r1389, %r1408, %r1391;    setp.ne.u32 p, %r1389, 0;
    vote.ballot.sync.b32 %r1389, p, 0xffffffff;
    @!p not.b32 %r1389, %r1389;
}

	// end inline asm
	and.b32  	%r1413, %r1389, %r1386;
	mov.b32 	%r1394, 4;
	// begin inline asm
	{
    .reg .pred p;
    and.b32 %r1392, %r1408, %r1394;    setp.ne.u32 p, %r1392, 0;
    vote.ballot.sync.b32 %r1392, p, 0xffffffff;
    @!p not.b32 %r1392, %r1392;
}

	// end inline asm
	and.b32  	%r1414, %r1392, %r1413;
	mov.b32 	%r1397, 8;
	// begin inline asm
	{
    .reg .pred p;
    and.b32 %r1395, %r1408, %r1397;    setp.ne.u32 p, %r1395, 0;
    vote.ballot.sync.b32 %r1395, p, 0xffffffff;
    @!p not.b32 %r1395, %r1395;
}

	// end inline asm
	and.b32  	%r1415, %r1395, %r1414;
	mov.b32 	%r1400, 16;
	// begin inline asm
	{
    .reg .pred p;
    and.b32 %r1398, %r1408, %r1400;    setp.ne.u32 p, %r1398, 0;
    vote.ballot.sync.b32 %r1398, p, 0xffffffff;
    @!p not.b32 %r1398, %r1398;
}

	// end inline asm
	and.b32  	%r1416, %r1398, %r1415;
	mov.b32 	%r1403, 32;
	// begin inline asm
	{
    .reg .pred p;
    and.b32 %r1401, %r1408, %r1403;    setp.ne.u32 p, %r1401, 0;
    vote.ballot.sync.b32 %r1401, p, 0xffffffff;
    @!p not.b32 %r1401, %r1401;
}

	// end inline asm
	and.b32  	%r1417, %r1401, %r1416;
	mov.b32 	%r1406, 64;
	// begin inline asm
	{
    .reg .pred p;
    and.b32 %r1404, %r1408, %r1406;    setp.ne.u32 p, %r1404, 0;
    vote.ballot.sync.b32 %r1404, p, 0xffffffff;
    @!p not.b32 %r1404, %r1404;
}

	// end inline asm
	and.b32  	%r1418, %r1404, %r1417;
	mov.b32 	%r1409, 128;
	// begin inline asm
	{
    .reg .pred p;
    and.b32 %r1407, %r1408, %r1409;    setp.ne.u32 p, %r1407, 0;
    vote.ballot.sync.b32 %r1407, p, 0xffffffff;
    @!p not.b32 %r1407, %r1407;
}

	// end inline asm
	and.b32  	%r1419, %r1407, %r1418;
	clz.b32 	%r1420, %r1419;
	sub.s32 	%r282, 31, %r1420;
	and.b32  	%r1421, %r803, %r1419;
	popc.b32 	%r283, %r1421;
	setp.ne.s32 	%p137, %r402, %r282;
	mov.b32 	%r1974, 0;
	@%p137 bra 	$L__BB20_213;
	atom.shared.add.u32 	%r1974, [%r116], %r283;
$L__BB20_213:
	shfl.sync.idx.b32	%r1422|%p139, %r1974, %r282, 31, -1;
	add.s32 	%r1423, %r283, %r1422;
	bar.sync 	0;
	shl.b32 	%r1424, %r206, 2;
	mov.u32 	%r1425, _ZZN3cub18CUB_300001_SM_10006detail10radix_sort29DeviceRadixSortOnesweepKernelINS1_5radix10policy_hubIjjyE10Policy1000ELNS0_9SortOrderE0EjjyiiNS1_21identity_decomposer_tEEEvPT5_SB_PT3_PKSC_PT1_PKSG_PT2_PKSK_T4_iiT6_E1s;
	add.s32 	%r286, %r1425, %r1424;
	st.shared.u32 	[%r286+-4], %r1911;
	shl.b32 	%r1426, %r211, 2;
	add.s32 	%r287, %r1425, %r1426;
	st.shared.u32 	[%r287+-4], %r1910;
	shl.b32 	%r1427, %r216, 2;
	add.s32 	%r288, %r1425, %r1427;
	st.shared.u32 	[%r288+-4], %r1909;
	shl.b32 	%r1428, %r221, 2;
	add.s32 	%r289, %r1425, %r1428;
	st.shared.u32 	[%r289+-4], %r1908;
	shl.b32 	%r1429, %r226, 2;
	add.s32 	%r290, %r1425, %r1429;
	st.shared.u32 	[%r290+-4], %r1907;
	shl.b32 	%r1430, %r231, 2;
	add.s32 	%r291, %r1425, %r1430;
	st.shared.u32 	[%r291+-4], %r1906;
	shl.b32 	%r1431, %r236, 2;
	add.s32 	%r292, %r1425, %r1431;
	st.shared.u32 	[%r292+-4], %r1905;
	shl.b32 	%r1432, %r241, 2;
	add.s32 	%r293, %r1425, %r1432;
	st.shared.u32 	[%r293+-4], %r1904;
	shl.b32 	%r1433, %r246, 2;
	add.s32 	%r294, %r1425, %r1433;
	st.shared.u32 	[%r294+-4], %r1903;
	shl.b32 	%r1434, %r251, 2;
	add.s32 	%r295, %r1425, %r1434;
	st.shared.u32 	[%r295+-4], %r1902;
	shl.b32 	%r1435, %r256, 2;
	add.s32 	%r296, %r1425, %r1435;
	st.shared.u32 	[%r296+-4], %r1901;
	shl.b32 	%r1436, %r261, 2;
	add.s32 	%r297, %r1425, %r1436;
	st.shared.u32 	[%r297+-4], %r1900;
	shl.b32 	%r1437, %r266, 2;
	add.s32 	%r298, %r1425, %r1437;
	st.shared.u32 	[%r298+-4], %r1899;
	shl.b32 	%r1438, %r271, 2;
	add.s32 	%r299, %r1425, %r1438;
	st.shared.u32 	[%r299+-4], %r1898;
	shl.b32 	%r1439, %r276, 2;
	add.s32 	%r300, %r1425, %r1439;
	st.shared.u32 	[%r300+-4], %r1897;
	shl.b32 	%r1440, %r281, 2;
	add.s32 	%r301, %r1425, %r1440;
	st.shared.u32 	[%r301+-4], %r1896;
	shl.b32 	%r1441, %r1423, 2;
	add.s32 	%r302, %r1425, %r1441;
	st.shared.u32 	[%r302+-4], %r1895;
	shl.b32 	%r1442, %r1, 3;
	add.s32 	%r1443, %r1425, %r1442;
	add.s32 	%r303, %r1443, 26112;
	@%p29 bra 	$L__BB20_221;
	ld.param.u64 	%rd368, [_ZN3cub18CUB_300001_SM_10006detail10radix_sort29DeviceRadixSortOnesweepKernelINS1_5radix10policy_hubIjjyE10Policy1000ELNS0_9SortOrderE0EjjyiiNS1_21identity_decomposer_tEEEvPT5_SB_PT3_PKSC_PT1_PKSG_PT2_PKSK_T4_iiT6__param_3];
	cvta.to.global.u64 	%rd85, %rd368;
	shl.b64 	%rd86, %rd10, 3;
	add.s64 	%rd87, %rd85, %rd86;
	ld.global.u64 	%rd88, [%rd87];
	cvt.s64.s32 	%rd89, %r200;
	sub.s64 	%rd371, %rd88, %rd89;
	st.shared.u64 	[%r303], %rd371;
	setp.lt.s32 	%p140, %r4, 1;
	mov.u32 	%r1978, %r1920;
	@%p140 bra 	$L__BB20_220;
	mov.b32 	%r1976, -1;
	mov.u32 	%r1975, %r4;
	mov.u32 	%r1978, %r1920;
$L__BB20_216:
	ld.param.u64 	%rd361, [_ZN3cub18CUB_300001_SM_10006detail10radix_sort29DeviceRadixSortOnesweepKernelINS1_5radix10policy_hubIjjyE10Policy1000ELNS0_9SortOrderE0EjjyiiNS1_21identity_decomposer_tEEEvPT5_SB_PT3_PKSC_PT1_PKSG_PT2_PKSK_T4_iiT6__param_0];
	add.s32 	%r307, %r1975, -1;
	shl.b32 	%r1445, %r307, 8;
	add.s32 	%r1446, %r1445, %r1;
	cvta.to.global.u64 	%rd90, %rd361;
	mul.wide.s32 	%rd91, %r1446, 4;
	add.s64 	%rd21, %rd90, %rd91;
$L__BB20_217:
	membar.cta;
	ld.volatile.global.u32 	%r308, [%rd21];
	setp.eq.s32 	%p141, %r308, 0;
	@%p141 bra 	$L__BB20_217;
	and.b32  	%r1447, %r308, 1073741823;
	add.s32 	%r1978, %r1447, %r1978;
	setp.gt.s32 	%p142, %r308, -1;
	vote.sync.ballot.b32 	%r1976, %p142, %r1976;
	setp.gt.u32 	%p144, %r1975, 1;
	and.pred  	%p145, %p142, %p144;
	mov.u32 	%r1975, %r307;
	@%p145 bra 	$L__BB20_216;
	ld.shared.u64 	%rd371, [%r303];
$L__BB20_220:
	ld.param.u64 	%rd362, [_ZN3cub18CUB_300001_SM_10006detail10radix_sort29DeviceRadixSortOnesweepKernelINS1_5radix10policy_hubIjjyE10Policy1000ELNS0_9SortOrderE0EjjyiiNS1_21identity_decomposer_tEEEvPT5_SB_PT3_PKSC_PT1_PKSG_PT2_PKSK_T4_iiT6__param_0];
	or.b32  	%r1448, %r1978, -2147483648;
	cvta.to.global.u64 	%rd92, %rd362;
	shl.b32 	%r1449, %r4, 8;
	add.s32 	%r1450, %r1449, %r1;
	mul.wide.s32 	%rd93, %r1450, 4;
	add.s64 	%rd94, %rd92, %rd93;
	st.volatile.global.u32 	[%rd94], %r1448;
	sub.s32 	%r1451, %r1978, %r1920;
	cvt.s64.s32 	%rd95, %r1451;
	add.s64 	%rd96, %rd371, %rd95;
	st.shared.u64 	[%r303], %rd96;
$L__BB20_221:
	ld.param.u64 	%rd365, [_ZN3cub18CUB_300001_SM_10006detail10radix_sort29DeviceRadixSortOnesweepKernelINS1_5radix10policy_hubIjjyE10Policy1000ELNS0_9SortOrderE0EjjyiiNS1_21identity_decomposer_tEEEvPT5_SB_PT3_PKSC_PT1_PKSG_PT2_PKSK_T4_iiT6__param_2];
	setp.gt.u32 	%p146, %r1, 255;
	setp.lt.s32 	%p147, %r5, %r399;
	setp.eq.s64 	%p148, %rd365, 0;
	or.pred  	%p149, %p148, %p147;
	or.pred  	%p150, %p146, %p149;
	@%p150 bra 	$L__BB20_223;
	ld.param.u64 	%rd366, [_ZN3cub18CUB_300001_SM_10006detail10radix_sort29DeviceRadixSortOnesweepKernelINS1_5radix10policy_hubIjjyE10Policy1000ELNS0_9SortOrderE0EjjyiiNS1_21identity_decomposer_tEEEvPT5_SB_PT3_PKSC_PT1_PKSG_PT2_PKSK_T4_iiT6__param_2];
	ld.shared.u64 	%rd97, [%r303];
	cvt.s64.s32 	%rd98, %r1920;
	cvt.s64.s32 	%rd99, %r200;
	add.s64 	%rd100, %rd99, %rd98;
	add.s64 	%rd101, %rd100, %rd97;
	cvta.to.global.u64 	%rd102, %rd366;
	shl.b64 	%rd103, %rd10, 3;
	add.s64 	%rd104, %rd102, %rd103;
	st.global.u64 	[%rd104], %rd101;
$L__BB20_223:
	setp.gt.s32 	%p151, %r5, %r399;
	bar.sync 	0;
	@%p151 bra 	$L__BB20_225;
	ld.shared.u32 	%r1452, [%r117];
	shr.u32 	%r1453, %r1452, %r400;
	and.b32  	%r1454, %r1453, %r75;
	shl.b32 	%r1455, %r1454, 3;
	add.s32 	%r1457, %r1425, 26112;
	add.s32 	%r1458, %r1457, %r1455;
	ld.shared.u64 	%rd105, [%r1458];
	add.s64 	%rd106, %rd105, %rd10;
	shl.b64 	%rd107, %rd106, 2;
	add.s64 	%rd108, %rd2, %rd107;
	st.global.u32 	[%rd108], %r1452;
	bar.warp.sync 	-1;
	ld.shared.u32 	%r1459, [%r117+1536];
	shr.u32 	%r1460, %r1459, %r400;
	and.b32  	%r1461, %r1460, %r75;
	shl.b32 	%r1462, %r1461, 3;
	add.s32 	%r1463, %r1457, %r1462;
	ld.shared.u64 	%rd109, [%r1463];
	add.s64 	%rd110, %rd109, %rd10;
	shl.b64 	%rd111, %rd110, 2;
	add.s64 	%rd112, %rd2, %rd111;
	st.global.u32 	[%rd112+1536], %r1459;
	bar.warp.sync 	-1;
	ld.shared.u32 	%r1464, [%r117+3072];
	shr.u32 	%r1465, %r1464, %r400;
	and.b32  	%r1466, %r1465, %r75;
	shl.b32 	%r1467, %r1466, 3;
	add.s32 	%r1468, %r1457, %r1467;
	ld.shared.u64 	%rd113, [%r1468];
	add.s64 	%rd114, %rd113, %rd10;
	shl.b64 	%rd115, %rd114, 2;
	add.s64 	%rd116, %rd2, %rd115;
	st.global.u32 	[%rd116+3072], %r1464;
	bar.warp.sync 	-1;
	ld.shared.u32 	%r1469, [%r117+4608];
	shr.u32 	%r1470, %r1469, %r400;
	and.b32  	%r1471, %r1470, %r75;
	shl.b32 	%r1472, %r1471, 3;
	add.s32 	%r1473, %r1457, %r1472;
	ld.shared.u64 	%rd117, [%r1473];
	add.s64 	%rd118, %rd117, %rd10;
	shl.b64 	%rd119, %rd118, 2;
	add.s64 	%rd120, %rd2, %rd119;
	st.global.u32 	[%rd120+4608], %r1469;
	bar.warp.sync 	-1;
	ld.shared.u32 	%r1474, [%r117+6144];
	shr.u32 	%r1475, %r1474, %r400;
	and.b32  	%r1476, %r1475, %r75;
	shl.b32 	%r1477, %r1476, 3;
	add.s32 	%r1478, %r1457, %r1477;
	ld.shared.u64 	%rd121, [%r1478];
	add.s64 	%rd122, %rd121, %rd10;
	shl.b64 	%rd123, %rd122, 2;
	add.s64 	%rd124, %rd2, %rd123;
	st.global.u32 	[%rd124+6144], %r1474;
	bar.warp.sync 	-1;
	ld.shared.u32 	%r1479, [%r117+7680];
	shr.u32 	%r1480, %r1479, %r400;
	and.b32  	%r1481, %r1480, %r75;
	shl.b32 	%r1482, %r1481, 3;
	add.s32 	%r1483, %r1457, %r1482;
	ld.shared.u64 	%rd125, [%r1483];
	add.s64 	%rd126, %rd125, %rd10;
	shl.b64 	%rd127, %rd126, 2;
	add.s64 	%rd128, %rd2, %rd127;
	st.global.u32 	[%rd128+7680], %r1479;
	bar.warp.sync 	-1;
	ld.shared.u32 	%r1484, [%r117+9216];
	shr.u32 	%r1485, %r1484, %r400;
	and.b32  	%r1486, %r1485, %r75;
	shl.b32 	%r1487, %r1486, 3;
	add.s32 	%r1488, %r1457, %r1487;
	ld.shared.u64 	%rd129, [%r1488];
	add.s64 	%rd130, %rd129, %rd10;
	shl.b64 	%rd131, %rd130, 2;
	add.s64 	%rd132, %rd2, %rd131;
	st.global.u32 	[%rd132+9216], %r1484;
	bar.warp.sync 	-1;
	ld.shared.u32 	%r1489, [%r117+10752];
	shr.u32 	%r1490, %r1489, %r400;
	and.b32  	%r1491, %r1490, %r75;
	shl.b32 	%r1492, %r1491, 3;
	add.s32 	%r1493, %r1457, %r1492;
	ld.shared.u64 	%rd133, [%r1493];
	add.s64 	%rd134, %rd133, %rd10;
	shl.b64 	%rd135, %rd134, 2;
	add.s64 	%rd136, %rd2, %rd135;
	st.global.u32 	[%rd136+10752], %r1489;
	bar.warp.sync 	-1;
	ld.shared.u32 	%r1494, [%r117+12288];
	shr.u32 	%r1495, %r1494, %r400;
	and.b32  	%r1496, %r1495, %r75;
	shl.b32 	%r1497, %r1496, 3;
	add.s32 	%r1498, %r1457, %r1497;
	ld.shared.u64 	%rd137, [%r1498];
	add.s64 	%rd138, %rd137, %rd10;
	shl.b64 	%rd139, %rd138, 2;
	add.s64 	%rd140, %rd2, %rd139;
	st.global.u32 	[%rd140+12288], %r1494;
	bar.warp.sync 	-1;
	ld.shared.u32 	%r1499, [%r117+13824];
	shr.u32 	%r1500, %r1499, %r400;
	and.b32  	%r1501, %r1500, %r75;
	shl.b32 	%r1502, %r1501, 3;
	add.s32 	%r1503, %r1457, %r1502;
	ld.shared.u64 	%rd141, [%r1503];
	add.s64 	%rd142, %rd141, %rd10;
	shl.b64 	%rd143, %rd142, 2;
	add.s64 	%rd144, %rd2, %rd143;
	st.global.u32 	[%rd144+13824], %r1499;
	bar.warp.sync 	-1;
	ld.shared.u32 	%r1504, [%r117+15360];
	shr.u32 	%r1505, %r1504, %r400;
	and.b32  	%r1506, %r1505, %r75;
	shl.b32 	%r1507, %r1506, 3;
	add.s32 	%r1508, %r1457, %r1507;
	ld.shared.u64 	%rd145, [%r1508];
	add.s64 	%rd146, %rd145, %rd10;
	shl.b64 	%rd147, %rd146, 2;
	add.s64 	%rd148, %rd2, %rd147;
	st.global.u32 	[%rd148+15360], %r1504;
	bar.warp.sync 	-1;
	ld.shared.u32 	%r1509, [%r117+16896];
	shr.u32 	%r1510, %r1509, %r400;
	and.b32  	%r1511, %r1510, %r75;
	shl.b32 	%r1512, %r1511, 3;
	add.s32 	%r1513, %r1457, %r1512;
	ld.shared.u64 	%rd149, [%r1513];
	add.s64 	%rd150, %rd149, %rd10;
	shl.b64 	%rd151, %rd150, 2;
	add.s64 	%rd152, %rd2, %rd151;
	st.global.u32 	[%rd152+16896], %r1509;
	bar.warp.sync 	-1;
	ld.shared.u32 	%r1514, [%r117+18432];
	shr.u32 	%r1515, %r1514, %r400;
	and.b32  	%r1516, %r1515, %r75;
	shl.b32 	%r1517, %r1516, 3;
	add.s32 	%r1518, %r1457, %r1517;
	ld.shared.u64 	%rd153, [%r1518];
	add.s64 	%rd154, %rd153, %rd10;
	shl.b64 	%rd155, %rd154, 2;
	add.s64 	%rd156, %rd2, %rd155;
	st.global.u32 	[%rd156+18432], %r1514;
	bar.warp.sync 	-1;
	ld.shared.u32 	%r1519, [%r117+19968];
	shr.u32 	%r1520, %r1519, %r400;
	and.b32  	%r1521, %r1520, %r75;
	shl.b32 	%r1522, %r1521, 3;
	add.s32 	%r1523, %r1457, %r1522;
	ld.shared.u64 	%rd157, [%r1523];
	add.s64 	%rd158, %rd157, %rd10;
	shl.b64 	%rd159, %rd158, 2;
	add.s64 	%rd160, %rd2, %rd159;
	st.global.u32 	[%rd160+19968], %r1519;
	bar.warp.sync 	-1;
	ld.shared.u32 	%r1524, [%r117+21504];
	shr.u32 	%r1525, %r1524, %r400;
	and.b32  	%r1526, %r1525, %r75;
	shl.b32 	%r1527, %r1526, 3;
	add.s32 	%r1528, %r1457, %r1527;
	ld.shared.u64 	%rd161, [%r1528];
	add.s64 	%rd162, %rd161, %rd10;
	shl.b64 	%rd163, %rd162, 2;
	add.s64 	%rd164, %rd2, %rd163;
	st.global.u32 	[%rd164+21504], %r1524;
	bar.warp.sync 	-1;
	ld.shared.u32 	%r1529, [%r117+23040];
	shr.u32 	%r1530, %r1529, %r400;
	and.b32  	%r1531, %r1530, %r75;
	shl.b32 	%r1532, %r1531, 3;
	add.s32 	%r1533, %r1457, %r1532;
	ld.shared.u64 	%rd165, [%r1533];
	add.s64 	%rd166, %rd165, %rd10;
	shl.b64 	%rd167, %rd166, 2;
	add.s64 	%rd168, %rd2, %rd167;
	st.global.u32 	[%rd168+23040], %r1529;
	bar.warp.sync 	-1;
	ld.shared.u32 	%r1534, [%r117+24576];
	shr.u32 	%r1535, %r1534, %r400;
	and.b32  	%r1536, %r1535, %r75;
	shl.b32 	%r1537, %r1536, 3;
	add.s32 	%r1538, %r1457, %r1537;
	ld.shared.u64 	%rd169, [%r1538];
	add.s64 	%rd170, %rd169, %rd10;
	shl.b64 	%rd171, %rd170, 2;
	add.s64 	%rd172, %rd2, %rd171;
	st.global.u32 	[%rd172+24576], %r1534;
	bar.warp.sync 	-1;
	bra.uni 	$L__BB20_260;
$L__BB20_225:
	mad.lo.s32 	%r312, %r4, -6528, %r399;
	setp.ge.s32 	%p152, %r1, %r312;
	@%p152 bra 	$L__BB20_227;
	ld.shared.u32 	%r1539, [%r117];
	shr.u32 	%r1540, %r1539, %r400;
	and.b32  	%r1541, %r1540, %r75;
	shl.b32 	%r1542, %r1541, 3;
	add.s32 	%r1544, %r1425, %r1542;
	ld.shared.u64 	%rd173, [%r1544+26112];
	add.s64 	%rd174, %rd173, %rd10;
	shl.b64 	%rd175, %rd174, 2;
	add.s64 	%rd176, %rd2, %rd175;
	st.global.u32 	[%rd176], %r1539;
$L__BB20_227:
	bar.warp.sync 	-1;
	add.s32 	%r1545, %r1, 384;
	setp.ge.s32 	%p153, %r1545, %r312;
	@%p153 bra 	$L__BB20_229;
	ld.shared.u32 	%r1546, [%r117+1536];
	shr.u32 	%r1547, %r1546, %r400;
	and.b32  	%r1548, %r1547, %r75;
	shl.b32 	%r1549, %r1548, 3;
	add.s32 	%r1551, %r1425, %r1549;
	ld.shared.u64 	%rd177, [%r1551+26112];
	add.s64 	%rd178, %rd177, %rd10;
	shl.b64 	%rd179, %rd178, 2;
	add.s64 	%rd180, %rd2, %rd179;
	st.global.u32 	[%rd180+1536], %r1546;
$L__BB20_229:
	bar.warp.sync 	-1;
	add.s32 	%r1552, %r1, 768;
	setp.ge.s32 	%p154, %r1552, %r312;
	@%p154 bra 	$L__BB20_231;
	ld.shared.u32 	%r1553, [%r117+3072];
	shr.u32 	%r1554, %r1553, %r400;
	and.b32  	%r1555, %r1554, %r75;
	shl.b32 	%r1556, %r1555, 3;
	add.s32 	%r1558, %r1425, %r1556;
	ld.shared.u64 	%rd181, [%r1558+26112];
	add.s64 	%rd182, %rd181, %rd10;
	shl.b64 	%rd183, %rd182, 2;
	add.s64 	%rd184, %rd2, %rd183;
	st.global.u32 	[%rd184+3072], %r1553;
$L__BB20_231:
	bar.warp.sync 	-1;
	add.s32 	%r1559, %r1, 1152;
	setp.ge.s32 	%p155, %r1559, %r312;
	@%p155 bra 	$L__BB20_233;
	ld.shared.u32 	%r1560, [%r117+4608];
	shr.u32 	%r1561, %r1560, %r400;
	and.b32  	%r1562, %r1561, %r75;
	shl.b32 	%r1563, %r1562, 3;
	add.s32 	%r1565, %r1425, %r1563;
	ld.shared.u64 	%rd185, [%r1565+26112];
	add.s64 	%rd186, %rd185, %rd10;
	shl.b64 	%rd187, %rd186, 2;
	add.s64 	%rd188, %rd2, %rd187;
	st.global.u32 	[%rd188+4608], %r1560;
$L__BB20_233:
	bar.warp.sync 	-1;
	add.s32 	%r1566, %r1, 1536;
	setp.ge.s32 	%p156, %r1566, %r312;
	@%p156 bra 	$L__BB20_235;
	ld.shared.u32 	%r1567, [%r117+6144];
	shr.u32 	%r1568, %r1567, %r400;
	and.b32  	%r1569, %r1568, %r75;
	shl.b32 	%r1570, %r1569, 3;
	add.s32 	%r1572, %r1425, %r1570;
	ld.shared.u64 	%rd189, [%r1572+26112];
	add.s64 	%rd190, %rd189, %rd10;
	shl.b64 	%rd191, %rd190, 2;
	add.s64 	%rd192, %rd2, %rd191;
	st.global.u32 	[%rd192+6144], %r1567;
$L__BB20_235:
	bar.warp.sync 	-1;
	add.s32 	%r1573, %r1, 1920;
	setp.ge.s32 	%p157, %r1573, %r312;
	@%p157 bra 	$L__BB20_237;
	ld.shared.u32 	%r1574, [%r117+7680];
	shr.u32 	%r1575, %r1574, %r400;
	and.b32  	%r1576, %r1575, %r75;
	shl.b32 	%r1577, %r1576, 3;
	add.s32 	%r1579, %r1425, %r1577;
	ld.shared.u64 	%rd193, [%r1579+26112];
	add.s64 	%rd194, %rd193, %rd10;
	shl.b64 	%rd195, %rd194, 2;
	add.s64 	%rd196, %rd2, %rd195;
	st.global.u32 	[%rd196+7680], %r1574;
$L__BB20_237:
	bar.warp.sync 	-1;
	add.s32 	%r1580, %r1, 2304;
	setp.ge.s32 	%p158, %r1580, %r312;
	@%p158 bra 	$L__BB20_239;
	ld.shared.u32 	%r1581, [%r117+9216];
	shr.u32 	%r1582, %r1581, %r400;
	and.b32  	%r1583, %r1582, %r75;
	shl.b32 	%r1584, %r1583, 3;
	add.s32 	%r1586, %r1425, %r1584;
	ld.shared.u64 	%rd197, [%r1586+26112];
	add.s64 	%rd198, %rd197, %rd10;
	shl.b64 	%rd199, %rd198, 2;
	add.s64 	%rd200, %rd2, %rd199;
	st.global.u32 	[%rd200+9216], %r1581;
$L__BB20_239:
	bar.warp.sync 	-1;
	add.s32 	%r1587, %r1, 2688;
	setp.ge.s32 	%p159, %r1587, %r312;
	@%p159 bra 	$L__BB20_241;
	ld.shared.u32 	%r1588, [%r117+10752];
	shr.u32 	%r1589, %r1588, %r400;
	and.b32  	%r1590, %r1589, %r75;
	shl.b32 	%r1591, %r1590, 3;
	add.s32 	%r1593, %r1425, %r1591;
	ld.shared.u64 	%rd201, [%r1593+26112];
	add.s64 	%rd202, %rd201, %rd10;
	shl.b64 	%rd203, %rd202, 2;
	add.s64 	%rd204, %rd2, %rd203;
	st.global.u32 	[%rd204+10752], %r1588;
$L__BB20_241:
	bar.warp.sync 	-1;
	or.b32  	%r1594, %r1, 3072;
	setp.ge.s32 	%p160, %r1594, %r312;
	@%p160 bra 	$L__BB20_243;
	ld.shared.u32 	%r1595, [%r117+12288];
	shr.u32 	%r1596, %r1595, %r400;
	and.b32  	%r1597, %r1596, %r75;
	shl.b32 	%r1598, %r1597, 3;
	add.s32 	%r1600, %r1425, %r1598;
	ld.shared.u64 	%rd205, [%r1600+26112];
	add.s64 	%rd206, %rd205, %rd10;
	shl.b64 	%rd207, %rd206, 2;
	add.s64 	%rd208, %rd2, %rd207;
	st.global.u32 	[%rd208+12288], %r1595;
$L__BB20_243:
	bar.warp.sync 	-1;
	add.s32 	%r1601, %r1, 3456;
	setp.ge.s32 	%p161, %r1601, %r312;
	@%p161 bra 	$L__BB20_245;
	ld.shared.u32 	%r1602, [%r117+13824];
	shr.u32 	%r1603, %r1602, %r400;
	and.b32  	%r1604, %r1603, %r75;
	shl.b32 	%r1605, %r1604, 3;
	add.s32 	%r1607, %r1425, %r1605;
	ld.shared.u64 	%rd209, [%r1607+26112];
	add.s64 	%rd210, %rd209, %rd10;
	shl.b64 	%rd211, %rd210, 2;
	add.s64 	%rd212, %rd2, %rd211;
	st.global.u32 	[%rd212+13824], %r1602;
$L__BB20_245:
	bar.warp.sync 	-1;
	add.s32 	%r1608, %r1, 3840;
	setp.ge.s32 	%p162, %r1608, %r312;
	@%p162 bra 	$L__BB20_247;
	ld.shared.u32 	%r1609, [%r117+15360];
	shr.u32 	%r1610, %r1609, %r400;
	and.b32  	%r1611, %r1610, %r75;
	shl.b32 	%r1612, %r1611, 3;
	add.s32 	%r1614, %r1425, %r1612;
	ld.shared.u64 	%rd213, [%r1614+26112];
	add.s64 	%rd214, %rd213, %rd10;
	shl.b64 	%rd215, %rd214, 2;
	add.s64 	%rd216, %rd2, %rd215;
	st.global.u32 	[%rd216+15360], %r1609;
$L__BB20_247:
	bar.warp.sync 	-1;
	add.s32 	%r1615, %r1, 4224;
	setp.ge.s32 	%p163, %r1615, %r312;
	@%p163 bra 	$L__BB20_249;
	ld.shared.u32 	%r1616, [%r117+16896];
	shr.u32 	%r1617, %r1616, %r400;
	and.b32  	%r1618, %r1617, %r75;
	shl.b32 	%r1619, %r1618, 3;
	add.s32 	%r1621, %r1425, %r1619;
	ld.shared.u64 	%rd217, [%r1621+26112];
	add.s64 	%rd218, %rd217, %rd10;
	shl.b64 	%rd219, %rd218, 2;
	add.s64 	%rd220, %rd2, %rd219;
	st.global.u32 	[%rd220+16896], %r1616;
$L__BB20_249:
	bar.warp.sync 	-1;
	add.s32 	%r1622, %r1, 4608;
	setp.ge.s32 	%p164, %r1622, %r312;
	@%p164 bra 	$L__BB20_251;
	ld.shared.u32 	%r1623, [%r117+18432];
	shr.u32 	%r1624, %r1623, %r400;
	and.b32  	%r1625, %r1624, %r75;
	shl.b32 	%r1626, %r1625, 3;
	add.s32 	%r1628, %r1425, %r1626;
	ld.shared.u64 	%rd221, [%r1628+26112];
	add.s64 	%rd222, %rd221, %rd10;
	shl.b64 	%rd223, %rd222, 2;
	add.s64 	%rd224, %rd2, %rd223;
	st.global.u32 	[%rd224+18432], %r1623;
$L__BB20_251:
	bar.warp.sync 	-1;
	add.s32 	%r1629, %r1, 4992;
	setp.ge.s32 	%p165, %r1629, %r312;
	@%p165 bra 	$L__BB20_253;
	ld.shared.u32 	%r1630, [%r117+19968];
	shr.u32 	%r1631, %r1630, %r400;
	and.b32  	%r1632, %r1631, %r75;
	shl.b32 	%r1633, %r1632, 3;
	add.s32 	%r1635, %r1425, %r1633;
	ld.shared.u64 	%rd225, [%r1635+26112];
	add.s64 	%rd226, %rd225, %rd10;
	shl.b64 	%rd227, %rd226, 2;
	add.s64 	%rd228, %rd2, %rd227;
	st.global.u32 	[%rd228+19968], %r1630;
$L__BB20_253:
	bar.warp.sync 	-1;
	add.s32 	%r1636, %r1, 5376;
	setp.ge.s32 	%p166, %r1636, %r312;
	@%p166 bra 	$L__BB20_255;
	ld.shared.u32 	%r1637, [%r117+21504];
	shr.u32 	%r1638, %r1637, %r400;
	and.b32  	%r1639, %r1638, %r75;
	shl.b32 	%r1640, %r1639, 3;
	add.s32 	%r1642, %r1425, %r1640;
	ld.shared.u64 	%rd229, [%r1642+26112];
	add.s64 	%rd230, %rd229, %rd10;
	shl.b64 	%rd231, %rd230, 2;
	add.s64 	%rd232, %rd2, %rd231;
	st.global.u32 	[%rd232+21504], %r1637;
$L__BB20_255:
	bar.warp.sync 	-1;
	add.s32 	%r1643, %r1, 5760;
	setp.ge.s32 	%p167, %r1643, %r312;
	@%p167 bra 	$L__BB20_257;
	ld.shared.u32 	%r1644, [%r117+23040];
	shr.u32 	%r1645, %r1644, %r400;
	and.b32  	%r1646, %r1645, %r75;
	shl.b32 	%r1647, %r1646, 3;
	add.s32 	%r1649, %r1425, %r1647;
	ld.shared.u64 	%rd233, [%r1649+26112];
	add.s64 	%rd234, %rd233, %rd10;
	shl.b64 	%rd235, %rd234, 2;
	add.s64 	%rd236, %rd2, %rd235;
	st.global.u32 	[%rd236+23040], %r1644;
$L__BB20_257:
	bar.warp.sync 	-1;
	or.b32  	%r1650, %r1, 6144;
	setp.ge.s32 	%p168, %r1650, %r312;
	@%p168 bra 	$L__BB20_259;
	ld.shared.u32 	%r1651, [%r117+24576];
	shr.u32 	%r1652, %r1651, %r400;
	and.b32  	%r1653, %r1652, %r75;
	shl.b32 	%r1654, %r1653, 3;
	add.s32 	%r1656, %r1425, %r1654;
	ld.shared.u64 	%rd237, [%r1656+26112];
	add.s64 	%rd238, %rd237, %rd10;
	shl.b64 	%rd239, %rd238, 2;
	add.s64 	%rd240, %rd2, %rd239;
	st.global.u32 	[%rd240+24576], %r1651;
$L__BB20_259:
	bar.warp.sync 	-1;
$L__BB20_260:
	setp.gt.s32 	%p169, %r5, %r399;
	ld.shared.u32 	%r1657, [%r117];
	shr.u32 	%r1658, %r1657, %r400;
	and.b32  	%r313, %r1658, %r75;
	ld.shared.u32 	%r1659, [%r117+1536];
	shr.u32 	%r1660, %r1659, %r400;
	and.b32  	%r314, %r1660, %r75;
	ld.shared.u32 	%r1661, [%r117+3072];
	shr.u32 	%r1662, %r1661, %r400;
	and.b32  	%r315, %r1662, %r75;
	ld.shared.u32 	%r1663, [%r117+4608];
	shr.u32 	%r1664, %r1663, %r400;
	and.b32  	%r316, %r1664, %r75;
	ld.shared.u32 	%r1665, [%r117+6144];
	shr.u32 	%r1666, %r1665, %r400;
	and.b32  	%r317, %r1666, %r75;
	ld.shared.u32 	%r1667, [%r117+7680];
	shr.u32 	%r1668, %r1667, %r400;
	and.b32  	%r318, %r1668, %r75;
	ld.shared.u32 	%r1669, [%r117+9216];
	shr.u32 	%r1670, %r1669, %r400;
	and.b32  	%r319, %r1670, %r75;
	ld.shared.u32 	%r1671, [%r117+10752];
	shr.u32 	%r1672, %r1671, %r400;
	and.b32  	%r320, %r1672, %r75;
	ld.shared.u32 	%r1673, [%r117+12288];
	shr.u32 	%r1674, %r1673, %r400;
	and.b32  	%r321, %r1674, %r75;
	ld.shared.u32 	%r1675, [%r117+13824];
	shr.u32 	%r1676, %r1675, %r400;
	and.b32  	%r322, %r1676, %r75;
	ld.shared.u32 	%r1677, [%r117+15360];
	shr.u32 	%r1678, %r1677, %r400;
	and.b32  	%r323, %r1678, %r75;
	ld.shared.u32 	%r1679, [%r117+16896];
	shr.u32 	%r1680, %r1679, %r400;
	and.b32  	%r324, %r1680, %r75;
	ld.shared.u32 	%r1681, [%r117+18432];
	shr.u32 	%r1682, %r1681, %r400;
	and.b32  	%r325, %r1682, %r75;
	ld.shared.u32 	%r1683, [%r117+19968];
	shr.u32 	%r1684, %r1683, %r400;
	and.b32  	%r326, %r1684, %r75;
	ld.shared.u32 	%r1685, [%r117+21504];
	shr.u32 	%r1686, %r1685, %r400;
	and.b32  	%r327, %r1686, %r75;
	ld.shared.u32 	%r1687, [%r117+23040];
	shr.u32 	%r1688, %r1687, %r400;
	and.b32  	%r328, %r1688, %r75;
	ld.shared.u32 	%r1689, [%r117+24576];
	shr.u32 	%r1690, %r1689, %r400;
	and.b32  	%r329, %r1690, %r75;
	@%p169 bra 	$L__BB20_262;
	ld.global.u32 	%r1995, [%rd9];
	ld.global.u32 	%r1996, [%rd9+128];
	ld.global.u32 	%r1997, [%rd9+256];
	ld.global.u32 	%r1998, [%rd9+384];
	ld.global.u32 	%r1999, [%rd9+512];
	ld.global.u32 	%r2000, [%rd9+640];
	ld.global.u32 	%r2001, [%rd9+768];
	ld.global.u32 	%r2002, [%rd9+896];
	ld.global.u32 	%r2003, [%rd9+1024];
	ld.global.u32 	%r2004, [%rd9+1152];
	ld.global.u32 	%r2005, [%rd9+1280];
	ld.global.u32 	%r2006, [%rd9+1408];
	ld.global.u32 	%r2007, [%rd9+1536];
	ld.global.u32 	%r2008, [%rd9+1664];
	ld.global.u32 	%r2009, [%rd9+1792];
	ld.global.u32 	%r2010, [%rd9+1920];
	ld.global.u32 	%r2011, [%rd9+2048];
	bra.uni 	$L__BB20_296;
$L__BB20_262:
	cvt.u32.u64 	%r1692, %rd8;
	mul.lo.s32 	%r1693, %r4, 6528;
	sub.s32 	%r347, %r399, %r1693;
	setp.ge.s32 	%p170, %r1692, %r347;
	@%p170 bra 	$L__BB20_264;
	ld.global.u32 	%r1995, [%rd9];
$L__BB20_264:
	add.s32 	%r1696, %r1692, 32;
	setp.ge.s32 	%p171, %r1696, %r347;
	@%p171 bra 	$L__BB20_266;
	ld.global.u32 	%r1996, [%rd9+128];
$L__BB20_266:
	add.s32 	%r1699, %r1692, 64;
	setp.ge.s32 	%p172, %r1699, %r347;
	@%p172 bra 	$L__BB20_268;
	ld.global.u32 	%r1997, [%rd9+256];
$L__BB20_268:
	add.s32 	%r1702, %r1692, 96;
	setp.ge.s32 	%p173, %r1702, %r347;
	@%p173 bra 	$L__BB20_270;
	ld.global.u32 	%r1998, [%rd9+384];
$L__BB20_270:
	add.s32 	%r1705, %r1692, 128;
	setp.ge.s32 	%p174, %r1705, %r347;
	@%p174 bra 	$L__BB20_272;
	ld.global.u32 	%r1999, [%rd9+512];
$L__BB20_272:
	add.s32 	%r1708, %r1692, 160;
	setp.ge.s32 	%p175, %r1708, %r347;
	@%p175 bra 	$L__BB20_274;
	ld.global.u32 	%r2000, [%rd9+640];
$L__BB20_274:
	add.s32 	%r1711, %r1692, 192;
	setp.ge.s32 	%p176, %r1711, %r347;
	@%p176 bra 	$L__BB20_276;
	ld.global.u32 	%r2001, [%rd9+768];
$L__BB20_276:
	cvt.u32.u64 	%r1713, %rd8;
	add.s32 	%r1714, %r1713, 224;
	setp.ge.s32 	%p177, %r1714, %r347;
	@%p177 bra 	$L__BB20_278;
	ld.global.u32 	%r2002, [%rd9+896];
$L__BB20_278:
	cvt.u32.u64 	%r1716, %rd8;
	add.s32 	%r1717, %r1716, 256;
	setp.ge.s32 	%p178, %r1717, %r347;
	@%p178 bra 	$L__BB20_280;
	ld.global.u32 	%r2003, [%rd9+1024];
$L__BB20_280:
	cvt.u32.u64 	%r1719, %rd8;
	add.s32 	%r1720, %r1719, 288;
	setp.ge.s32 	%p179, %r1720, %r347;
	@%p179 bra 	$L__BB20_282;
	ld.global.u32 	%r2004, [%rd9+1152];
$L__BB20_282:
	cvt.u32.u64 	%r1722, %rd8;
	add.s32 	%r1723, %r1722, 320;
	setp.ge.s32 	%p180, %r1723, %r347;
	@%p180 bra 	$L__BB20_284;
	ld.global.u32 	%r2005, [%rd9+1280];
$L__BB20_284:
	cvt.u32.u64 	%r1725, %rd8;
	add.s32 	%r1726, %r1725, 352;
	setp.ge.s32 	%p181, %r1726, %r347;
	@%p181 bra 	$L__BB20_286;
	ld.global.u32 	%r2006, [%rd9+1408];
$L__BB20_286:
	cvt.u32.u64 	%r1728, %rd8;
	add.s32 	%r1729, %r1728, 384;
	setp.ge.s32 	%p182, %r1729, %r347;
	@%p182 bra 	$L__BB20_288;
	ld.global.u32 	%r2007, [%rd9+1536];
$L__BB20_288:
	cvt.u32.u64 	%r1731, %rd8;
	add.s32 	%r1732, %r1731, 416;
	setp.ge.s32 	%p183, %r1732, %r347;
	@%p183 bra 	$L__BB20_290;
	ld.global.u32 	%r2008, [%rd9+1664];
$L__BB20_290:
	cvt.u32.u64 	%r1734, %rd8;
	add.s32 	%r1735, %r1734, 448;
	setp.ge.s32 	%p184, %r1735, %r347;
	@%p184 bra 	$L__BB20_292;
	ld.global.u32 	%r2009, [%rd9+1792];
$L__BB20_292:
	cvt.u32.u64 	%r1737, %rd8;
	add.s32 	%r1738, %r1737, 480;
	setp.ge.s32 	%p185, %r1738, %r347;
	@%p185 bra 	$L__BB20_294;
	ld.global.u32 	%r2010, [%rd9+1920];
$L__BB20_294:
	cvt.u32.u64 	%r1740, %rd8;
	add.s32 	%r1741, %r1740, 512;
	setp.ge.s32 	%p186, %r1741, %r347;
	@%p186 bra 	$L__BB20_296;
	ld.global.u32 	%r2011, [%rd9+2048];
$L__BB20_296:
	bar.sync 	0;
	st.shared.u32 	[%r286+-4], %r1995;
	st.shared.u32 	[%r287+-4], %r1996;
	st.shared.u32 	[%r288+-4], %r1997;
	st.shared.u32 	[%r289+-4], %r1998;
	st.shared.u32 	[%r290+-4], %r1999;
	st.shared.u32 	[%r291+-4], %r2000;
	st.shared.u32 	[%r292+-4], %r2001;
	st.shared.u32 	[%r293+-4], %r2002;
	st.shared.u32 	[%r294+-4], %r2003;
	st.shared.u32 	[%r295+-4], %r2004;
	st.shared.u32 	[%r296+-4], %r2005;
	st.shared.u32 	[%r297+-4], %r2006;
	st.shared.u32 	[%r298+-4], %r2007;
	st.shared.u32 	[%r299+-4], %r2008;
	st.shared.u32 	[%r300+-4], %r2009;
	st.shared.u32 	[%r301+-4], %r2010;
	st.shared.u32 	[%r302+-4], %r2011;
	bar.sync 	0;
	@%p169 bra 	$L__BB20_298;
	ld.shared.u32 	%r1742, [%r117];
	shl.b32 	%r1743, %r313, 3;
	mov.u32 	%r1744, _ZZN3cub18CUB_300001_SM_10006detail10radix_sort29DeviceRadixSortOnesweepKernelINS1_5radix10policy_hubIjjyE10Policy1000ELNS0_9SortOrderE0EjjyiiNS1_21identity_decomposer_tEEEvPT5_SB_PT3_PKSC_PT1_PKSG_PT2_PKSK_T4_iiT6_E1s;
	add.s32 	%r1745, %r1744, 26112;
	add.s32 	%r1746, %r1745, %r1743;
	ld.shared.u64 	%rd241, [%r1746];
	add.s64 	%rd242, %rd241, %rd10;
	shl.b64 	%rd243, %rd242, 2;
	add.s64 	%rd244, %rd1, %rd243;
	st.global.u32 	[%rd244], %r1742;
	bar.warp.sync 	-1;
	ld.shared.u32 	%r1747, [%r117+1536];
	shl.b32 	%r1748, %r314, 3;
	add.s32 	%r1749, %r1745, %r1748;
	ld.shared.u64 	%rd245, [%r1749];
	add.s64 	%rd246, %rd245, %rd10;
	shl.b64 	%rd247, %rd246, 2;
	add.s64 	%rd248, %rd1, %rd247;
	st.global.u32 	[%rd248+1536], %r1747;
	bar.warp.sync 	-1;
	ld.shared.u32 	%r1750, [%r117+3072];
	shl.b32 	%r1751, %r315, 3;
	add.s32 	%r1752, %r1745, %r1751;
	ld.shared.u64 	%rd249, [%r1752];
	add.s64 	%rd250, %rd249, %rd10;
	shl.b64 	%rd251, %rd250, 2;
	add.s64 	%rd252, %rd1, %rd251;
	st.global.u32 	[%rd252+3072], %r1750;
	bar.warp.sync 	-1;
	ld.shared.u32 	%r1753, [%r117+4608];
	shl.b32 	%r1754, %r316, 3;
	add.s32 	%r1755, %r1745, %r1754;
	ld.shared.u64 	%rd253, [%r1755];
	add.s64 	%rd254, %rd253, %rd10;
	shl.b64 	%rd255, %rd254, 2;
	add.s64 	%rd256, %rd1, %rd255;
	st.global.u32 	[%rd256+4608], %r1753;
	bar.warp.sync 	-1;
	ld.shared.u32 	%r1756, [%r117+6144];
	shl.b32 	%r1757, %r317, 3;
	add.s32 	%r1758, %r1745, %r1757;
	ld.shared.u64 	%rd257, [%r1758];
	add.s64 	%rd258, %rd257, %rd10;
	shl.b64 	%rd259, %rd258, 2;
	add.s64 	%rd260, %rd1, %rd259;
	st.global.u32 	[%rd260+6144], %r1756;
	bar.warp.sync 	-1;
	ld.shared.u32 	%r1759, [%r117+7680];
	shl.b32 	%r1760, %r318, 3;
	add.s32 	%r1761, %r1745, %r1760;
	ld.shared.u64 	%rd261, [%r1761];
	add.s64 	%rd262, %rd261, %rd10;
	shl.b64 	%rd263, %rd262, 2;
	add.s64 	%rd264, %rd1, %rd263;
	st.global.u32 	[%rd264+7680], %r1759;
	bar.warp.sync 	-1;
	ld.shared.u32 	%r1762, [%r117+9216];
	shl.b32 	%r1763, %r319, 3;
	add.s32 	%r1764, %r1745, %r1763;
	ld.shared.u64 	%rd265, [%r1764];
	add.s64 	%rd266, %rd265, %rd10;
	shl.b64 	%rd267, %rd266, 2;
	add.s64 	%rd268, %rd1, %rd267;
	st.global.u32 	[%rd268+9216], %r1762;
	bar.warp.sync 	-1;
	ld.shared.u32 	%r1765, [%r117+10752];
	shl.b32 	%r1766, %r320, 3;
	add.s32 	%r1767, %r1745, %r1766;
	ld.shared.u64 	%rd269, [%r1767];
	add.s64 	%rd270, %rd269, %rd10;
	shl.b64 	%rd271, %rd270, 2;
	add.s64 	%rd272, %rd1, %rd271;
	st.global.u32 	[%rd272+10752], %r1765;
	bar.warp.sync 	-1;
	ld.shared.u32 	%r1768, [%r117+12288];
	shl.b32 	%r1769, %r321, 3;
	add.s32 	%r1770, %r1745, %r1769;
	ld.shared.u64 	%rd273, [%r1770];
	add.s64 	%rd274, %rd273, %rd10;
	shl.b64 	%rd275, %rd274, 2;
	add.s64 	%rd276, %rd1, %rd275;
	st.global.u32 	[%rd276+12288], %r1768;
	bar.warp.sync 	-1;
	ld.shared.u32 	%r1771, [%r117+13824];
	shl.b32 	%r1772, %r322, 3;
	add.s32 	%r1773, %r1745, %r1772;
	ld.shared.u64 	%rd277, [%r1773];
	add.s64 	%rd278, %rd277, %rd10;
	shl.b64 	%rd279, %rd278, 2;
	add.s64 	%rd280, %rd1, %rd279;
	st.global.u32 	[%rd280+13824], %r1771;
	bar.warp.sync 	-1;
	ld.shared.u32 	%r1774, [%r117+15360];
	shl.b32 	%r1775, %r323, 3;
	add.s32 	%r1776, %r1745, %r1775;
	ld.shared.u64 	%rd281, [%r1776];
	add.s64 	%rd282, %rd281, %rd10;
	shl.b64 	%rd283, %rd282, 2;
	add.s64 	%rd284, %rd1, %rd283;
	st.global.u32 	[%rd284+15360], %r1774;
	bar.warp.sync 	-1;
	ld.shared.u32 	%r1777, [%r117+16896];
	shl.b32 	%r1778, %r324, 3;
	add.s32 	%r1779, %r1745, %r1778;
	ld.shared.u64 	%rd285, [%r1779];
	add.s64 	%rd286, %rd285, %rd10;
	shl.b64 	%rd287, %rd286, 2;
	add.s64 	%rd288, %rd1, %rd287;
	st.global.u32 	[%rd288+16896], %r1777;
	bar.warp.sync 	-1;
	ld.shared.u32 	%r1780, [%r117+18432];
	shl.b32 	%r1781, %r325, 3;
	add.s32 	%r1782, %r1745, %r1781;
	ld.shared.u64 	%rd289, [%r1782];
	add.s64 	%rd290, %rd289, %rd10;
	shl.b64 	%rd291, %rd290, 2;
	add.s64 	%rd292, %rd1, %rd291;
	st.global.u32 	[%rd292+18432], %r1780;
	bar.warp.sync 	-1;
	ld.shared.u32 	%r1783, [%r117+19968];
	shl.b32 	%r1784, %r326, 3;
	add.s32 	%r1785, %r1745, %r1784;
	ld.shared.u64 	%rd293, [%r1785];
	add.s64 	%rd294, %rd293, %rd10;
	shl.b64 	%rd295, %rd294, 2;
	add.s64 	%rd296, %rd1, %rd295;
	st.global.u32 	[%rd296+19968], %r1783;
	bar.warp.sync 	-1;
	ld.shared.u32 	%r1786, [%r117+21504];
	shl.b32 	%r1787, %r327, 3;
	add.s32 	%r1788, %r1745, %r1787;
	ld.shared.u64 	%rd297, [%r1788];
	add.s64 	%rd298, %rd297, %rd10;
	shl.b64 	%rd299, %rd298, 2;
	add.s64 	%rd300, %rd1, %rd299;
	st.global.u32 	[%rd300+21504], %r1786;
	bar.warp.sync 	-1;
	ld.shared.u32 	%r1789, [%r117+23040];
	shl.b32 	%r1790, %r328, 3;
	add.s32 	%r1791, %r1745, %r1790;
	ld.shared.u64 	%rd301, [%r1791];
	add.s64 	%rd302, %rd301, %rd10;
	shl.b64 	%rd303, %rd302, 2;
	add.s64 	%rd304, %rd1, %rd303;
	st.global.u32 	[%rd304+23040], %r1789;
	bar.warp.sync 	-1;
	ld.shared.u32 	%r1792, [%r117+24576];
	shl.b32 	%r1793, %r329, 3;
	add.s32 	%r1794, %r1745, %r1793;
	ld.shared.u64 	%rd305, [%r1794];
	add.s64 	%rd306, %rd305, %rd10;
	shl.b64 	%rd307, %rd306, 2;
	add.s64 	%rd308, %rd1, %rd307;
	st.global.u32 	[%rd308+24576], %r1792;
	bar.warp.sync 	-1;
	bra.uni 	$L__BB20_333;
$L__BB20_298:
	mad.lo.s32 	%r398, %r4, -6528, %r399;
	shl.b32 	%r1795, %r313, 3;
	mov.u32 	%r1796, _ZZN3cub18CUB_300001_SM_10006detail10radix_sort29DeviceRadixSortOnesweepKernelINS1_5radix10policy_hubIjjyE10Policy1000ELNS0_9SortOrderE0EjjyiiNS1_21identity_decomposer_tEEEvPT5_SB_PT3_PKSC_PT1_PKSG_PT2_PKSK_T4_iiT6_E1s;
	add.s32 	%r1797, %r1796, %r1795;
	ld.shared.u64 	%rd24, [%r1797+26112];
	setp.ge.s32 	%p188, %r1, %r398;
	@%p188 bra 	$L__BB20_300;
	ld.shared.u32 	%r1798, [%r117];
	add.s64 	%rd309, %rd24, %rd10;
	shl.b64 	%rd310, %rd309, 2;
	add.s64 	%rd311, %rd1, %rd310;
	st.global.u32 	[%rd311], %r1798;
$L__BB20_300:
	bar.warp.sync 	-1;
	shl.b32 	%r1799, %r314, 3;
	add.s32 	%r1801, %r1796, %r1799;
	ld.shared.u64 	%rd25, [%r1801+26112];
	add.s32 	%r1802, %r1, 384;
	setp.ge.s32 	%p189, %r1802, %r398;
	@%p189 bra 	$L__BB20_302;
	ld.shared.u32 	%r1803, [%r117+1536];
	add.s64 	%rd312, %rd25, %rd10;
	shl.b64 	%rd313, %rd312, 2;
	add.s64 	%rd314, %rd1, %rd313;
	st.global.u32 	[%rd314+1536], %r1803;
$L__BB20_302:
	bar.warp.sync 	-1;
	shl.b32 	%r1804, %r315, 3;
	add.s32 	%r1806, %r1796, %r1804;
	ld.shared.u64 	%rd26, [%r1806+26112];
	add.s32 	%r1807, %r1, 768;
	setp.ge.s32 	%p190, %r1807, %r398;
	@%p190 bra 	$L__BB20_304;
	ld.shared.u32 	%r1808, [%r117+3072];
	add.s64 	%rd315, %rd26, %rd10;
	shl.b64 	%rd316, %rd315, 2;
	add.s64 	%rd317, %rd1, %rd316;
	st.global.u32 	[%rd317+3072], %r1808;
$L__BB20_304:
	bar.warp.sync 	-1;
	shl.b32 	%r1809, %r316, 3;
	add.s32 	%r1811, %r1796, %r1809;
	ld.shared.u64 	%rd27, [%r1811+26112];
	add.s32 	%r1812, %r1, 1152;
	setp.ge.s32 	%p191, %r1812, %r398;
	@%p191 bra 	$L__BB20_306;
	ld.shared.u32 	%r1813, [%r117+4608];
	add.s64 	%rd318, %rd27, %rd10;
	shl.b64 	%rd319, %rd318, 2;
	add.s64 	%rd320, %rd1, %rd319;
	st.global.u32 	[%rd320+4608], %r1813;
$L__BB20_306:
	bar.warp.sync 	-1;
	shl.b32 	%r1814, %r317, 3;
	add.s32 	%r1816, %r1796, %r1814;
	ld.shared.u64 	%rd28, [%r1816+26112];
	add.s32 	%r1817, %r1, 1536;
	setp.ge.s32 	%p192, %r1817, %r398;
	@%p192 bra 	$L__BB20_308;
	ld.shared.u32 	%r1818, [%r117+6144];
	add.s64 	%rd321, %rd28, %rd10;
	shl.b64 	%rd322, %rd321, 2;
	add.s64 	%rd323, %rd1, %rd322;
	st.global.u32 	[%rd323+6144], %r1818;
$L__BB20_308:
	bar.warp.sync 	-1;
	shl.b32 	%r1819, %r318, 3;
	add.s32 	%r1821, %r1796, %r1819;
	ld.shared.u64 	%rd29, [%r1821+26112];
	add.s32 	%r1822, %r1, 1920;
	setp.ge.s32 	%p193, %r1822, %r398;
	@%p193 bra 	$L__BB20_310;
	ld.shared.u32 	%r1823, [%r117+7680];
	add.s64 	%rd324, %rd29, %rd10;
	shl.b64 	%rd325, %rd324, 2;
	add.s64 	%rd326, %rd1, %rd325;
	st.global.u32 	[%rd326+7680], %r1823;
$L__BB20_310:
	bar.warp.sync 	-1;
	shl.b32 	%r1824, %r319, 3;
	add.s32 	%r1826, %r1796, %r1824;
	ld.shared.u64 	%rd30, [%r1826+26112];
	add.s32 	%r1827, %r1, 2304;
	setp.ge.s32 	%p194, %r1827, %r398;
	@%p194 bra 	$L__BB20_312;
	ld.shared.u32 	%r1828, [%r117+9216];
	add.s64 	%rd327, %rd30, %rd10;
	shl.b64 	%rd328, %rd327, 2;
	add.s64 	%rd329, %rd1, %rd328;
	st.global.u32 	[%rd329+9216], %r1828;
$L__BB20_312:
	bar.warp.sync 	-1;
	shl.b32 	%r1829, %r320, 3;
	add.s32 	%r1831, %r1796, %r1829;
	ld.shared.u64 	%rd31, [%r1831+26112];
	add.s32 	%r1832, %r1, 2688;
	setp.ge.s32 	%p195, %r1832, %r398;
	@%p195 bra 	$L__BB20_314;
	ld.shared.u32 	%r1833, [%r117+10752];
	add.s64 	%rd330, %rd31, %rd10;
	shl.b64 	%rd331, %rd330, 2;
	add.s64 	%rd332, %rd1, %rd331;
	st.global.u32 	[%rd332+10752], %r1833;
$L__BB20_314:
	bar.warp.sync 	-1;
	shl.b32 	%r1834, %r321, 3;
	add.s32 	%r1836, %r1796, %r1834;
	ld.shared.u64 	%rd32, [%r1836+26112];
	or.b32  	%r1837, %r1, 3072;
	setp.ge.s32 	%p196, %r1837, %r398;
	@%p196 bra 	$L__BB20_316;
	ld.shared.u32 	%r1838, [%r117+12288];
	add.s64 	%rd333, %rd32, %rd10;
	shl.b64 	%rd334, %rd333, 2;
	add.s64 	%rd335, %rd1, %rd334;
	st.global.u32 	[%rd335+12288], %r1838;
$L__BB20_316:
	bar.warp.sync 	-1;
	shl.b32 	%r1839, %r322, 3;
	add.s32 	%r1841, %r1796, %r1839;
	ld.shared.u64 	%rd33, [%r1841+26112];
	add.s32 	%r1842, %r1, 3456;
	setp.ge.s32 	%p197, %r1842, %r398;
	@%p197 bra 	$L__BB20_318;
	ld.shared.u32 	%r1843, [%r117+13824];
	add.s64 	%rd336, %rd33, %rd10;
	shl.b64 	%rd337, %rd336, 2;
	add.s64 	%rd338, %rd1, %rd337;
	st.global.u32 	[%rd338+13824], %r1843;
$L__BB20_318:
	bar.warp.sync 	-1;
	shl.b32 	%r1844, %r323, 3;
	add.s32 	%r1846, %r1796, %r1844;
	ld.shared.u64 	%rd34, [%r1846+26112];
	add.s32 	%r1847, %r1, 3840;
	setp.ge.s32 	%p198, %r1847, %r398;
	@%p198 bra 	$L__BB20_320;
	ld.shared.u32 	%r1848, [%r117+15360];
	add.s64 	%rd339, %rd34, %rd10;
	shl.b64 	%rd340, %rd339, 2;
	add.s64 	%rd341, %rd1, %rd340;
	st.global.u32 	[%rd341+15360], %r1848;
$L__BB20_320:
	bar.warp.sync 	-1;
	shl.b32 	%r1849, %r324, 3;
	add.s32 	%r1851, %r1796, %r1849;
	ld.shared.u64 	%rd35, [%r1851+26112];
	add.s32 	%r1852, %r1, 4224;
	setp.ge.s32 	%p199, %r1852, %r398;
	@%p199 bra 	$L__BB20_322;
	ld.shared.u32 	%r1853, [%r117+16896];
	add.s64 	%rd342, %rd35, %rd10;
	shl.b64 	%rd343, %rd342, 2;
	add.s64 	%rd344, %rd1, %rd343;
	st.global.u32 	[%rd344+16896], %r1853;
$L__BB20_322:
	bar.warp.sync 	-1;
	shl.b32 	%r1854, %r325, 3;
	add.s32 	%r1856, %r1796, %r1854;
	ld.shared.u64 	%rd36, [%r1856+26112];
	add.s32 	%r1857, %r1, 4608;
	setp.ge.s32 	%p200, %r1857, %r398;
	@%p200 bra 	$L__BB20_324;
	ld.shared.u32 	%r1858, [%r117+18432];
	add.s64 	%rd345, %rd36, %rd10;
	shl.b64 	%rd346, %rd345, 2;
	add.s64 	%rd347, %rd1, %rd346;
	st.global.u32 	[%rd347+18432], %r1858;
$L__BB20_324:
	bar.warp.sync 	-1;
	shl.b32 	%r1859, %r326, 3;
	add.s32 	%r1861, %r1796, %r1859;
	ld.shared.u64 	%rd37, [%r1861+26112];
	add.s32 	%r1862, %r1, 4992;
	setp.ge.s32 	%p201, %r1862, %r398;
	@%p201 bra 	$L__BB20_326;
	ld.shared.u32 	%r1863, [%r117+19968];
	add.s64 	%rd348, %rd37, %rd10;
	shl.b64 	%rd349, %rd348, 2;
	add.s64 	%rd350, %rd1, %rd349;
	st.global.u32 	[%rd350+19968], %r1863;
$L__BB20_326:
	bar.warp.sync 	-1;
	shl.b32 	%r1864, %r327, 3;
	add.s32 	%r1866, %r1796, %r1864;
	ld.shared.u64 	%rd38, [%r1866+26112];
	add.s32 	%r1867, %r1, 5376;
	setp.ge.s32 	%p202, %r1867, %r398;
	@%p202 bra 	$L__BB20_328;
	ld.shared.u32 	%r1868, [%r117+21504];
	add.s64 	%rd351, %rd38, %rd10;
	shl.b64 	%rd352, %rd351, 2;
	add.s64 	%rd353, %rd1, %rd352;
	st.global.u32 	[%rd353+21504], %r1868;
$L__BB20_328:
	bar.warp.sync 	-1;
	shl.b32 	%r1869, %r328, 3;
	add.s32 	%r1871, %r1796, %r1869;
	ld.shared.u64 	%rd39, [%r1871+26112];
	add.s32 	%r1872, %r1, 5760;
	setp.ge.s32 	%p203, %r1872, %r398;
	@%p203 bra 	$L__BB20_330;
	ld.shared.u32 	%r1873, [%r117+23040];
	add.s64 	%rd354, %rd39, %rd10;
	shl.b64 	%rd355, %rd354, 2;
	add.s64 	%rd356, %rd1, %rd355;
	st.global.u32 	[%rd356+23040], %r1873;
$L__BB20_330:
	bar.warp.sync 	-1;
	shl.b32 	%r1874, %r329, 3;
	add.s32 	%r1876, %r1796, %r1874;
	ld.shared.u64 	%rd357, [%r1876+26112];
	add.s64 	%rd40, %rd357, %rd10;
	or.b32  	%r1877, %r1, 6144;
	setp.ge.s32 	%p204, %r1877, %r398;
	@%p204 bra 	$L__BB20_332;
	ld.shared.u32 	%r1878, [%r117+24576];
	shl.b64 	%rd358, %rd40, 2;
	add.s64 	%rd359, %rd1, %rd358;
	st.global.u32 	[%rd359+24576], %r1878;
$L__BB20_332:
	bar.warp.sync 	-1;
$L__BB20_333:
	ret;

}


// ===== COMPILED SASS (sm_100) =====

	.target	sm_100

	.elftype	@"ET_EXEC"


//--------------------- .note.nv.tkinfo           --------------------------
	.section	.note.nv.tkinfo,"",@"SHT_NOTE"
	.sectionflags	@"SHF_NOTE_NV_TKINFO"
	.tkinfo
        /*0018*/ 	.word	0x00000002
        /*0030*/ 	.string	""
        /*0030*/ 	.string	"ptxas"
        /*0030*/ 	.string	"Cuda compilation tools, release 13.0, V13.0.88"
        /*0030*/ 	.string	"Build cuda_13.0.r13.0/compiler.36424714_0"
        /*0030*/ 	.string	"-arch sm_100 -m 64 "



//--------------------- .note.nv.cuinfo           --------------------------
	.section	.note.nv.cuinfo,"",@"SHT_NOTE"
	.sectionflags	@"SHF_NOTE_NV_CUINFO"
        /*0018*/ 	.short	0x0002
        /*001a*/ 	.short	0x0064
        /*001c*/ 	.short	0x0082
	.zero		2


//--------------------- .nv.info                  --------------------------
	.section	.nv.info,"",@"SHT_CUDA_INFO"
	.align	4


	//----- nvinfo : EIATTR_REGCOUNT
	.align		4
        /*0000*/ 	.byte	0x04, 0x2f
        /*0002*/ 	.short	(.L_46 - .L_45)
	.align		4
.L_45:
        /*0004*/ 	.word	index@(_Z26kComputeBoundsAndCentroids18TrianglesSoADeviceiP7AABB_cwP9float3_cw)
        /*0008*/ 	.word	0x00000020


	//----- nvinfo : EIATTR_FRAME_SIZE
	.align		4
.L_46:
        /*000c*/ 	.byte	0x04, 0x11
        /*000e*/ 	.short	(.L_48 - .L_47)
	.align		4
.L_47:
        /*0010*/ 	.word	index@(_Z26kComputeBoundsAndCentroids18TrianglesSoADeviceiP7AABB_cwP9float3_cw)
        /*0014*/ 	.word	0x00000000


	//----- nvinfo : EIATTR_REGCOUNT
	.align		4
.L_48:
        /*0018*/ 	.byte	0x04, 0x2f
        /*001a*/ 	.short	(.L_50 - .L_49)
	.align		4
.L_49:
        /*001c*/ 	.word	index@(_Z19kComputeMortonCodesPK9float3_cwi7AABB_cwPjS3_)
        /*0020*/ 	.word	0x00000013


	//----- nvinfo : EIATTR_FRAME_SIZE
	.align		4
.L_50:
        /*0024*/ 	.byte	0x04, 0x11
        /*0026*/ 	.short	(.L_52 - .L_51)
	.align		4
.L_51:
        /*0028*/ 	.word	index@($__internal_0_$__cuda_sm3x_div_rn_noftz_f32_slowpath)
        /*002c*/ 	.word	0x00000000


	//----- nvinfo : EIATTR_FRAME_SIZE
	.align		4
.L_52:
        /*0030*/ 	.byte	0x04, 0x11
        /*0032*/ 	.short	(.L_54 - .L_53)
	.align		4
.L_53:
        /*0034*/ 	.word	index@(_Z19kComputeMortonCodesPK9float3_cwi7AABB_cwPjS3_)
        /*0038*/ 	.word	0x00000000


	//----- nvinfo : EIATTR_REGCOUNT
	.align		4
.L_54:
        /*003c*/ 	.byte	0x04, 0x2f
        /*003e*/ 	.short	(.L_56 - .L_55)
	.align		4
.L_55:
        /*0040*/ 	.word	index@(_Z19kBuildInternalNodesPKjS0_P8LBVHNodei)
        /*0044*/ 	.word	0x0000001a


	//----- nvinfo : EIATTR_FRAME_SIZE
	.align		4
.L_56:
        /*0048*/ 	.byte	0x04, 0x11
        /*004a*/ 	.short	(.L_58 - .L_57)
	.align		4
.L_57:
        /*004c*/ 	.word	index@(_Z19kBuildInternalNodesPKjS0_P8LBVHNodei)
        /*0050*/ 	.word	0x00000000


	//----- nvinfo : EIATTR_REGCOUNT
	.align		4
.L_58:
        /*0054*/ 	.byte	0x04, 0x2f
        /*0056*/ 	.short	(.L_60 - .L_59)
	.align		4
.L_59:
        /*0058*/ 	.word	index@(_Z14kInitLeafNodesP8LBVHNodePK7AABB_cwPKji)
        /*005c*/ 	.word	0x00000014


	//----- nvinfo : EIATTR_FRAME_SIZE
	.align		4
.L_60:
        /*0060*/ 	.byte	0x04, 0x11
        /*0062*/ 	.short	(.L_62 - .L_61)
	.align		4
.L_61:
        /*0064*/ 	.word	index@(_Z14kInitLeafNodesP8LBVHNodePK7AABB_cwPKji)
        /*0068*/ 	.word	0x00000000


	//----- nvinfo : EIATTR_REGCOUNT
	.align		4
.L_62:
        /*006c*/ 	.byte	0x04, 0x2f
        /*006e*/ 	.short	(.L_64 - .L_63)
	.align		4
.L_63:
        /*0070*/ 	.word	index@(_Z15kRefitHierarchyP8LBVHNodePii)
        /*0074*/ 	.word	0x00000020


	//----- nvinfo : EIATTR_FRAME_SIZE
	.align		4
.L_64:
        /*0078*/ 	.byte	0x04, 0x11
        /*007a*/ 	.short	(.L_66 - .L_65)
	.align		4
.L_65:
        /*007c*/ 	.word	index@(_Z15kRefitHierarchyP8LBVHNodePii)
        /*0080*/ 	.word	0x00000000


	//----- nvinfo : EIATTR_REGCOUNT
	.align		4
.L_66:
        /*0084*/ 	.byte	0x04, 0x2f
        /*0086*/ 	.short	(.L_68 - .L_67)
	.align		4
.L_67:
        /*0088*/ 	.word	index@(_ZN3cub18CUB_300001_SM_10006detail11EmptyKernelIvEEvv)
        /*008c*/ 	.word	0x00000004


	//----- nvinfo : EIATTR_FRAME_SIZE
	.align		4
.L_68:
        /*0090*/ 	.byte	0x04, 0x11
        /*0092*/ 	.short	(.L_70 - .L_69)
	.align		4
.L_69:
        /*0094*/ 	.word	index@(_ZN3cub18CUB_300001_SM_10006detail11EmptyKernelIvEEvv)
        /*0098*/ 	.word	0x00000000


	//----- nvinfo : EIATTR_REGCOUNT
	.align		4
.L_70:
        /*009c*/ 	.byte	0x04, 0x2f
        /*009e*/ 	.short	(.L_72 - .L_71)
	.align		4
.L_71:
        /*00a0*/ 	.word	index@(_ZN3cub18CUB_300001_SM_10006detail8for_each13static_kernelINS2_12policy_hub_t12policy_500_tEmNS2_12op_wrapper_tImN6thrust24THRUST_300001_SM_1000_NS6detail23allocator_traits_detail24construct1_via_allocatorINS8_16device_allocatorI9float3_cwEEEENS8_10device_ptrISD_EEEEEEvT0_T1_)
        /*00a4*/ 	.word	0x00000007


	//----- nvinfo : EIATTR_FRAME_SIZE
	.align		4
.L_72:
        /*00a8*/ 	.byte	0x04, 0x11
        /*00aa*/ 	.short	(.L_74 - .L_73)
	.align		4
.L_73:
        /*00ac*/ 	.word	index@(_ZN3cub18CUB_300001_SM_10006detail8for_each13static_kernelINS2_12policy_hub_t12policy_500_tEmNS2_12op_wrapper_tImN6thrust24THRUST_300001_SM_1000_NS6detail23allocator_traits_detail24construct1_via_allocatorINS8_16device_allocatorI9float3_cwEEEENS8_10device_ptrISD_EEEEEEvT0_T1_)
        /*00b0*/ 	.word	0x00000000


	//----- nvinfo : EIATTR_REGCOUNT
	.align		4
.L_74:
        /*00b4*/ 	.byte	0x04, 0x2f
        /*00b6*/ 	.short	(.L_76 - .L_75)
	.align		4
.L_75:
        /*00b8*/ 	.word	index@(_ZN3cub18CUB_300001_SM_10006detail8for_each13static_kernelINS2_12policy_hub_t12policy_500_tEmN6thrust24THRUST_300001_SM_1000_NS8cuda_cub20__uninitialized_fill7functorINS7_10device_ptrIjEEjEEEEvT0_T1_)
        /*00bc*/ 	.word	0x00000008


	//----- nvinfo : EIATTR_FRAME_SIZE
	.align		4
.L_76:
        /*00c0*/ 	.byte	0x04, 0x11
        /*00c2*/ 	.short	(.L_78 - .L_77)
	.align		4
.L_77:
        /*00c4*/ 	.word	index@(_ZN3cub18CUB_300001_SM_10006detail8for_each13static_kernelINS2_12policy_hub_t12policy_500_tEmN6thrust24THRUST_300001_SM_1000_NS8cuda_cub20__uninitialized_fill7functorINS7_10device_ptrIjEEjEEEEvT0_T1_)
        /*00c8*/ 	.word	0x00000000


	//----- nvinfo : EIATTR_REGCOUNT
	.align		4
.L_78:
        /*00cc*/ 	.byte	0x04, 0x2f
        /*00ce*/ 	.short	(.L_80 - .L_79)
	.align		4
.L_79:
        /*00d0*/ 	.word	index@(_ZN3cub18CUB_300001_SM_10006detail8for_each13static_kernelINS2_12policy_hub_t12policy_500_tEmNS2_12op_wrapper_tImN6thrust24THRUST_300001_SM_1000_NS6detail23allocator_traits_detail24construct1_via_allocatorINS8_16device_allocatorI8LBVHNodeEEEENS8_10device_ptrISD_EEEEEEvT0_T1_)
        /*00d4*/ 	.word	0x00000009


	//----- nvinfo : EIATTR_FRAME_SIZE
	.align		4
.L_80:
        /*00d8*/ 	.byte	0x04, 0x11
        /*00da*/ 	.short	(.L_82 - .L_81)
	.align		4
.L_81:
        /*00dc*/ 	.word	index@(_ZN3cub18CUB_300001_SM_10006detail8for_each13static_kernelINS2_12policy_hub_t12policy_500_tEmNS2_12op_wrapper_tImN6thrust24THRUST_300001_SM_1000_NS6detail23allocator_traits_detail24construct1_via_allocatorINS8_16device_allocatorI8LBVHNodeEEEENS8_10device_ptrISD_EEEEEEvT0_T1_)
        /*00e0*/ 	.word	0x00000000


	//----- nvinfo : EIATTR_REGCOUNT
	.align		4
.L_82:
        /*00e4*/ 	.byte	0x04, 0x2f
        /*00e6*/ 	.short	(.L_84 - .L_83)
	.align		4
.L_83:
        /*00e8*/ 	.word	index@(_ZN3cub18CUB_300001_SM_10006detail8for_each13static_kernelINS2_12policy_hub_t12policy_500_tEmN6thrust24THRUST_300001_SM_1000_NS8cuda_cub20__uninitialized_fill7functorINS7_10device_ptrIiEEiEEEEvT0_T1_)
        /*00ec*/ 	.word	0x00000008


	//----- nvinfo : EIATTR_FRAME_SIZE
	.align		4
.L_84:
        /*00f0*/ 	.byte	0x04, 0x11
        /*00f2*/ 	.short	(.L_86 - .L_85)
	.align		4
.L_85:
        /*00f4*/ 	.word	index@(_ZN3cub18CUB_300001_SM_10006detail8for_each13static_kernelINS2_12policy_hub_t12policy_500_tEmN6thrust24THRUST_300001_SM_1000_NS8cuda_cub20__uninitialized_fill7functorINS7_10device_ptrIiEEiEEEEvT0_T1_)
        /*00f8*/ 	.word	0x00000000


	//----- nvinfo : EIATTR_REGCOUNT
	.align		4
.L_86:
        /*00fc*/ 	.byte	0x04, 0x2f
        /*00fe*/ 	.short	(.L_88 - .L_87)
	.align		4
.L_87:
        /*0100*/ 	.word	index@(_ZN3cub18CUB_300001_SM_10006detail8for_each13static_kernelINS2_12policy_hub_t12policy_500_tElN6thrust24THRUST_300001_SM_1000_NS8cuda_cub6__fill7functorINS7_6detail15normal_iteratorINS7_10device_ptrIiEEEEiEEEEvT0_T1_)
        /*0104*/ 	.word	0x00000008


	//----- nvinfo : EIATTR_FRAME_SIZE
	.align		4
.L_88:
        /*0108*/ 	.byte	0x04, 0x11
        /*010a*/ 	.short	(.L_90 - .L_89)
	.align		4
.L_89:
        /*010c*/ 	.word	index@(_ZN3cub18CUB_300001_SM_10006detail8for_each13static_kernelINS2_12policy_hub_t12policy_500_tElN6thrust24THRUST_300001_SM_1000_NS8cuda_cub6__fill7functorINS7_6detail15normal_iteratorINS7_10device_ptrIiEEEEiEEEEvT0_T1_)
        /*0110*/ 	.word	0x00000000


	//----- nvinfo : EIATTR_REGCOUNT
	.align		4
.L_90:
        /*0114*/ 	.byte	0x04, 0x2f
        /*0116*/ 	.short	(.L_92 - .L_91)
	.align		4
.L_91:
        /*0118*/ 	.word	index@(_ZN3cub18CUB_300001_SM_10006detail6reduce28DeviceReduceSingleTileKernelINS2_10policy_hubI7AABB_cwj10AABBReduceE10Policy1000EN6thrust24THRUST_300001_SM_1000_NS6detail15normal_iteratorINSA_10device_ptrIS5_EEEEPS5_jS6_S5_S5_N4cuda3std3__410__identityEEEvT0_T1_T2_T3_T4_T6_)
        /*011c*/ 	.word	0x0000005c


	//----- nvinfo : EIATTR_FRAME_SIZE
	.align		4
.L_92:
        /*0120*/ 	.byte	0x04, 0x11
        /*0122*/ 	.short	(.L_94 - .L_93)
	.align		4
.L_93:
        /*0124*/ 	.word	index@(_ZN3cub18CUB_300001_SM_10006detail6reduce28DeviceReduceSingleTileKernelINS2_10policy_hubI7AABB_cwj10AABBReduceE10Policy1000EN6thrust24THRUST_300001_SM_1000_NS6detail15normal_iteratorINSA_10device_ptrIS5_EEEEPS5_jS6_S5_S5_N4cuda3std3__410__identityEEEvT0_T1_T2_T3_T4_T6_)
        /*0128*/ 	.word	0x00000000


	//----- nvinfo : EIATTR_REGCOUNT
	.align		4
.L_94:
        /*012c*/ 	.byte	0x04, 0x2f
        /*012e*/ 	.short	(.L_96 - .L_95)
	.align		4
.L_95:
        /*0130*/ 	.word	index@(_ZN3cub18CUB_300001_SM_10006detail6reduce18DeviceReduceKernelINS2_10policy_hubI7AABB_cwj10AABBReduceE10Policy1000EN6thrust24THRUST_300001_SM_1000_NS6detail15normal_iteratorINSA_10device_ptrIS5_EEEEjS6_S5_N4cuda3std3__410__identityEEEvT0_PT3_T1_NS0_13GridEvenShareISN_EET2_T4_)
        /*0134*/ 	.word	0x0000003a


	//----- nvinfo : EIATTR_FRAME_SIZE
	.align		4
.L_96:
        /*0138*/ 	.byte	0x04, 0x11
        /*013a*/ 	.short	(.L_98 - .L_97)
	.align		4
.L_97:
        /*013c*/ 	.word	index@(_ZN3cub18CUB_300001_SM_10006detail6reduce18DeviceReduceKernelINS2_10policy_hubI7AABB_cwj10AABBReduceE10Policy1000EN6thrust24THRUST_300001_SM_1000_NS6detail15normal_iteratorINSA_10device_ptrIS5_EEEEjS6_S5_N4cuda3std3__410__identityEEEvT0_PT3_T1_NS0_13GridEvenShareISN_EET2_T4_)
        /*0140*/ 	.word	0x00000000


	//----- nvinfo : EIATTR_REGCOUNT
	.align		4
.L_98:
        /*0144*/ 	.byte	0x04, 0x2f
        /*0146*/ 	.short	(.L_100 - .L_99)
	.align		4
.L_99:
        /*0148*/ 	.word	index@(_ZN3cub18CUB_300001_SM_10006detail6reduce28DeviceReduceSingleTileKernelINS2_10policy_hubI7AABB_cwj10AABBReduceE10Policy1000EPS5_S9_iS6_S5_S5_N4cuda3std3__410__identityEEEvT0_T1_T2_T3_T4_T6_)
        /*014c*/ 	.word	0x00000046


	//----- nvinfo : EIATTR_FRAME_SIZE
	.align		4
.L_100:
        /*0150*/ 	.byte	0x04, 0x11
        /*0152*/ 	.short	(.L_102 - .L_101)
	.align		4
.L_101:
        /*0154*/ 	.word	index@(_ZN3cub18CUB_300001_SM_10006detail6reduce28DeviceReduceSingleTileKernelINS2_10policy_hubI7AABB_cwj10AABBReduceE10Policy1000EPS5_S9_iS6_S5_S5_N4cuda3std3__410__identityEEEvT0_T1_T2_T3_T4_T6_)
        /*0158*/ 	.word	0x00000000


	//----- nvinfo : EIATTR_REGCOUNT
	.align		4
.L_102:
        /*015c*/ 	.byte	0x04, 0x2f
        /*015e*/ 	.short	(.L_104 - .L_103)
	.align		4
.L_103:
        /*0160*/ 	.word	index@(_ZN3cub18CUB_300001_SM_10006detail6reduce28DeviceReduceSingleTileKernelINS2_10policy_hubI7AABB_cwy10AABBReduceE10Policy1000EN6thrust24THRUST_300001_SM_1000_NS6detail15normal_iteratorINSA_10device_ptrIS5_EEEEPS5_yS6_S5_S5_N4cuda3std3__410__identityEEEvT0_T1_T2_T3_T4_T6_)
        /*0164*/ 	.word	0x00000058


	//----- nvinfo : EIATTR_FRAME_SIZE
	.align		4
.L_104:
        /*0168*/ 	.byte	0x04, 0x11
        /*016a*/ 	.short	(.L_106 - .L_105)
	.align		4
.L_105:
        /*016c*/ 	.word	index@(_ZN3cub18CUB_300001_SM_10006detail6reduce28DeviceReduceSingleTileKernelINS2_10policy_hubI7AABB_cwy10AABBReduceE10Policy1000EN6thrust24THRUST_300001_SM_1000_NS6detail15normal_iteratorINSA_10device_ptrIS5_EEEEPS5_yS6_S5_S5_N4cuda3std3__410__identityEEEvT0_T1_T2_T3_T4_T6_)
        /*0170*/ 	.word	0x00000000


	//----- nvinfo : EIATTR_REGCOUNT
	.align		4
.L_106:
        /*0174*/ 	.byte	0x04, 0x2f
        /*0176*/ 	.short	(.L_108 - .L_107)
	.align		4
.L_107:
        /*0178*/ 	.word	index@(_ZN3cub18CUB_300001_SM_10006detail6reduce18DeviceReduceKernelINS2_10policy_hubI7AABB_cwy10AABBReduceE10Policy1000EN6thrust24THRUST_300001_SM_1000_NS6detail15normal_iteratorINSA_10device_ptrIS5_EEEEyS6_S5_N4cuda3std3__410__identityEEEvT0_PT3_T1_NS0_13GridEvenShareISN_EET2_T4_)
        /*017c*/ 	.word	0x00000030


	//----- nvinfo : EIATTR_FRAME_SIZE
	.align		4
.L_108:
        /*0180*/ 	.byte	0x04, 0x11
        /*0182*/ 	.short	(.L_110 - .L_109)
	.align		4
.L_109:
        /*0184*/ 	.word	index@(_ZN3cub18CUB_300001_SM_10006detail6reduce18DeviceReduceKernelINS2_10policy_hubI7AABB_cwy10AABBReduceE10Policy1000EN6thrust24THRUST_300001_SM_1000_NS6detail15normal_iteratorINSA_10device_ptrIS5_EEEEyS6_S5_N4cuda3std3__410__identityEEEvT0_PT3_T1_NS0_13GridEvenShareISN_EET2_T4_)
        /*0188*/ 	.word	0x00000000


	//----- nvinfo : EIATTR_REGCOUNT
	.align		4
.L_110:
        /*018c*/ 	.byte	0x04, 0x2f
        /*018e*/ 	.short	(.L_112 - .L_111)
	.align		4
.L_111:
        /*0190*/ 	.word	index@(_ZN3cub18CUB_300001_SM_10006detail6reduce28DeviceReduceSingleTileKernelINS2_10policy_hubI7AABB_cwy10AABBReduceE10Policy1000EPS5_S9_iS6_S5_S5_N4cuda3std3__410__identityEEEvT0_T1_T2_T3_T4_T6_)
        /*0194*/ 	.word	0x00000046


	//----- nvinfo : EIATTR_FRAME_SIZE
	.align		4
.L_112:
        /*0198*/ 	.byte	0x04, 0x11
        /*019a*/ 	.short	(.L_114 - .L_113)
	.align		4
.L_113:
        /*019c*/ 	.word	index@(_ZN3cub18CUB_300001_SM_10006detail6reduce28DeviceReduceSingleTileKernelINS2_10policy_hubI7AABB_cwy10AABBReduceE10Policy1000EPS5_S9_iS6_S5_S5_N4cuda3std3__410__identityEEEvT0_T1_T2_T3_T4_T6_)
        /*01a0*/ 	.word	0x00000000


	//----- nvinfo : EIATTR_REGCOUNT
	.align		4
.L_114:
        /*01a4*/ 	.byte	0x04, 0x2f
        /*01a6*/ 	.short	(.L_116 - .L_115)
	.align		4
.L_115:
        /*01a8*/ 	.word	index@(_ZN3cub18CUB_300001_SM_10006detail10radix_sort31DeviceRadixSortSingleTileKernelINS1_5radix10policy_hubIjjyE10Policy1000ELNS0_9SortOrderE0EjjyNS1_21identity_decomposer_tEEEvPKT1_PSA_PKT2_PSE_T3_iiT4_)
        /*01ac*/ 	.word	0x00000099


	//----- nvinfo : EIATTR_FRAME_SIZE
	.align		4
.L_116:
        /*01b0*/ 	.byte	0x04, 0x11
        /*01b2*/ 	.short	(.L_118 - .L_117)
	.align		4
.L_117:
        /*01b4*/ 	.word	index@(_ZN3cub18CUB_300001_SM_10006detail10radix_sort31DeviceRadixSortSingleTileKernelINS1_5radix10policy_hubIjjyE10Policy1000ELNS0_9SortOrderE0EjjyNS1_21identity_decomposer_tEEEvPKT1_PSA_PKT2_PSE_T3_iiT4_)
        /*01b8*/ 	.word	0x00000000


	//----- nvinfo : EIATTR_REGCOUNT
	.align		4
.L_118:
        /*01bc*/ 	.byte	0x04, 0x2f
        /*01be*/ 	.short	(.L_120 - .L_119)
	.align		4
.L_119:
        /*01c0*/ 	.word	index@(_ZN3cub18CUB_300001_SM_10006detail10radix_sort30DeviceRadixSortHistogramKernelINS1_5radix10policy_hubIjjyE10Policy1000ELNS0_9SortOrderE0EjyNS1_21identity_decomposer_tEEEvPT2_PKT1_SA_iiT3_)
        /*01c4*/ 	.word	0x00000020


	//----- nvinfo : EIATTR_FRAME_SIZE
	.align		4
.L_120:
        /*01c8*/ 	.byte	0x04, 0x11
        /*01ca*/ 	.short	(.L_122 - .L_121)
	.align		4
.L_121:
        /*01cc*/ 	.word	index@(_ZN3cub18CUB_300001_SM_10006detail10radix_sort30DeviceRadixSortHistogramKernelINS1_5radix10policy_hubIjjyE10Policy1000ELNS0_9SortOrderE0EjyNS1_21identity_decomposer_tEEEvPT2_PKT1_SA_iiT3_)
        /*01d0*/ 	.word	0x00000000


	//----- nvinfo : EIATTR_REGCOUNT
	.align		4
.L_122:
        /*01d4*/ 	.byte	0x04, 0x2f
        /*01d6*/ 	.short	(.L_124 - .L_123)
	.align		4
.L_123:
        /*01d8*/ 	.word	index@(_ZN3cub18CUB_300001_SM_10006detail10radix_sort33DeviceRadixSortExclusiveSumKernelINS1_5radix10policy_hubIjjyE10Policy1000EyEEvPT0_)
        /*01dc*/ 	.word	0x00000020


	//----- nvinfo : EIATTR_FRAME_SIZE
	.align		4
.L_124:
        /*01e0*/ 	.byte	0x04, 0x11
        /*01e2*/ 	.short	(.L_126 - .L_125)
	.align		4
.L_125:
        /*01e4*/ 	.word	index@(_ZN3cub18CUB_300001_SM_10006detail10radix_sort33DeviceRadixSortExclusiveSumKernelINS1_5radix10policy_hubIjjyE10Policy1000EyEEvPT0_)
        /*01e8*/ 	.word	0x00000000


	//----- nvinfo : EIATTR_REGCOUNT
	.align		4
.L_126:
        /*01ec*/ 	.byte	0x04, 0x2f
        /*01ee*/ 	.short	(.L_128 - .L_127)
	.align		4
.L_127:
        /*01f0*/ 	.word	index@(_ZN3cub18CUB_300001_SM_10006detail10radix_sort29DeviceRadixSortOnesweepKernelINS1_5radix10policy_hubIjjyE10Policy1000ELNS0_9SortOrderE0EjjyiiNS1_21identity_decomposer_tEEEvPT5_SB_PT3_PKSC_PT1_PKSG_PT2_PKSK_T4_iiT6_)
        /*01f4*/ 	.word	0x00000050


	//----- nvinfo : EIATTR_FRAME_SIZE
	.align		4
.L_128:
        /*01f8*/ 	.byte	0x04, 0x11
        /*01fa*/ 	.short	(.L_130 - .L_129)
	.align		4
.L_129:
        /*01fc*/ 	.word	index@(_ZN3cub18CUB_300001_SM_10006detail10radix_sort29DeviceRadixSortOnesweepKernelINS1_5radix10policy_hubIjjyE10Policy1000ELNS0_9SortOrderE0EjjyiiNS1_21identity_decomposer_tEEEvPT5_SB_PT3_PKSC_PT1_PKSG_PT2_PKSK_T4_iiT6_)
        /*0200*/ 	.word	0x00000008


	//----- nvinfo : EIATTR_MIN_STACK_SIZE
	.align		4
.L_130:
        /*0204*/ 	.byte	0x04, 0x12
        /*0206*/ 	.short	(.L_132 - .L_131)
	.align		4
.L_131:
        /*0208*/ 	.word	index@(_ZN3cub18CUB_300001_SM_10006detail10radix_sort29DeviceRadixSortOnesweepKernelINS1_5radix10policy_hubIjjyE10Policy1000ELNS0_9SortOrderE0EjjyiiNS1_21identity_decomposer_tEEEvPT5_SB_PT3_PKSC_PT1_PKSG_PT2_PKSK_T4_iiT6_)
        /*020c*/ 	.word	0x00000008


	//----- nvinfo : EIATTR_MIN_STACK_SIZE
	.align		4
.L_132:
        /*0210*/ 	.byte	0x04, 0x12
        /*0212*/ 	.short	(.L_134 - .L_133)
	.align		4
.L_133:
        /*0214*/ 	.word	index@(_ZN3cub18CUB_300001_SM_10006detail10radix_sort33DeviceRadixSortExclusiveSumKernelINS1_5radix10policy_hubIjjyE10Policy1000EyEEvPT0_)
        /*0218*/ 	.word	0x00000000


	//----- nvinfo : EIATTR_MIN_STACK_SIZE
	.align		4
.L_134:
        /*021c*/ 	.byte	0x04, 0x12
        /*021e*/ 	.short	(.L_136 - .L_135)
	.align		4
.L_135:
        /*0220*/ 	.word	index@(_ZN3cub18CUB_300001_SM_10006detail10radix_sort30DeviceRadixSortHistogramKernelINS1_5radix10policy_hubIjjyE10Policy1000ELNS0_9SortOrderE0EjyNS1_21identity_decomposer_tEEEvPT2_PKT1_SA_iiT3_)
        /*0224*/ 	.word	0x00000000


	//----- nvinfo : EIATTR_MIN_STACK_SIZE
	.align		4
.L_136:
        /*0228*/ 	.byte	0x04, 0x12
        /*022a*/ 	.short	(.L_138 - .L_137)
	.align		4
.L_137:
        /*022c*/ 	.word	index@(_ZN3cub18CUB_300001_SM_10006detail10radix_sort31DeviceRadixSortSingleTileKernelINS1_5radix10policy_hubIjjyE10Policy1000ELNS0_9SortOrderE0EjjyNS1_21identity_decomposer_tEEEvPKT1_PSA_PKT2_PSE_T3_iiT4_)
        /*0230*/ 	.word	0x00000000


	//----- nvinfo : EIATTR_MIN_STACK_SIZE
	.align		4
.L_138:
        /*0234*/ 	.byte	0x04, 0x12
        /*0236*/ 	.short	(.L_140 - .L_139)
	.align		4
.L_139:
        /*0238*/ 	.word	index@(_ZN3cub18CUB_300001_SM_10006detail6reduce28DeviceReduceSingleTileKernelINS2_10policy_hubI7AABB_cwy10AABBReduceE10Policy1000EPS5_S9_iS6_S5_S5_N4cuda3std3__410__identityEEEvT0_T1_T2_T3_T4_T6_)
        /*023c*/ 	.word	0x00000000


	//----- nvinfo : EIATTR_MIN_STACK_SIZE
	.align		4
.L_140:
        /*0240*/ 	.byte	0x04, 0x12
        /*0242*/ 	.short	(.L_142 - .L_141)
	.align		4
.L_141:
        /*0244*/ 	.word	index@(_ZN3cub18CUB_300001_SM_10006detail6reduce18DeviceReduceKernelINS2_10policy_hubI7AABB_cwy10AABBReduceE10Policy1000EN6thrust24THRUST_300001_SM_1000_NS6detail15normal_iteratorINSA_10device_ptrIS5_EEEEyS6_S5_N4cuda3std3__410__identityEEEvT0_PT3_T1_NS0_13GridEvenShareISN_EET2_T4_)
        /*0248*/ 	.word	0x00000000


	//----- nvinfo : EIATTR_MIN_STACK_SIZE
	.align		4
.L_142:
        /*024c*/ 	.byte	0x04, 0x12
        /*024e*/ 	.short	(.L_144 - .L_143)
	.align		4
.L_143:
        /*0250*/ 	.word	index@(_ZN3cub18CUB_300001_SM_10006detail6reduce28DeviceReduceSingleTileKernelINS2_10policy_hubI7AABB_cwy10AABBReduceE10Policy1000EN6thrust24THRUST_300001_SM_1000_NS6detail15normal_iteratorINSA_10device_ptrIS5_EEEEPS5_yS6_S5_S5_N4cuda3std3__410__identityEEEvT0_T1_T2_T3_T4_T6_)
        /*0254*/ 	.word	0x00000000


	//----- nvinfo : EIATTR_MIN_STACK_SIZE
	.align		4
.L_144:
        /*0258*/ 	.byte	0x04, 0x12
        /*025a*/ 	.short	(.L_146 - .L_145)
	.align		4
.L_145:
        /*025c*/ 	.word	index@(_ZN3cub18CUB_300001_SM_10006detail6reduce28DeviceReduceSingleTileKernelINS2_10policy_hubI7AABB_cwj10AABBReduceE10Policy1000EPS5_S9_iS6_S5_S5_N4cuda3std3__410__identityEEEvT0_T1_T2_T3_T4_T6_)
        /*0260*/ 	.word	0x00000000


	//----- nvinfo : EIATTR_MIN_STACK_SIZE
	.align		4
.L_146:
        /*0264*/ 	.byte	0x04, 0x12
        /*0266*/ 	.short	(.L_148 - .L_147)
	.align		4
.L_147:
        /*0268*/ 	.word	index@(_ZN3cub18CUB_300001_SM_10006detail6reduce18DeviceReduceKernelINS2_10policy_hubI7AABB_cwj10AABBReduceE10Policy1000EN6thrust24THRUST_300001_SM_1000_NS6detail15normal_iteratorINSA_10device_ptrIS5_EEEEjS6_S5_N4cuda3std3__410__identityEEEvT0_PT3_T1_NS0_13GridEvenShareISN_EET2_T4_)
        /*026c*/ 	.word	0x00000000


	//----- nvinfo : EIATTR_MIN_STACK_SIZE
	.align		4
.L_148:
        /*0270*/ 	.byte	0x04, 0x12
        /*0272*/ 	.short	(.L_150 - .L_149)
	.align		4
.L_149:
        /*0274*/ 	.word	index@(_ZN3cub18CUB_300001_SM_10006detail6reduce28DeviceReduceSingleTileKernelINS2_10policy_hubI7AABB_cwj10AABBReduceE10Policy1000EN6thrust24THRUST_300001_SM_1000_NS6detail15normal_iteratorINSA_10device_ptrIS5_EEEEPS5_jS6_S5_S5_N4cuda3std3__410__identityEEEvT0_T1_T2_T3_T4_T6_)
        /*0278*/ 	.word	0x00000000


	//----- nvinfo : EIATTR_MIN_STACK_SIZE
	.align		4
.L_150:
        /*027c*/ 	.byte	0x04, 0x12
        /*027e*/ 	.short	(.L_152 - .L_151)
	.align		4
.L_151:
        /*0280*/ 	.word	index@(_ZN3cub18CUB_300001_SM_10006detail8for_each13static_kernelINS2_12policy_hub_t12policy_500_tElN6thrust24THRUST_300001_SM_1000_NS8cuda_cub6__fill7functorINS7_6detail15normal_iteratorINS7_10device_ptrIiEEEEiEEEEvT0_T1_)
        /*0284*/ 	.word	0x00000000


	//----- nvinfo : EIATTR_MIN_STACK_SIZE
	.align		4
.L_152:
        /*0288*/ 	.byte	0x04, 0x12
        /*028a*/ 	.short	(.L_154 - .L_153)
	.align		4
.L_153:
        /*028c*/ 	.word	index@(_ZN3cub18CUB_300001_SM_10006detail8for_each13static_kernelINS2_12policy_hub_t12policy_500_tEmN6thrust24THRUST_300001_SM_1000_NS8cuda_cub20__uninitialized_fill7functorINS7_10device_ptrIiEEiEEEEvT0_T1_)
        /*0290*/ 	.word	0x00000000


	//----- nvinfo : EIATTR_MIN_STACK_SIZE
	.align		4
.L_154:
        /*0294*/ 	.byte	0x04, 0x12
        /*0296*/ 	.short	(.L_156 - .L_155)
	.align		4
.L_155:
        /*0298*/ 	.word	index@(_ZN3cub18CUB_300001_SM_10006detail8for_each13static_kernelINS2_12policy_hub_t12policy_500_tEmNS2_12op_wrapper_tImN6thrust24THRUST_300001_SM_1000_NS6detail23allocator_traits_detail24construct1_via_allocatorINS8_16device_allocatorI8LBVHNodeEEEENS8_10device_ptrISD_EEEEEEvT0_T1_)
        /*029c*/ 	.word	0x00000000


	//----- nvinfo : EIATTR_MIN_STACK_SIZE
	.align		4
.L_156:
        /*02a0*/ 	.byte	0x04, 0x12
        /*02a2*/ 	.short	(.L_158 - .L_157)
	.align		4
.L_157:
        /*02a4*/ 	.word	index@(_ZN3cub18CUB_300001_SM_10006detail8for_each13static_kernelINS2_12policy_hub_t12policy_500_tEmN6thrust24THRUST_300001_SM_1000_NS8cuda_cub20__uninitialized_fill7functorINS7_10device_ptrIjEEjEEEEvT0_T1_)
        /*02a8*/ 	.word	0x00000000


	//----- nvinfo : EIATTR_MIN_STACK_SIZE
	.align		4
.L_158:
        /*02ac*/ 	.byte	0x04, 0x12
        /*02ae*/ 	.short	(.L_160 - .L_159)
	.align		4
.L_159:
        /*02b0*/ 	.word	index@(_ZN3cub18CUB_300001_SM_10006detail8for_each13static_kernelINS2_12policy_hub_t12policy_500_tEmNS2_12op_wrapper_tImN6thrust24THRUST_300001_SM_1000_NS6detail23allocator_traits_detail24construct1_via_allocatorINS8_16device_allocatorI9float3_cwEEEENS8_10device_ptrISD_EEEEEEvT0_T1_)
        /*02b4*/ 	.word	0x00000000


	//----- nvinfo : EIATTR_MIN_STACK_SIZE
	.align		4
.L_160:
        /*02b8*/ 	.byte	0x04, 0x12
        /*02ba*/ 	.short	(.L_162 - .L_161)
	.align		4
.L_161:
        /*02bc*/ 	.word	index@(_ZN3cub18CUB_300001_SM_10006detail11EmptyKernelIvEEvv)
        /*02c0*/ 	.word	0x00000000


	//----- nvinfo : EIATTR_MIN_STACK_SIZE
	.align		4
.L_162:
        /*02c4*/ 	.byte	0x04, 0x12
        /*02c6*/ 	.short	(.L_164 - .L_163)
	.align		4
.L_163:
        /*02c8*/ 	.word	index@(_Z15kRefitHierarchyP8LBVHNodePii)
        /*02cc*/ 	.word	0x00000000


	//----- nvinfo : EIATTR_MIN_STACK_SIZE
	.align		4
.L_164:
        /*02d0*/ 	.byte	0x04, 0x12
        /*02d2*/ 	.short	(.L_166 - .L_165)
	.align		4
.L_165:
        /*02d4*/ 	.word	index@(_Z14kInitLeafNodesP8LBVHNodePK7AABB_cwPKji)
        /*02d8*/ 	.word	0x00000000


	//----- nvinfo : EIATTR_MIN_STACK_SIZE
	.align		4
.L_166:
        /*02dc*/ 	.byte	0x04, 0x12
        /*02de*/ 	.short	(.L_168 - .L_167)
	.align		4
.L_167:
        /*02e0*/ 	.word	index@(_Z19kBuildInternalNodesPKjS0_P8LBVHNodei)
        /*02e4*/ 	.word	0x00000000


	//----- nvinfo : EIATTR_MIN_STACK_SIZE
	.align		4
.L_168:
        /*02e8*/ 	.byte	0x04, 0x12
        /*02ea*/ 	.short	(.L_170 - .L_169)
	.align		4
.L_169:
        /*02ec*/ 	.word	index@(_Z19kComputeMortonCodesPK9float3_cwi7AABB_cwPjS3_)
        /*02f0*/ 	.word	0x00000000


	//----- nvinfo : EIATTR_MIN_STACK_SIZE
	.align		4
.L_170:
        /*02f4*/ 	.byte	0x04, 0x12
        /*02f6*/ 	.short	(.L_172 - .L_171)
	.align		4
.L_171:
        /*02f8*/ 	.word	index@(_Z26kComputeBoundsAndCentroids18TrianglesSoADeviceiP7AABB_cwP9float3_cw)
        /*02fc*/ 	.word	0x00000000
.L_172:


//--------------------- .nv.compat                --------------------------
	.section	.nv.compat,"",@"SHT_CUDA_COMPAT_INFO"
	.align	4
        /*0000*/ 	.byte	0x02, 0x09, 0x00, 0x00, 0x02, 0x02, 0x01, 0x00, 0x02, 0x05, 0x05, 0x00, 0x03, 0x07, 0x01, 0x01
        /*0010*/ 	.byte	0x02, 0x03, 0x00, 0x00, 0x02, 0x06, 0x01, 0x00, 0x04, 0x0b, 0x08, 0x00, 0x01, 0x00, 0x00, 0x00
        /*0020*/ 	.byte	0x00, 0x00, 0x00, 0x00


//--------------------- .nv.info._ZN3cub18CUB_300001_SM_10006detail10radix_sort29DeviceRadixSortOnesweepKernelINS1_5radix10policy_hubIjjyE10Policy1000ELNS0_9SortOrderE0EjjyiiNS1_21identity_decomposer_tEEEvPT5_SB_PT3_PKSC_PT1_PKSG_PT2_PKSK_T4_iiT6_ --------------------------
	.section	.nv.info._ZN3cub18CUB_300001_SM_10006detail10radix_sort29DeviceRadixSortOnesweepKernelINS1_5radix10policy_hubIjjyE10Policy1000ELNS0_9SortOrderE0EjjyiiNS1_21identity_decomposer_tEEEvPT5_SB_PT3_PKSC_PT1_PKSG_PT2_PKSK_T4_iiT6_,"",@"SHT_CUDA_INFO"
	.sectionflags	@""
	.align	4


	//----- nvinfo : EIATTR_CUDA_API_VERSION
	.align		4
        /*0000*/ 	.byte	0x04, 0x37
        /*0002*/ 	.short	(.L_174 - .L_173)
.L_173:
        /*0004*/ 	.word	0x00000082


	//----- nvinfo : EIATTR_KPARAM_INFO
	.align		4
.L_174:
        /*0008*/ 	.byte	0x04, 0x17
        /*000a*/ 	.short	(.L_176 - .L_175)
.L_175:
        /*000c*/ 	.word	0x00000000
        /*0010*/ 	.short	0x000b
        /*0012*/ 	.short	0x004c
        /*0014*/ 	.byte	0x00, 0xf0, 0x05, 0x00


	//----- nvinfo : EIATTR_KPARAM_INFO
	.align		4
.L_176:
        /*0018*/ 	.byte	0x04, 0x17
        /*001a*/ 	.short	(.L_178 - .L_177)
.L_177:
        /*001c*/ 	.word	0x00000000
        /*0020*/ 	.short	0x000a
        /*0022*/ 	.short	0x0048
        /*0024*/ 	.byte	0x00, 0xf0, 0x11, 0x00


	//----- nvinfo : EIATTR_KPARAM_INFO
	.align		4
.L_178:
        /*0028*/ 	.byte	0x04, 0x17
        /*002a*/ 	.short	(.L_180 - .L_179)
.L_179:
        /*002c*/ 	.word	0x00000000
        /*0030*/ 	.short	0x0009
        /*0032*/ 	.short	0x0044
        /*0034*/ 	.byte	0x00, 0xf0, 0x11, 0x00


	//----- nvinfo : EIATTR_KPARAM_INFO
	.align		4
.L_180:
        /*0038*/ 	.byte	0x04, 0x17
        /*003a*/ 	.short	(.L_182 - .L_181)
.L_181:
        /*003c*/ 	.word	0x00000000
        /*0040*/ 	.short	0x0008
        /*0042*/ 	.short	0x0040
        /*0044*/ 	.byte	0x00, 0xf0, 0x11, 0x00


	//----- nvinfo : EIATTR_KPARAM_INFO
	.align		4
.L_182:
        /*0048*/ 	.byte	0x04, 0x17
        /*004a*/ 	.short	(.L_184 - .L_183)
.L_183:
        /*004c*/ 	.word	0x00000000
        /*0050*/ 	.short	0x0007
        /*0052*/ 	.short	0x0038
        /*0054*/ 	.byte	0x00, 0xf5, 0x21, 0x00


	//----- nvinfo : EIATTR_KPARAM_INFO
	.align		4
.L_184:
        /*0058*/ 	.byte	0x04, 0x17
        /*005a*/ 	.short	(.L_186 - .L_185)
.L_185:
        /*005c*/ 	.word	0x00000000
        /*0060*/ 	.short	0x0006
        /*0062*/ 	.short	0x0030
        /*0064*/ 	.byte	0x00, 0xf5, 0x21, 0x00


	//----- nvinfo : EIATTR_KPARAM_INFO
	.align		4
.L_186:
        /*0068*/ 	.byte	0x04, 0x17
        /*006a*/ 	.short	(.L_188 - .L_187)
.L_187:
        /*006c*/ 	.word	0x00000000
        /*0070*/ 	.short	0x0005
        /*0072*/ 	.short	0x0028
        /*0074*/ 	.byte	0x00, 0xf5, 0x21, 0x00


	//----- nvinfo : EIATTR_KPARAM_INFO
	.align		4
.L_188:
        /*0078*/ 	.byte	0x04, 0x17
        /*007a*/ 	.short	(.L_190 - .L_189)
.L_189:
        /*007c*/ 	.word	0x00000000
        /*0080*/ 	.short	0x0004
        /*0082*/ 	.short	0x0020
        /*0084*/ 	.byte	0x00, 0xf5, 0x21, 0x00


	//----- nvinfo : EIATTR_KPARAM_INFO
	.align		4
.L_190:
        /*0088*/ 	.byte	0x04, 0x17
        /*008a*/ 	.short	(.L_192 - .L_191)
.L_191:
        /*008c*/ 	.word	0x00000000
        /*0090*/ 	.short	0x0003
        /*0092*/ 	.short	0x0018
        /*0094*/ 	.byte	0x00, 0xf5, 0x21, 0x00


	//----- nvinfo : EIATTR_KPARAM_INFO
	.align		4
.L_192:
        /*0098*/ 	.byte	0x04, 0x17
        /*009a*/ 	.short	(.L_194 - .L_193)
.L_193:
        /*009c*/ 	.word	0x00000000
        /*00a0*/ 	.short	0x0002
        /*00a2*/ 	.short	0x0010
        /*00a4*/ 	.byte	0x00, 0xf5, 0x21, 0x00


	//----- nvinfo : EIATTR_KPARAM_INFO
	.align		4
.L_194:
        /*00a8*/ 	.byte	0x04, 0x17
        /*00aa*/ 	.short	(.L_196 - .L_195)
.L_195:
        /*00ac*/ 	.word	0x00000000
        /*00b0*/ 	.short	0x0001
        /*00b2*/ 	.short	0x0008
        /*00b4*/ 	.byte	0x00, 0xf5, 0x21, 0x00


	//----- nvinfo : EIATTR_KPARAM_INFO
	.align		4
.L_196:
        /*00b8*/ 	.byte	0x04, 0x17
        /*00ba*/ 	.short	(.L_198 - .L_197)
.L_197:
        /*00bc*/ 	.word	0x00000000
        /*00c0*/ 	.short	0x0000
        /*00c2*/ 	.short	0x0000
        /*00c4*/ 	.byte	0x00, 0xf5, 0x21, 0x00


	//----- nvinfo : EIATTR_SPARSE_MMA_MASK
	.align		4
.L_198:
        /*00c8*/ 	.byte	0x03, 0x50
        /*00ca*/ 	.short	0x0000


	//----- nvinfo : EIATTR_MAXREG_COUNT
	.align		4
        /*00cc*/ 	.byte	0x03, 0x1b
        /*00ce*/ 	.short	0x00a8


	//----- nvinfo : EIATTR_NUM_BARRIERS
	.align		4
        /*00d0*/ 	.byte	0x02, 0x4c
        /*00d2*/ 	.byte	0x01
	.zero		1


	//----- nvinfo : EIATTR_ANNOTATIONS
	.align		4
        /*00d4*/ 	.byte	0x04, 0x55
        /*00d6*/ 	.short	(.L_200 - .L_199)


	//   ....[0]....
.L_199:
        /*00d8*/ 	.word	0x00000001
        /*00dc*/ 	.byte	0xa0, 0x0d, 0x00, 0x00, 0x01, 0x00, 0x00, 0x00, 0xe0, 0x2b, 0x00, 0x00


	//----- nvinfo : EIATTR_MERCURY_ISA_VERSION
	.align		4
.L_200:
        /*00e8*/ 	.byte	0x03, 0x5f
        /*00ea*/ 	.short	0x0101


	//----- nvinfo : EIATTR_COOP_GROUP_MASK_REGIDS
	.align		4
        /*00ec*/ 	.byte	0x04, 0x29
        /*00ee*/ 	.short	(.L_202 - .L_201)


	//   ....[0]....
.L_201:
        /*00f0*/ 	.word	0xffffffff


	//   ....[1]....
        /*00f4*/ 	.word	0x05000000


	//   ....[2]....
        /*00f8*/ 	.word	0xffffffff


	//   ....[3]....
        /*00fc*/ 	.word	0xffffffff


	//   ....[4]....
        /*0100*/ 	.word	0xffffffff


	//   ....[5]....
        /*0104*/ 	.word	0xffffffff


	//   ....[6]....
        /*0108*/ 	.word	0xffffffff


	//   ....[7]....
        /*010c*/ 	.word	0xffffffff


	//   ....[8]....
        /*0110*/ 	.word	0xffffffff


	//   ....[9]....
        /*0114*/ 	.word	0xffffffff


	//   ....[10]....
        /*0118*/ 	.word	0xffffffff


	//   ....[11]....
        /*011c*/ 	.word	0xffffffff


	//   ....[12]....
        /*0120*/ 	.word	0xffffffff


	//   ....[13]....
        /*0124*/ 	.word	0xffffffff


	//   ....[14]....
        /*0128*/ 	.word	0xffffffff


	//   ....[15]....
        /*012c*/ 	.word	0xffffffff


	//   ....[16]....
        /*0130*/ 	.word	0xffffffff


	//   ....[17]....
        /*0134*/ 	.word	0xffffffff


	//   ....[18]....
        /*0138*/ 	.word	0xffffffff


	//   ....[19]....
        /*013c*/ 	.word	0xffffffff


	//   ....[20]....
        /*0140*/ 	.word	0xffffffff


	//   ....[21]....
        /*0144*/ 	.word	0xffffffff


	//   ....[22]....
        /*0148*/ 	.word	0xffffffff


	//   ....[23]....
        /*014c*/ 	.word	0xffffffff


	//   ....[24]....
        /*0150*/ 	.word	0xffffffff


	//   ....[25]....
        /*0154*/ 	.word	0xffffffff


	//   ....[26]....
        /*0158*/ 	.word	0xffffffff


	//   ....[27]....
        /*015c*/ 	.word	0xffffffff


	//   ....[28]....
        /*0160*/ 	.word	0xffffffff


	//   ....[29]....
        /*0164*/ 	.word	0xffffffff


	//   ....[30]....
        /*0168*/ 	.word	0xffffffff


	//   ....[31]....
        /*016c*/ 	.word	0xffffffff


	//   ....[32]....
        /*0170*/ 	.word	0xffffffff


	//   ....[33]....
        /*0174*/ 	.word	0xffffffff


	//   ....[34]....
        /*0178*/ 	.word	0xffffffff


	//   ....[35]....
        /*017c*/ 	.word	0xffffffff


	//   ....[36]....
        /*0180*/ 	.word	0xffffffff


	//   ....[37]....
        /*0184*/ 	.word	0xffffffff


	//   ....[38]....
        /*0188*/ 	.word	0xffffffff


	//   ....[39]....
        /*018c*/ 	.word	0xffffffff


	//   ....[40]....
        /*0190*/ 	.word	0xffffffff


	//   ....[41]....
        /*0194*/ 	.word	0xffffffff


	//   ....[42]....
        /*0198*/ 	.word	0xffffffff


	//   ....[43]....
        /*019c*/ 	.word	0xffffffff


	//   ....[44]....
        /*01a0*/ 	.word	0xffffffff


	//   ....[45]....
        /*01a4*/ 	.word	0xffffffff


	//   ....[46]....
        /*01a8*/ 	.word	0xffffffff


	//   ....[47]....
        /*01ac*/ 	.word	0xffffffff


	//   ....[48]....
        /*01b0*/ 	.word	0xffffffff


	//   ....[49]....
        /*01b4*/ 	.word	0xffffffff


	//   ....[50]....
        /*01b8*/ 	.word	0xffffffff


	//   ....[51]....
        /*01bc*/ 	.word	0xffffffff


	//   ....[52]....
        /*01c0*/ 	.word	0xffffffff


	//   ....[53]....
        /*01c4*/ 	.word	0xffffffff


	//   ....[54]....
        /*01c8*/ 	.word	0xffffffff


	//   ....[55]....
        /*01cc*/ 	.word	0xffffffff


	//   ....[56]....
        /*01d0*/ 	.word	0xffffffff


	//   ....[57]....
        /*01d4*/ 	.word	0xffffffff


	//   ....[58]....
        /*01d8*/ 	.word	0xffffffff


	//   ....[59]....
        /*01dc*/ 	.word	0xffffffff


	//   ....[60]....
        /*01e0*/ 	.word	0xffffffff


	//   ....[61]....
        /*01e4*/ 	.word	0xffffffff


	//   ....[62]....
        /*01e8*/ 	.word	0xffffffff


	//   ....[63]....
        /*01ec*/ 	.word	0xffffffff


	//   ....[64]....
        /*01f0*/ 	.word	0xffffffff


	//   ....[65]....
        /*01f4*/ 	.word	0xffffffff


	//   ....[66]....
        /*01f8*/ 	.word	0xffffffff


	//   ....[67]....
        /*01fc*/ 	.word	0xffffffff


	//   ....[68]....
        /*0200*/ 	.word	0xffffffff


	//   ....[69]....
        /*0204*/ 	.word	0xffffffff


	//   ....[70]....
        /*0208*/ 	.word	0xffffffff


	//   ....[71]....
        /*020c*/ 	.word	0xffffffff


	//   ....[72]....
        /*0210*/ 	.word	0xffffffff


	//   ....[73]....
        /*0214*/ 	.word	0xffffffff


	//   ....[74]....
        /*0218*/ 	.word	0xffffffff


	//   ....[75]....
        /*021c*/ 	.word	0xffffffff


	//   ....[76]....
        /*0220*/ 	.word	0xffffffff


	//   ....[77]....
        /*0224*/ 	.word	0xffffffff


	//   ....[78]....
        /*0228*/ 	.word	0xffffffff


	//   ....[79]....
        /*022c*/ 	.word	0xffffffff


	//   ....[80]....
        /*0230*/ 	.word	0xffffffff


	//   ....[81]....
        /*0234*/ 	.word	0xffffffff


	//   ....[82]....
        /*0238*/ 	.word	0xffffffff


	//   ....[83]....
        /*023c*/ 	.word	0xffffffff


	//   ....[84]....
        /*0240*/ 	.word	0xffffffff


	//   ....[85]....
        /*0244*/ 	.word	0xffffffff


	//   ....[86]....
        /*0248*/ 	.word	0xffffffff


	//   ....[87]....
        /*024c*/ 	.word	0xffffffff


	//   ....[88]....
        /*0250*/ 	.word	0xffffffff


	//   ....[89]....
        /*0254*/ 	.word	0xffffffff


	//   ....[90]....
        /*0258*/ 	.word	0xffffffff


	//   ....[91]....
        /*025c*/ 	.word	0xffffffff


	//   ....[92]....
        /*0260*/ 	.word	0xffffffff


	//   ....[93]....
        /*0264*/ 	.word	0xffffffff


	//   ....[94]....
        /*0268*/ 	.word	0xffffffff


	//   ....[95]....
        /*026c*/ 	.word	0xffffffff


	//   ....[96]....
        /*0270*/ 	.word	0xffffffff


	//   ....[97]....
        /*0274*/ 	.word	0xffffffff


	//   ....[98]....
        /*0278*/ 	.word	0xffffffff


	//   ....[99]....
        /*027c*/ 	.word	0xffffffff


	//   ....[100]....
        /*0280*/ 	.word	0xffffffff


	//   ....[101]....
        /*0284*/ 	.word	0xffffffff


	//   ....[102]....
        /*0288*/ 	.word	0xffffffff


	//   ....[103]....
        /*028c*/ 	.word	0xffffffff


	//   ....[104]....
        /*0290*/ 	.word	0xffffffff


	//   ....[105]....
        /*0294*/ 	.word	0xffffffff


	//   ....[106]....
        /*0298*/ 	.word	0xffffffff


	//   ....[107]....
        /*029c*/ 	.word	0xffffffff


	//   ....[108]....
        /*02a0*/ 	.word	0xffffffff


	//   ....[109]....
        /*02a4*/ 	.word	0xffffffff


	//   ....[110]....
        /*02a8*/ 	.word	0xffffffff


	//   ....[111]....
        /*02ac*/ 	.word	0xffffffff


	//   ....[112]....
        /*02b0*/ 	.word	0xffffffff


	//   ....[113]....
        /*02b4*/ 	.word	0xffffffff


	//   ....[114]....
        /*02b8*/ 	.word	0xffffffff


	//   ....[115]....
        /*02bc*/ 	.word	0xffffffff


	//   ....[116]....
        /*02c0*/ 	.word	0xffffffff


	//   ....[117]....
        /*02c4*/ 	.word	0xffffffff


	//   ....[118]....
        /*02c8*/ 	.word	0xffffffff


	//   ....[119]....
        /*02cc*/ 	.word	0xffffffff


	//   ....[120]....
        /*02d0*/ 	.word	0xffffffff


	//   ....[121]....
        /*02d4*/ 	.word	0xffffffff


	//   ....[122]....
        /*02d8*/ 	.word	0xffffffff


	//   ....[123]....
        /*02dc*/ 	.word	0xffffffff


	//   ....[124]....
        /*02e0*/ 	.word	0xffffffff


	//   ....[125]....
        /*02e4*/ 	.word	0xffffffff


	//   ....[126]....
        /*02e8*/ 	.word	0xffffffff


	//   ....[127]....
        /*02ec*/ 	.word	0xffffffff


	//   ....[128]....
        /*02f0*/ 	.word	0xffffffff


	//   ....[129]....
        /*02f4*/ 	.word	0xffffffff


	//   ....[130]....
        /*02f8*/ 	.word	0xffffffff


	//   ....[131]....
        /*02fc*/ 	.word	0xffffffff


	//   ....[132]....
        /*0300*/ 	.word	0xffffffff


	//   ....[133]....
        /*0304*/ 	.word	0xffffffff


	//   ....[134]....
        /*0308*/ 	.word	0xffffffff


	//   ....[135]....
        /*030c*/ 	.word	0xffffffff


	//   ....[136]....
        /*0310*/ 	.word	0xffffffff


	//   ....[137]....
        /*0314*/ 	.word	0xffffffff


	//   ....[138]....
        /*0318*/ 	.word	0xffffffff


	//   ....[139]....
        /*031c*/ 	.word	0xffffffff


	//   ....[140]....
        /*0320*/ 	.word	0xffffffff


	//   ....[141]....
        /*0324*/ 	.word	0xffffffff


	//   ....[142]....
        /*0328*/ 	.word	0xffffffff


	//   ....[143]....
        /*032c*/ 	.word	0xffffffff


	//   ....[144]....
        /*0330*/ 	.word	0xffffffff


	//   ....[145]....
        /*0334*/ 	.word	0xffffffff


	//   ....[146]....
        /*0338*/ 	.word	0xffffffff


	//   ....[147]....
        /*033c*/ 	.word	0xffffffff


	//   ....[148]....
        /*0340*/ 	.word	0xffffffff


	//   ....[149]....
        /*0344*/ 	.word	0xffffffff


	//   ....[150]....
        /*0348*/ 	.word	0xffffffff


	//   ....[151]....
        /*034c*/ 	.word	0xffffffff


	//   ....[152]....
        /*0350*/ 	.word	0xffffffff


	//   ....[153]....
        /*0354*/ 	.word	0xffffffff


	//   ....[154]....
        /*0358*/ 	.word	0xffffffff


	//   ....[155]....
        /*035c*/ 	.word	0xffffffff


	//   ....[156]....
        /*0360*/ 	.word	0xffffffff


	//   ....[157]....
        /*0364*/ 	.word	0xffffffff


	//   ....[158]....
        /*0368*/ 	.word	0xffffffff


	//   ....[159]....
        /*036c*/ 	.word	0xffffffff


	//   ....[160]....
        /*0370*/ 	.word	0x0500000c


	//   ....[161]....
        /*0374*/ 	.word	0xffffffff


	//   ....[162]....
        /*0378*/ 	.word	0xffffffff


	//   ....[163]....
        /*037c*/ 	.word	0xffffffff


	//   ....[164]....
        /*0380*/ 	.word	0xffffffff


	//   ....[165]....
        /*0384*/ 	.word	0xffffffff


	//   ....[166]....
        /*0388*/ 	.word	0xffffffff


	//   ....[167]....
        /*038c*/ 	.word	0xffffffff


	//   ....[168]....
        /*0390*/ 	.word	0xffffffff


	//   ....[169]....
        /*0394*/ 	.word	0xffffffff


	//   ....[170]....
        /*0398*/ 	.word	0xffffffff


	//   ....[171]....
        /*039c*/ 	.word	0xffffffff


	//   ....[172]....
        /*03a0*/ 	.word	0xffffffff


	//   ....[173]....
        /*03a4*/ 	.word	0xffffffff


	//   ....[174]....
        /*03a8*/ 	.word	0xffffffff


	//   ....[175]....
        /*03ac*/ 	.word	0xffffffff


	//   ....[176]....
        /*03b0*/ 	.word	0xffffffff


	//   ....[177]....
        /*03b4*/ 	.word	0xffffffff


	//   ....[178]....
        /*03b8*/ 	.word	0xffffffff


	//   ....[179]....
        /*03bc*/ 	.word	0xffffffff


	//   ....[180]....
        /*03c0*/ 	.word	0xffffffff


	//   ....[181]....
        /*03c4*/ 	.word	0xffffffff


	//   ....[182]....
        /*03c8*/ 	.word	0xffffffff


	//   ....[183]....
        /*03cc*/ 	.word	0xffffffff


	//   ....[184]....
        /*03d0*/ 	.word	0xffffffff


	//   ....[185]....
        /*03d4*/ 	.word	0xffffffff


	//   ....[186]....
        /*03d8*/ 	.word	0xffffffff


	//   ....[187]....
        /*03dc*/ 	.word	0xffffffff


	//   ....[188]....
        /*03e0*/ 	.word	0xffffffff


	//   ....[189]....
        /*03e4*/ 	.word	0xffffffff


	//   ....[190]....
        /*03e8*/ 	.word	0xffffffff


	//   ....[191]....
        /*03ec*/ 	.word	0xffffffff


	//   ....[192]....
        /*03f0*/ 	.word	0xffffffff


	//   ....[193]....
        /*03f4*/ 	.word	0xffffffff


	//   ....[194]....
        /*03f8*/ 	.word	0xffffffff


	//   ....[195]....
        /*03fc*/ 	.word	0xffffffff


	//   ....[196]....
        /*0400*/ 	.word	0xffffffff


	//   ....[197]....
        /*0404*/ 	.word	0xffffffff


	//   ....[198]....
        /*0408*/ 	.word	0xffffffff


	//   ....[199]....
        /*040c*/ 	.word	0xffffffff


	//   ....[200]....
        /*0410*/ 	.word	0xffffffff


	//   ....[201]....
        /*0414*/ 	.word	0xffffffff


	//   ....[202]....
        /*0418*/ 	.word	0xffffffff


	//   ....[203]....
        /*041c*/ 	.word	0xffffffff


	//   ....[204]....
        /*0420*/ 	.word	0xffffffff


	//   ....[205]....
        /*0424*/ 	.word	0xffffffff


	//   ....[206]....
        /*0428*/ 	.word	0xffffffff


	//   ....[207]....
        /*042c*/ 	.word	0xffffffff


	//   ....[208]....
        /*0430*/ 	.word	0xffffffff


	//   ....[209]....
        /*0434*/ 	.word	0xffffffff


	//   ....[210]....
        /*0438*/ 	.word	0xffffffff


	//   ....[211]....
        /*043c*/ 	.word	0xffffffff


	//   ....[212]....
        /*0440*/ 	.word	0xffffffff


	//   ....[213]....
        /*0444*/ 	.word	0xffffffff


	//   ....[214]....
        /*0448*/ 	.word	0xffffffff


	//   ....[215]....
        /*044c*/ 	.word	0xffffffff


	//   ....[216]....
        /*0450*/ 	.word	0xffffffff


	//   ....[217]....
        /*0454*/ 	.word	0xffffffff


	//   ....[218]....
        /*0458*/ 	.word	0xffffffff


	//   ....[219]....
        /*045c*/ 	.word	0xffffffff


	//   ....[220]....
        /*0460*/ 	.word	0xffffffff


	//   ....[221]....
        /*0464*/ 	.word	0xffffffff


	//   ....[222]....
        /*0468*/ 	.word	0xffffffff


	//   ....[223]....
        /*046c*/ 	.word	0xffffffff


	//   ....[224]....
        /*0470*/ 	.word	0xffffffff


	//   ....[225]....
        /*0474*/ 	.word	0xffffffff


	//   ....[226]....
        /*0478*/ 	.word	0xffffffff


	//   ....[227]....
        /*047c*/ 	.word	0xffffffff


	//   ....[228]....
        /*0480*/ 	.word	0xffffffff


	//   ....[229]....
        /*0484*/ 	.word	0x0500004c


	//   ....[230]....
        /*0488*/ 	.word	0x0500004c


	//   ....[231]....
        /*048c*/ 	.word	0x0500004c


	//   ....[232]....
        /*0490*/ 	.word	0x0500004c


	//   ....[233]....
        /*0494*/ 	.word	0x0500004c


	//----- nvinfo : EIATTR_COOP_GROUP_INSTR_OFFSETS
	.align		4
.L_202:
        /*0498*/ 	.byte	0x04, 0x28
        /*049a*/ 	.short	(.L_204 - .L_203)


	//   ....[0]....
.L_203:
        /*049c*/ 	.word	0x00000e60


	//   ....[1]....
        /*04a0*/ 	.word	0x00001770


	//   ....[2]....
        /*04a4*/ 	.word	0x000029b0


	//   ....[3]....
        /*04a8*/ 	.word	0x000029d0


	//   ....[4]....
        /*04ac*/ 	.word	0x000029f0


	//   ....[5]....
        /*04b0*/ 	.word	0x00002a10


	//   ....[6]....
        /*04b4*/ 	.word	0x00002a30


	//   ....[7]....
        /*04b8*/ 	.word	0x00002f20


	//   ....[8]....
        /*04bc*/ 	.word	0x00002f30


	//   ....[9]....
        /*04c0*/ 	.word	0x00002f50


	//   ....[10]....
        /*04c4*/ 	.word	0x00002f70


	//   ....[11]....
        /*04c8*/ 	.word	0x00002fc0


	//   ....[12]....
        /*04cc*/ 	.word	0x00003000


	//   ....[13]....
        /*04d0*/ 	.word	0x00003030


	//   ....[14]....
        /*04d4*/ 	.word	0x00003060


	//   ....[15]....
        /*04d8*/ 	.word	0x00003160


	//   ....[16]....
        /*04dc*/ 	.word	0x00003170


	//   ....[17]....
        /*04e0*/ 	.word	0x00003190


	//   ....[18]....
        /*04e4*/ 	.word	0x000031d0


	//   ....[19]....
        /*04e8*/ 	.word	0x00003200


	//   ....[20]....
        /*04ec*/ 	.word	0x00003240


	//   ....[21]....
        /*04f0*/ 	.word	0x00003260


	//   ....[22]....
        /*04f4*/ 	.word	0x00003280


	//   ....[23]....
        /*04f8*/ 	.word	0x000032e0


	//   ....[24]....
        /*04fc*/ 	.word	0x00003380


	//   ....[25]....
        /*0500*/ 	.word	0x00003390


	//   ....[26]....
        /*0504*/ 	.word	0x000033b0


	//   ....[27]....
        /*0508*/ 	.word	0x000033f0


	//   ....[28]....
        /*050c*/ 	.word	0x00003420


	//   ....[29]....
        /*0510*/ 	.word	0x00003460


	//   ....[30]....
        /*0514*/ 	.word	0x00003480


	//   ....[31]....
        /*0518*/ 	.word	0x000034a0


	//   ....[32]....
        /*051c*/ 	.word	0x00003510


	//   ....[33]....
        /*0520*/ 	.word	0x000035c0


	//   ....[34]....
        /*0524*/ 	.word	0x000035d0


	//   ....[35]....
        /*0528*/ 	.word	0x000035f0


	//   ....[36]....
        /*052c*/ 	.word	0x00003630


	//   ....[37]....
        /*0530*/ 	.word	0x00003660


	//   ....[38]....
        /*0534*/ 	.word	0x000036a0


	//   ....[39]....
        /*0538*/ 	.word	0x000036c0


	//   ....[40]....
        /*053c*/ 	.word	0x000036e0


	//   ....[41]....
        /*0540*/ 	.word	0x00003740


	//   ....[42]....
        /*0544*/ 	.word	0x000037e0


	//   ....[43]....
        /*0548*/ 	.word	0x000037f0


	//   ....[44]....
        /*054c*/ 	.word	0x00003810


	//   ....[45]....
        /*0550*/ 	.word	0x00003850


	//   ....[46]....
        /*0554*/ 	.word	0x00003880


	//   ....[47]....
        /*0558*/ 	.word	0x000038c0


	//   ....[48]....
        /*055c*/ 	.word	0x000038e0


	//   ....[49]....
        /*0560*/ 	.word	0x00003900


	//   ....[50]....
        /*0564*/ 	.word	0x00003970


	//   ....[51]....
        /*0568*/ 	.word	0x00003a20


	//   ....[52]....
        /*056c*/ 	.word	0x00003a30


	//   ....[53]....
        /*0570*/ 	.word	0x00003a50


	//   ....[54]....
        /*0574*/ 	.word	0x00003a90


	//   ....[55]....
        /*0578*/ 	.word	0x00003ac0


	//   ....[56]....
        /*057c*/ 	.word	0x00003b00


	//   ....[57]....
        /*0580*/ 	.word	0x00003b20


	//   ....[58]....
        /*0584*/ 	.word	0x00003b40


	//   ....[59]....
        /*0588*/ 	.word	0x00003ba0


	//   ....[60]....
        /*058c*/ 	.word	0x00003c40


	//   ....[61]....
        /*0590*/ 	.word	0x00003c50


	//   ....[62]....
        /*0594*/ 	.word	0x00003c70


	//   ....[63]....
        /*0598*/ 	.word	0x00003cb0


	//   ....[64]....
        /*059c*/ 	.word	0x00003ce0


	//   ....[65]....
        /*05a0*/ 	.word	0x00003cf0


	//   ....[66]....
        /*05a4*/ 	.word	0x00003d30


	//   ....[67]....
        /*05a8*/ 	.word	0x00003d50


	//   ....[68]....
        /*05ac*/ 	.word	0x00003d70


	//   ....[69]....
        /*05b0*/ 	.word	0x00003e80


	//   ....[70]....
        /*05b4*/ 	.word	0x00003e90


	//   ....[71]....
        /*05b8*/ 	.word	0x00003eb0


	//   ....[72]....
        /*05bc*/ 	.word	0x00003ef0


	//   ....[73]....
        /*05c0*/ 	.word	0x00003f20


	//   ....[74]....
        /*05c4*/ 	.word	0x00003f60


	//   ....[75]....
        /*05c8*/ 	.word	0x00003f80


	//   ....[76]....
        /*05cc*/ 	.word	0x00003fa0


	//   ....[77]....
        /*05d0*/ 	.word	0x00004000


	//   ....[78]....
        /*05d4*/ 	.word	0x000040a0


	//   ....[79]....
        /*05d8*/ 	.word	0x000040b0


	//   ....[80]....
        /*05dc*/ 	.word	0x000040d0


	//   ....[81]....
        /*05e0*/ 	.word	0x00004110


	//   ....[82]....
        /*05e4*/ 	.word	0x00004140


	//   ....[83]....
        /*05e8*/ 	.word	0x00004180


	//   ....[84]....
        /*05ec*/ 	.word	0x000041a0


	//   ....[85]....
        /*05f0*/ 	.word	0x000041c0


	//   ....[86]....
        /*05f4*/ 	.word	0x00004230


	//   ....[87]....
        /*05f8*/ 	.word	0x000042e0


	//   ....[88]....
        /*05fc*/ 	.word	0x000042f0


	//   ....[89]....
        /*0600*/ 	.word	0x00004310


	//   ....[90]....
        /*0604*/ 	.word	0x00004350


	//   ....[91]....
        /*0608*/ 	.word	0x00004380


	//   ....[92]....
        /*060c*/ 	.word	0x000043c0


	//   ....[93]....
        /*0610*/ 	.word	0x000043e0


	//   ....[94]....
        /*0614*/ 	.word	0x00004400


	//   ....[95]....
        /*0618*/ 	.word	0x00004460


	//   ....[96]....
        /*061c*/ 	.word	0x00004500


	//   ....[97]....
        /*0620*/ 	.word	0x00004510


	//   ....[98]....
        /*0624*/ 	.word	0x00004530


	//   ....[99]....
        /*0628*/ 	.word	0x00004570


	//   ....[100]....
        /*062c*/ 	.word	0x000045a0


	//   ....[101]....
        /*0630*/ 	.word	0x000045e0


	//   ....[102]....
        /*0634*/ 	.word	0x00004600


	//   ....[103]....
        /*0638*/ 	.word	0x00004620


	//   ....[104]....
        /*063c*/ 	.word	0x00004690


	//   ....[105]....
        /*0640*/ 	.word	0x00004740


	//   ....[106]....
        /*0644*/ 	.word	0x00004750


	//   ....[107]....
        /*0648*/ 	.word	0x00004770


	//   ....[108]....
        /*064c*/ 	.word	0x000047b0


	//   ....[109]....
        /*0650*/ 	.word	0x000047e0


	//   ....[110]....
        /*0654*/ 	.word	0x00004820


	//   ....[111]....
        /*0658*/ 	.word	0x00004840


	//   ....[112]....
        /*065c*/ 	.word	0x00004860


	//   ....[113]....
        /*0660*/ 	.word	0x000048c0


	//   ....[114]....
        /*0664*/ 	.word	0x00004960


	//   ....[115]....
        /*0668*/ 	.word	0x00004970


	//   ....[116]....
        /*066c*/ 	.word	0x00004990


	//   ....[117]....
        /*0670*/ 	.word	0x000049d0


	//   ....[118]....
        /*0674*/ 	.word	0x00004a00


	//   ....[119]....
        /*0678*/ 	.word	0x00004a40


	//   ....[120]....
        /*067c*/ 	.word	0x00004a60


	//   ....[121]....
        /*0680*/ 	.word	0x00004a80


	//   ....[122]....
        /*0684*/ 	.word	0x00004af0


	//   ....[123]....
        /*0688*/ 	.word	0x00004b80


	//   ....[124]....
        /*068c*/ 	.word	0x00004ba0


	//   ....[125]....
        /*0690*/ 	.word	0x00004bb0


	//   ....[126]....
        /*0694*/ 	.word	0x00004bd0


	//   ....[127]....
        /*0698*/ 	.word	0x00004c10


	//   ....[128]....
        /*069c*/ 	.word	0x00004c40


	//   ....[129]....
        /*06a0*/ 	.word	0x00004c80


	//   ....[130]....
        /*06a4*/ 	.word	0x00004ca0


	//   ....[131]....
        /*06a8*/ 	.word	0x00004cc0


	//   ....[132]....
        /*06ac*/ 	.word	0x00004db0


	//   ....[133]....
        /*06b0*/ 	.word	0x00004dd0


	//   ....[134]....
        /*06b4*/ 	.word	0x00004de0


	//   ....[135]....
        /*06b8*/ 	.word	0x00004e00


	//   ....[136]....
        /*06bc*/ 	.word	0x00004e40


	//   ....[137]....
        /*06c0*/ 	.word	0x00004e70


	//   ....[138]....
        /*06c4*/ 	.word	0x00004eb0


	//   ....[139]....
        /*06c8*/ 	.word	0x00004ed0


	//   ....[140]....
        /*06cc*/ 	.word	0x00004ef0


	//   ....[141]....
        /*06d0*/ 	.word	0x00004fe0


	//   ....[142]....
        /*06d4*/ 	.word	0x00005000


	//   ....[143]....
        /*06d8*/ 	.word	0x00005010


	//   ....[144]....
        /*06dc*/ 	.word	0x00005030


	//   ....[145]....
        /*06e0*/ 	.word	0x00005070


	//   ....[146]....
        /*06e4*/ 	.word	0x000050a0


	//   ....[147]....
        /*06e8*/ 	.word	0x000050e0


	//   ....[148]....
        /*06ec*/ 	.word	0x00005100


	//   ....[149]....
        /*06f0*/ 	.word	0x00005120


	//   ....[150]....
        /*06f4*/ 	.word	0x00005210


	//   ....[151]....
        /*06f8*/ 	.word	0x00005230


	//   ....[152]....
        /*06fc*/ 	.word	0x00005240


	//   ....[153]....
        /*0700*/ 	.word	0x00005260


	//   ....[154]....
        /*0704*/ 	.word	0x000052a0


	//   ....[155]....
        /*0708*/ 	.word	0x000052d0


	//   ....[156]....
        /*070c*/ 	.word	0x00005310


	//   ....[157]....
        /*0710*/ 	.word	0x00005330


	//   ....[158]....
        /*0714*/ 	.word	0x00005350


	//   ....[159]....
        /*0718*/ 	.word	0x000054a0


	//   ....[160]....
        /*071c*/ 	.word	0x000059b0


	//   ....[161]....
        /*0720*/ 	.word	0x00005cd0


	//   ....[162]....
        /*0724*/ 	.word	0x00005d80


	//   ....[163]....
        /*0728*/ 	.word	0x00005e30


	//   ....[164]....
        /*072c*/ 	.word	0x00005ee0


	//   ....[165]....
        /*0730*/ 	.word	0x00005f90


	//   ....[166]....
        /*0734*/ 	.word	0x00006040


	//   ....[167]....
        /*0738*/ 	.word	0x000060f0


	//   ....[168]....
        /*073c*/ 	.word	0x000061a0


	//   ....[169]....
        /*0740*/ 	.word	0x00006250


	//   ....[170]....
        /*0744*/ 	.word	0x00006300


	//   ....[171]....
        /*0748*/ 	.word	0x000063b0


	//   ....[172]....
        /*074c*/ 	.word	0x00006460


	//   ....[173]....
        /*0750*/ 	.word	0x00006510


	//   ....[174]....
        /*0754*/ 	.word	0x000065c0


	//   ....[175]....
        /*0758*/ 	.word	0x00006670


	//   ....[176]....
        /*075c*/ 	.word	0x00006720


	//   ....[177]....
        /*0760*/ 	.word	0x000067d0


	//   ....[178]....
        /*0764*/ 	.word	0x000069b0


	//   ....[179]....
        /*0768*/ 	.word	0x00006ad0


	//   ....[180]....
        /*076c*/ 	.word	0x00006bf0


	//   ....[181]....
        /*0770*/ 	.word	0x00006d10


	//   ....[182]....
        /*0774*/ 	.word	0x00006e30


	//   ....[183]....
        /*0778*/ 	.word	0x00006f50


	//   ....[184]....
        /*077c*/ 	.word	0x00007070


	//   ....[185]....
        /*0780*/ 	.word	0x00007190


	//   ....[186]....
        /*0784*/ 	.word	0x000072b0


	//   ....[187]....
        /*0788*/ 	.word	0x000073d0


	//   ....[188]....
        /*078c*/ 	.word	0x000074f0


	//   ....[189]....
        /*0790*/ 	.word	0x00007600


	//   ....[190]....
        /*0794*/ 	.word	0x00007700


	//   ....[191]....
        /*0798*/ 	.word	0x00007800


	//   ....[192]....
        /*079c*/ 	.word	0x00007900


	//   ....[193]....
        /*07a0*/ 	.word	0x00007a00


	//   ....[194]....
        /*07a4*/ 	.word	0x00007b00


	//   ....[195]....
        /*07a8*/ 	.word	0x000085a0


	//   ....[196]....
        /*07ac*/ 	.word	0x00008620


	//   ....[197]....
        /*07b0*/ 	.word	0x000086a0


	//   ....[198]....
        /*07b4*/ 	.word	0x00008720


	//   ....[199]....
        /*07b8*/ 	.word	0x000087a0


	//   ....[200]....
        /*07bc*/ 	.word	0x00008820


	//   ....[201]....
        /*07c0*/ 	.word	0x000088a0


	//   ....[202]....
        /*07c4*/ 	.word	0x00008920


	//   ....[203]....
        /*07c8*/ 	.word	0x000089a0


	//   ....[204]....
        /*07cc*/ 	.word	0x00008a20


	//   ....[205]....
        /*07d0*/ 	.word	0x00008aa0


	//   ....[206]....
        /*07d4*/ 	.word	0x00008b20


	//   ....[207]....
        /*07d8*/ 	.word	0x00008ba0


	//   ....[208]....
        /*07dc*/ 	.word	0x00008c20


	//   ....[209]....
        /*07e0*/ 	.word	0x00008ca0


	//   ....[210]....
        /*07e4*/ 	.word	0x00008d20


	//   ....[211]....
        /*07e8*/ 	.word	0x00008da0


	//   ....[212]....
        /*07ec*/ 	.word	0x00008f80


	//   ....[213]....
        /*07f0*/ 	.word	0x00009020


	//   ....[214]....
        /*07f4*/ 	.word	0x000090d0


	//   ....[215]....
        /*07f8*/ 	.word	0x00009180


	//   ....[216]....
        /*07fc*/ 	.word	0x00009230


	//   ....[217]....
        /*0800*/ 	.word	0x000092f0


	//   ....[218]....
        /*0804*/ 	.word	0x000093b0


	//   ....[219]....
        /*0808*/ 	.word	0x00009460


	//   ....[220]....
        /*080c*/ 	.word	0x00009520


	//   ....[221]....
        /*0810*/ 	.word	0x000095d0


	//   ....[222]....
        /*0814*/ 	.word	0x00009690


	//   ....[223]....
        /*0818*/ 	.word	0x00009740


	//   ....[224]....
        /*081c*/ 	.word	0x00009800


	//   ....[225]....
        /*0820*/ 	.word	0x000098b0


	//   ....[226]....
        /*0824*/ 	.word	0x00009950


	//   ....[227]....
        /*0828*/ 	.word	0x00009a00


	//   ....[228]....
        /*082c*/ 	.word	0x00009aa0


	//   ....[229]....
        /*0830*/ 	.word	0x00009b10


	//   ....[230]....
        /*0834*/ 	.word	0x00009b70


	//   ....[231]....
        /*0838*/ 	.word	0x00009be0


	//   ....[232]....
        /*083c*/ 	.word	0x00009c40


	//   ....[233]....
        /*0840*/ 	.word	0x00009cb0


	//----- nvinfo : EIATTR_VRC_CTA_INIT_COUNT
	.align		4
.L_204:
        /*0844*/ 	.byte	0x02, 0x4a
	.zero		1
	.zero		1


	//----- nvinfo : EIATTR_EXIT_INSTR_OFFSETS
	.align		4
        /*0848*/ 	.byte	0x04, 0x1c
        /*084a*/ 	.short	(.L_206 - .L_205)


	//   ....[0]....
.L_205:
        /*084c*/ 	.word	0x00002450


	//   ....[1]....
        /*0850*/ 	.word	0x000027b0


	//   ....[2]....
        /*0854*/ 	.word	0x000027d0


	//   ....[3]....
        /*0858*/ 	.word	0x00008db0


	//   ....[4]....
        /*085c*/ 	.word	0x00009ab0


	//----- nvinfo : EIATTR_MAX_THREADS
	.align		4
.L_206:
        /*0860*/ 	.byte	0x04, 0x05
        /*0862*/ 	.short	(.L_208 - .L_207)
.L_207:
        /*0864*/ 	.word	0x00000180
        /*0868*/ 	.word	0x00000001
        /*086c*/ 	.word	0x00000001


	//----- nvinfo : EIATTR_CRS_STACK_SIZE
	.align		4
.L_208:
        /*0870*/ 	.byte	0x04, 0x1e
        /*0872*/ 	.short	(.L_210 - .L_209)
.L_209:
        /*0874*/ 	.word	0x00000000


	//----- nvinfo : EIATTR_CBANK_PARAM_SIZE
	.align		4
.L_210:
        /*0878*/ 	.byte	0x03, 0x19
        /*087a*/ 	.short	0x004d


	//----- nvinfo : EIATTR_PARAM_CBANK
	.align		4
        /*087c*/ 	.byte	0x04, 0x0a
        /*087e*/ 	.short	(.L_212 - .L_211)
	.align		4
.L_211:
        /*0880*/ 	.word	index@(.nv.constant0._ZN3cub18CUB_300001_SM_10006detail10radix_sort29DeviceRadixSortOnesweepKernelINS1_5radix10policy_hubIjjyE10Policy1000ELNS0_9SortOrderE0EjjyiiNS1_21identity_decomposer_tEEEvPT5_SB_PT3_PKSC_PT1_PKSG_PT2_PKSK_T4_iiT6_)
        /*0884*/ 	.short	0x0380
        /*0886*/ 	.short	0x004d


	//----- nvinfo : EIATTR_SW_WAR
	.align		4
.L_212:
        /*0888*/ 	.byte	0x04, 0x36
        /*088a*/ 	.short	(.L_214 - .L_213)
.L_213:
        /*088c*/ 	.word	0x00000008
.L_214:


//--------------------- .nv.info._ZN3cub18CUB_300001_SM_10006detail10radix_sort33DeviceRadixSortExclusiveSumKernelINS1_5radix10policy_hubIjjyE10Policy1000EyEEvPT0_ --------------------------
	.section	.nv.info._ZN3cub18CUB_300001_SM_10006detail10radix_sort33DeviceRadixSortExclusiveSumKernelINS1_5radix10policy_hubIjjyE10Policy1000EyEEvPT0_,"",@"SHT_CUDA_INFO"
	.sectionflags	@""
	.align	4


	//----- nvinfo : EIATTR_CUDA_API_VERSION
	.align		4
        /*0000*/ 	.byte	0x04, 0x37
        /*0002*/ 	.short	(.L_216 - .L_215)
.L_215:
        /*0004*/ 	.word	0x00000082


	//----- nvinfo : EIATTR_KPARAM_INFO
	.align		4
.L_216:
        /*0008*/ 	.byte	0x04, 0x17
        /*000a*/ 	.short	(.L_218 - .L_217)
.L_217:
        /*000c*/ 	.word	0x00000000
        /*0010*/ 	.short	0x0000
        /*0012*/ 	.short	0x0000
        /*0014*/ 	.byte	0x00, 0xf5, 0x21, 0x00


	//----- nvinfo : EIATTR_SPARSE_MMA_MASK
	.align		4
.L_218:
        /*0018*/ 	.byte	0x03, 0x50
        /*001a*/ 	.short	0x0000


	//----- nvinfo : EIATTR_MAXREG_COUNT
	.align		4
        /*001c*/ 	.byte	0x03, 0x1b
        /*001e*/ 	.short	0x00ff


	//----- nvinfo : EIATTR_NUM_BARRIERS
	.align		4
        /*0020*/ 	.byte	0x02, 0x4c
        /*0022*/ 	.byte	0x01
	.zero		1


	//----- nvinfo : EIATTR_MERCURY_ISA_VERSION
	.align		4
        /*0024*/ 	.byte	0x03, 0x5f
        /*0026*/ 	.short	0x0101


	//----- nvinfo : EIATTR_COOP_GROUP_MASK_REGIDS
	.align		4
        /*0028*/ 	.byte	0x04, 0x29
        /*002a*/ 	.short	(.L_220 - .L_219)


	//   ....[0]....
.L_219:
        /*002c*/ 	.word	0xffffffff


	//   ....[1]....
        /*0030*/ 	.word	0xffffffff


	//   ....[2]....
        /*0034*/ 	.word	0xffffffff


	//   ....[3]....
        /*0038*/ 	.word	0xffffffff


	//   ....[4]....
        /*003c*/ 	.word	0xffffffff


	//   ....[5]....
        /*0040*/ 	.word	0xffffffff


	//   ....[6]....
        /*0044*/ 	.word	0xffffffff


	//   ....[7]....
        /*0048*/ 	.word	0xffffffff


	//   ....[8]....
        /*004c*/ 	.word	0xffffffff


	//   ....[9]....
        /*0050*/ 	.word	0xffffffff


	//   ....[10]....
        /*0054*/ 	.word	0x05000015


	//   ....[11]....
        /*0058*/ 	.word	0x05000015


	//   ....[12]....
        /*005c*/ 	.word	0x05000015


	//   ....[13]....
        /*0060*/ 	.word	0x05000015


	//   ....[14]....
        /*0064*/ 	.word	0x05000015


	//   ....[15]....
        /*0068*/ 	.word	0x05000015


	//   ....[16]....
        /*006c*/ 	.word	0x05000015


	//   ....[17]....
        /*0070*/ 	.word	0x05000015


	//   ....[18]....
        /*0074*/ 	.word	0x05000015


	//   ....[19]....
        /*0078*/ 	.word	0x05000015


	//----- nvinfo : EIATTR_COOP_GROUP_INSTR_OFFSETS
	.align		4
.L_220:
        /*007c*/ 	.byte	0x04, 0x28
        /*007e*/ 	.short	(.L_222 - .L_221)


	//   ....[0]....
.L_221:
        /*0080*/ 	.word	0x00000250


	//   ....[1]....
        /*0084*/ 	.word	0x00000260


	//   ....[2]....
        /*0088*/ 	.word	0x000002a0


	//   ....[3]....
        /*008c*/ 	.word	0x000002c0


	//   ....[4]....
        /*0090*/ 	.word	0x00000310


	//   ....[5]....
        /*0094*/ 	.word	0x00000320


	//   ....[6]....
        /*0098*/ 	.word	0x00000360


	//   ....[7]....
        /*009c*/ 	.word	0x00000380


	//   ....[8]....
        /*00a0*/ 	.word	0x000003d0


	//   ....[9]....
        /*00a4*/ 	.word	0x000003e0


	//   ....[10]....
        /*00a8*/ 	.word	0x00000660


	//   ....[11]....
        /*00ac*/ 	.word	0x000006b0


	//   ....[12]....
        /*00b0*/ 	.word	0x00000740


	//   ....[13]....
        /*00b4*/ 	.word	0x00000790


	//   ....[14]....
        /*00b8*/ 	.word	0x00000820


	//   ....[15]....
        /*00bc*/ 	.word	0x00000870


	//   ....[16]....
        /*00c0*/ 	.word	0x00000900


	//   ....[17]....
        /*00c4*/ 	.word	0x00000950


	//   ....[18]....
        /*00c8*/ 	.word	0x000009e0


	//   ....[19]....
        /*00cc*/ 	.word	0x00000a30


	//----- nvinfo : EIATTR_VRC_CTA_INIT_COUNT
	.align		4
.L_222:
        /*00d0*/ 	.byte	0x02, 0x4a
	.zero		1
	.zero		1


	//----- nvinfo : EIATTR_EXIT_INSTR_OFFSETS
	.align		4
        /*00d4*/ 	.byte	0x04, 0x1c
        /*00d6*/ 	.short	(.L_224 - .L_223)


	//   ....[0]....
.L_223:
        /*00d8*/ 	.word	0x000005d0


	//   ....[1]....
        /*00dc*/ 	.word	0x00000600


	//----- nvinfo : EIATTR_CRS_STACK_SIZE
	.align		4
.L_224:
        /*00e0*/ 	.byte	0x04, 0x1e
        /*00e2*/ 	.short	(.L_226 - .L_225)
.L_225:
        /*00e4*/ 	.word	0x00000000


	//----- nvinfo : EIATTR_CBANK_PARAM_SIZE
	.align		4
.L_226:
        /*00e8*/ 	.byte	0x03, 0x19
        /*00ea*/ 	.short	0x0008


	//----- nvinfo : EIATTR_PARAM_CBANK
	.align		4
        /*00ec*/ 	.byte	0x04, 0x0a
        /*00ee*/ 	.short	(.L_228 - .L_227)
	.align		4
.L_227:
        /*00f0*/ 	.word	index@(.nv.constant0._ZN3cub18CUB_300001_SM_10006detail10radix_sort33DeviceRadixSortExclusiveSumKernelINS1_5radix10policy_hubIjjyE10Policy1000EyEEvPT0_)
        /*00f4*/ 	.short	0x0380
        /*00f6*/ 	.short	0x0008


	//----- nvinfo : EIATTR_SW_WAR
	.align		4
.L_228:
        /*00f8*/ 	.byte	0x04, 0x36
        /*00fa*/ 	.short	(.L_230 - .L_229)
.L_229:
        /*00fc*/ 	.word	0x00000008
.L_230:


//--------------------- .nv.info._ZN3cub18CUB_300001_SM_10006detail10radix_sort30DeviceRadixSortHistogramKernelINS1_5radix10policy_hubIjjyE10Policy1000ELNS0_9SortOrderE0EjyNS1_21identity_decomposer_tEEEvPT2_PKT1_SA_iiT3_ --------------------------
	.section	.nv.info._ZN3cub18CUB_300001_SM_10006detail10radix_sort30DeviceRadixSortHistogramKernelINS1_5radix10policy_hubIjjyE10Policy1000ELNS0_9SortOrderE0EjyNS1_21identity_decomposer_tEEEvPT2_PKT1_SA_iiT3_,"",@"SHT_CUDA_INFO"
	.sectionflags	@""
	.align	4


	//----- nvinfo : EIATTR_CUDA_API_VERSION
	.align		4
        /*0000*/ 	.byte	0x04, 0x37
        /*0002*/ 	.short	(.L_232 - .L_231)
.L_231:
        /*0004*/ 	.word	0x00000082


	//----- nvinfo : EIATTR_KPARAM_INFO
	.align		4
.L_232:
        /*0008*/ 	.byte	0x04, 0x17
        /*000a*/ 	.short	(.L_234 - .L_233)
.L_233:
        /*000c*/ 	.word	0x00000000
        /*0010*/ 	.short	0x0005
        /*0012*/ 	.short	0x0020
        /*0014*/ 	.byte	0x00, 0xf0, 0x05, 0x00


	//----- nvinfo : EIATTR_KPARAM_INFO
	.align		4
.L_234:
        /*0018*/ 	.byte	0x04, 0x17
        /*001a*/ 	.short	(.L_236 - .L_235)
.L_235:
        /*001c*/ 	.word	0x00000000
        /*0020*/ 	.short	0x0004
        /*0022*/ 	.short	0x001c
        /*0024*/ 	.byte	0x00, 0xf0, 0x11, 0x00


	//----- nvinfo : EIATTR_KPARAM_INFO
	.align		4
.L_236:
        /*0028*/ 	.byte	0x04, 0x17
        /*002a*/ 	.short	(.L_238 - .L_237)
.L_237:
        /*002c*/ 	.word	0x00000000
        /*0030*/ 	.short	0x0003
        /*0032*/ 	.short	0x0018
        /*0034*/ 	.byte	0x00, 0xf0, 0x11, 0x00


	//----- nvinfo : EIATTR_KPARAM_INFO
	.align		4
.L_238:
        /*0038*/ 	.byte	0x04, 0x17
        /*003a*/ 	.short	(.L_240 - .L_239)
.L_239:
        /*003c*/ 	.word	0x00000000
        /*0040*/ 	.short	0x0002
        /*0042*/ 	.short	0x0010
        /*0044*/ 	.byte	0x00, 0xf0, 0x21, 0x00


	//----- nvinfo : EIATTR_KPARAM_INFO
	.align		4
.L_240:
        /*0048*/ 	.byte	0x04, 0x17
        /*004a*/ 	.short	(.L_242 - .L_241)
.L_241:
        /*004c*/ 	.word	0x00000000
        /*0050*/ 	.short	0x0001
        /*0052*/ 	.short	0x0008
        /*0054*/ 	.byte	0x00, 0xf5, 0x21, 0x00


	//----- nvinfo : EIATTR_KPARAM_INFO
	.align		4
.L_242:
        /*0058*/ 	.byte	0x04, 0x17
        /*005a*/ 	.short	(.L_244 - .L_243)
.L_243:
        /*005c*/ 	.word	0x00000000
        /*0060*/ 	.short	0x0000
        /*0062*/ 	.short	0x0000
        /*0064*/ 	.byte	0x00, 0xf5, 0x21, 0x00


	//----- nvinfo : EIATTR_SPARSE_MMA_MASK
	.align		4
.L_244:
        /*0068*/ 	.byte	0x03, 0x50
        /*006a*/ 	.short	0x0000


	//----- nvinfo : EIATTR_MAXREG_COUNT
	.align		4
        /*006c*/ 	.byte	0x03, 0x1b
        /*006e*/ 	.short	0x00ff


	//----- nvinfo : EIATTR_NUM_BARRIERS
	.align		4
        /*0070*/ 	.byte	0x02, 0x4c
        /*0072*/ 	.byte	0x01
	.zero		1


	//----- nvinfo : EIATTR_MERCURY_ISA_VERSION
	.align		4
        /*0074*/ 	.byte	0x03, 0x5f
        /*0076*/ 	.short	0x0101


	//----- nvinfo : EIATTR_VRC_CTA_INIT_COUNT
	.align		4
        /*0078*/ 	.byte	0x02, 0x4a
	.zero		1
	.zero		1


	//----- nvinfo : EIATTR_EXIT_INSTR_OFFSETS
	.align		4
        /*007c*/ 	.byte	0x04, 0x1c
        /*007e*/ 	.short	(.L_246 - .L_245)


	//   ....[0]....
.L_245:
        /*0080*/ 	.word	0x00000040


	//   ....[1]....
        /*0084*/ 	.word	0x00002ec0


	//----- nvinfo : EIATTR_MAX_THREADS
	.align		4
.L_246:
        /*0088*/ 	.byte	0x04, 0x05
        /*008a*/ 	.short	(.L_248 - .L_247)
.L_247:
        /*008c*/ 	.word	0x00000080
        /*0090*/ 	.word	0x00000001
        /*0094*/ 	.word	0x00000001


	//----- nvinfo : EIATTR_CRS_STACK_SIZE
	.align		4
.L_248:
        /*0098*/ 	.byte	0x04, 0x1e
        /*009a*/ 	.short	(.L_250 - .L_249)
.L_249:
        /*009c*/ 	.word	0x00000000


	//----- nvinfo : EIATTR_CBANK_PARAM_SIZE
	.align		4
.L_250:
        /*00a0*/ 	.byte	0x03, 0x19
        /*00a2*/ 	.short	0x0021


	//----- nvinfo : EIATTR_PARAM_CBANK
	.align		4
        /*00a4*/ 	.byte	0x04, 0x0a
        /*00a6*/ 	.short	(.L_252 - .L_251)
	.align		4
.L_251:
        /*00a8*/ 	.word	index@(.nv.constant0._ZN3cub18CUB_300001_SM_10006detail10radix_sort30DeviceRadixSortHistogramKernelINS1_5radix10policy_hubIjjyE10Policy1000ELNS0_9SortOrderE0EjyNS1_21identity_decomposer_tEEEvPT2_PKT1_SA_iiT3_)
        /*00ac*/ 	.short	0x0380
        /*00ae*/ 	.short	0x0021


	//----- nvinfo : EIATTR_SW_WAR
	.align		4
.L_252:
        /*00b0*/ 	.byte	0x04, 0x36
        /*00b2*/ 	.short	(.L_254 - .L_253)
.L_253:
        /*00b4*/ 	.word	0x00000008
.L_254:


//--------------------- .nv.info._ZN3cub18CUB_300001_SM_10006detail10radix_sort31DeviceRadixSortSingleTileKernelINS1_5radix10policy_hubIjjyE10Policy1000ELNS0_9SortOrderE0EjjyNS1_21identity_decomposer_tEEEvPKT1_PSA_PKT2_PSE_T3_iiT4_ --------------------------
	.section	.nv.info._ZN3cub18CUB_300001_SM_10006detail10radix_sort31DeviceRadixSortSingleTileKernelINS1_5radix10policy_hubIjjyE10Policy1000ELNS0_9SortOrderE0EjjyNS1_21identity_decomposer_tEEEvPKT1_PSA_PKT2_PSE_T3_iiT4_,"",@"SHT_CUDA_INFO"
	.sectionflags	@""
	.align	4


	//----- nvinfo : EIATTR_CUDA_API_VERSION
	.align		4
        /*0000*/ 	.byte	0x04, 0x37
        /*0002*/ 	.short	(.L_256 - .L_255)
.L_255:
        /*0004*/ 	.word	0x00000082


	//----- nvinfo : EIATTR_KPARAM_INFO
	.align		4
.L_256:
        /*0008*/ 	.byte	0x04, 0x17
        /*000a*/ 	.short	(.L_258 - .L_257)
.L_257:
        /*000c*/ 	.word	0x00000000
        /*0010*/ 	.short	0x0007
        /*0012*/ 	.short	0x0030
        /*0014*/ 	.byte	0x00, 0xf0, 0x05, 0x00


	//----- nvinfo : EIATTR_KPARAM_INFO
	.align		4
.L_258:
        /*0018*/ 	.byte	0x04, 0x17
        /*001a*/ 	.short	(.L_260 - .L_259)
.L_259:
        /*001c*/ 	.word	0x00000000
        /*0020*/ 	.short	0x0006
        /*0022*/ 	.short	0x002c
        /*0024*/ 	.byte	0x00, 0xf0, 0x11, 0x00


	//----- nvinfo : EIATTR_KPARAM_INFO
	.align		4
.L_260:
        /*0028*/ 	.byte	0x04, 0x17
        /*002a*/ 	.short	(.L_262 - .L_261)
.L_261:
        /*002c*/ 	.word	0x00000000
        /*0030*/ 	.short	0x0005
        /*0032*/ 	.short	0x0028
        /*0034*/ 	.byte	0x00, 0xf0, 0x11, 0x00


	//----- nvinfo : EIATTR_KPARAM_INFO
	.align		4
.L_262:
        /*0038*/ 	.byte	0x04, 0x17
        /*003a*/ 	.short	(.L_264 - .L_263)
.L_263:
        /*003c*/ 	.word	0x00000000
        /*0040*/ 	.short	0x0004
        /*0042*/ 	.short	0x0020
        /*0044*/ 	.byte	0x00, 0xf0, 0x21, 0x00


	//----- nvinfo : EIATTR_KPARAM_INFO
	.align		4
.L_264:
        /*0048*/ 	.byte	0x04, 0x17
        /*004a*/ 	.short	(.L_266 - .L_265)
.L_265:
        /*004c*/ 	.word	0x00000000
        /*0050*/ 	.short	0x0003
        /*0052*/ 	.short	0x0018
        /*0054*/ 	.byte	0x00, 0xf5, 0x21, 0x00


	//----- nvinfo : EIATTR_KPARAM_INFO
	.align		4
.L_266:
        /*0058*/ 	.byte	0x04, 0x17
        /*005a*/ 	.short	(.L_268 - .L_267)
.L_267:
        /*005c*/ 	.word	0x00000000
        /*0060*/ 	.short	0x0002
        /*0062*/ 	.short	0x0010
        /*0064*/ 	.byte	0x00, 0xf5, 0x21, 0x00


	//----- nvinfo : EIATTR_KPARAM_INFO
	.align		4
.L_268:
        /*0068*/ 	.byte	0x04, 0x17
        /*006a*/ 	.short	(.L_270 - .L_269)
.L_269:
        /*006c*/ 	.word	0x00000000
        /*0070*/ 	.short	0x0001
        /*0072*/ 	.short	0x0008
        /*0074*/ 	.byte	0x00, 0xf5, 0x21, 0x00


	//----- nvinfo : EIATTR_KPARAM_INFO
	.align		4
.L_270:
        /*0078*/ 	.byte	0x04, 0x17
        /*007a*/ 	.short	(.L_272 - .L_271)
.L_271:
        /*007c*/ 	.word	0x00000000
        /*0080*/ 	.short	0x0000
        /*0082*/ 	.short	0x0000
        /*0084*/ 	.byte	0x00, 0xf5, 0x21, 0x00


	//----- nvinfo : EIATTR_SPARSE_MMA_MASK
	.align		4
.L_272:
        /*0088*/ 	.byte	0x03, 0x50
        /*008a*/ 	.short	0x0000


	//----- nvinfo : EIATTR_MAXREG_COUNT
	.align		4
        /*008c*/ 	.byte	0x03, 0x1b
        /*008e*/ 	.short	0x00ff


	//----- nvinfo : EIATTR_NUM_BARRIERS
	.align		4
        /*0090*/ 	.byte	0x02, 0x4c
        /*0092*/ 	.byte	0x01
	.zero		1


	//----- nvinfo : EIATTR_MERCURY_ISA_VERSION
	.align		4
        /*0094*/ 	.byte	0x03, 0x5f
        /*0096*/ 	.short	0x0101


	//----- nvinfo : EIATTR_COOP_GROUP_MASK_REGIDS
	.align		4
        /*0098*/ 	.byte	0x04, 0x29
        /*009a*/ 	.short	(.L_274 - .L_273)


	//   ....[0]....
.L_273:
        /*009c*/ 	.word	0xffffffff


	//   ....[1]....
        /*00a0*/ 	.word	0xffffffff


	//   ....[2]....
        /*00a4*/ 	.word	0xffffffff


	//   ....[3]....
        /*00a8*/ 	.word	0xffffffff


	//   ....[4]....
        /*00ac*/ 	.word	0xffffffff


	//----- nvinfo : EIATTR_COOP_GROUP_INSTR_OFFSETS
	.align		4
.L_274:
        /*00b0*/ 	.byte	0x04, 0x28
        /*00b2*/ 	.short	(.L_276 - .L_275)


	//   ....[0]....
.L_275:
        /*00b4*/ 	.word	0x00001d10


	//   ....[1]....
        /*00b8*/ 	.word	0x00001d30


	//   ....[2]....
        /*00bc*/ 	.word	0x00001d50


	//   ....[3]....
        /*00c0*/ 	.word	0x00001d70


	//   ....[4]....
        /*00c4*/ 	.word	0x00001d90


	//----- nvinfo : EIATTR_VRC_CTA_INIT_COUNT
	.align		4
.L_276:
        /*00c8*/ 	.byte	0x02, 0x4a
	.zero		1
	.zero		1


	//----- nvinfo : EIATTR_EXIT_INSTR_OFFSETS
	.align		4
        /*00cc*/ 	.byte	0x04, 0x1c
        /*00ce*/ 	.short	(.L_278 - .L_277)


	//   ....[0]....
.L_277:
        /*00d0*/ 	.word	0x000039a0


	//   ....[1]....
        /*00d4*/ 	.word	0x000039e0


	//----- nvinfo : EIATTR_MAX_THREADS
	.align		4
.L_278:
        /*00d8*/ 	.byte	0x04, 0x05
        /*00da*/ 	.short	(.L_280 - .L_279)
.L_279:
        /*00dc*/ 	.word	0x00000100
        /*00e0*/ 	.word	0x00000001
        /*00e4*/ 	.word	0x00000001


	//----- nvinfo : EIATTR_CBANK_PARAM_SIZE
	.align		4
.L_280:
        /*00e8*/ 	.byte	0x03, 0x19
        /*00ea*/ 	.short	0x0031


	//----- nvinfo : EIATTR_PARAM_CBANK
	.align		4
        /*00ec*/ 	.byte	0x04, 0x0a
        /*00ee*/ 	.short	(.L_282 - .L_281)
	.align		4
.L_281:
        /*00f0*/ 	.word	index@(.nv.constant0._ZN3cub18CUB_300001_SM_10006detail10radix_sort31DeviceRadixSortSingleTileKernelINS1_5radix10policy_hubIjjyE10Policy1000ELNS0_9SortOrderE0EjjyNS1_21identity_decomposer_tEEEvPKT1_PSA_PKT2_PSE_T3_iiT4_)
        /*00f4*/ 	.short	0x0380
        /*00f6*/ 	.short	0x0031


	//----- nvinfo : EIATTR_SW_WAR
	.align		4
.L_282:
        /*00f8*/ 	.byte	0x04, 0x36
        /*00fa*/ 	.short	(.L_284 - .L_283)
.L_283:
        /*00fc*/ 	.word	0x00000008
.L_284:


//--------------------- .nv.info._ZN3cub18CUB_300001_SM_10006detail6reduce28DeviceReduceSingleTileKernelINS2_10policy_hubI7AABB_cwy10AABBReduceE10Policy1000EPS5_S9_iS6_S5_S5_N4cuda3std3__410__identityEEEvT0_T1_T2_T3_T4_T6_ --------------------------
	.section	.nv.info._ZN3cub18CUB_300001_SM_10006detail6reduce28DeviceReduceSingleTileKernelINS2_10policy_hubI7AABB_cwy10AABBReduceE10Policy1000EPS5_S9_iS6_S5_S5_N4cuda3std3__410__identityEEEvT0_T1_T2_T3_T4_T6_,"",@"SHT_CUDA_INFO"
	.sectionflags	@""
	.align	4


	//----- nvinfo : EIATTR_CUDA_API_VERSION
	.align		4
        /*0000*/ 	.byte	0x04, 0x37
        /*0002*/ 	.short	(.L_286 - .L_285)
.L_285:
        /*0004*/ 	.word	0x00000082


	//----- nvinfo : EIATTR_KPARAM_INFO
	.align		4
.L_286:
        /*0008*/ 	.byte	0x04, 0x17
        /*000a*/ 	.short	(.L_288 - .L_287)
.L_287:
        /*000c*/ 	.word	0x00000000
        /*0010*/ 	.short	0x0005
        /*0012*/ 	.short	0x0040
        /*0014*/ 	.byte	0x00, 0xf0, 0x05, 0x00


	//----- nvinfo : EIATTR_KPARAM_INFO
	.align		4
.L_288:
        /*0018*/ 	.byte	0x04, 0x17
        /*001a*/ 	.short	(.L_290 - .L_289)
.L_289:
        /*001c*/ 	.word	0x00000000
        /*0020*/ 	.short	0x0004
        /*0022*/ 	.short	0x0020
        /*0024*/ 	.byte	0x00, 0xf0, 0x81, 0x00


	//----- nvinfo : EIATTR_KPARAM_INFO
	.align		4
.L_290:
        /*0028*/ 	.byte	0x04, 0x17
        /*002a*/ 	.short	(.L_292 - .L_291)
.L_291:
        /*002c*/ 	.word	0x00000000
        /*0030*/ 	.short	0x0003
        /*0032*/ 	.short	0x0014
        /*0034*/ 	.byte	0x00, 0xf0, 0x05, 0x00


	//----- nvinfo : EIATTR_KPARAM_INFO
	.align		4
.L_292:
        /*0038*/ 	.byte	0x04, 0x17
        /*003a*/ 	.short	(.L_294 - .L_293)
.L_293:
        /*003c*/ 	.word	0x00000000
        /*0040*/ 	.short	0x0002
        /*0042*/ 	.short	0x0010
        /*0044*/ 	.byte	0x00, 0xf0, 0x11, 0x00


	//----- nvinfo : EIATTR_KPARAM_INFO
	.align		4
.L_294:
        /*0048*/ 	.byte	0x04, 0x17
        /*004a*/ 	.short	(.L_296 - .L_295)
.L_295:
        /*004c*/ 	.word	0x00000000
        /*0050*/ 	.short	0x0001
        /*0052*/ 	.short	0x0008
        /*0054*/ 	.byte	0x00, 0xf5, 0x21, 0x00


	//----- nvinfo : EIATTR_KPARAM_INFO
	.align		4
.L_296:
        /*0058*/ 	.byte	0x04, 0x17
        /*005a*/ 	.short	(.L_298 - .L_297)
.L_297:
        /*005c*/ 	.word	0x00000000
        /*0060*/ 	.short	0x0000
        /*0062*/ 	.short	0x0000
        /*0064*/ 	.byte	0x00, 0xf5, 0x21, 0x00


	//----- nvinfo : EIATTR_SPARSE_MMA_MASK
	.align		4
.L_298:
        /*0068*/ 	.byte	0x03, 0x50
        /*006a*/ 	.short	0x0000


	//----- nvinfo : EIATTR_MAXREG_COUNT
	.align		4
        /*006c*/ 	.byte	0x03, 0x1b
        /*006e*/ 	.short	0x00ff


	//----- nvinfo : EIATTR_NUM_BARRIERS
	.align		4
        /*0070*/ 	.byte	0x02, 0x4c
        /*0072*/ 	.byte	0x01
	.zero		1


	//----- nvinfo : EIATTR_MERCURY_ISA_VERSION
	.align		4
        /*0074*/ 	.byte	0x03, 0x5f
        /*0076*/ 	.short	0x0101


	//----- nvinfo : EIATTR_UNUSED_LOAD_BYTE_OFFSET
	.align		4
        /*0078*/ 	.byte	0x04, 0x44
        /*007a*/ 	.short	(.L_300 - .L_299)


	//   ....[0]....
.L_299:
        /*007c*/ 	.word	0x00000d60
        /*0080*/ 	.word	0x00000fff


	//   ....[1]....
        /*0084*/ 	.word	0x00000d70
        /*0088*/ 	.word	0x00000fff


	//   ....[2]....
        /*008c*/ 	.word	0x00000d80
        /*0090*/ 	.word	0x00000fff


	//   ....[3]....
        /*0094*/ 	.word	0x00000d90
        /*0098*/ 	.word	0x00000fff


	//   ....[4]....
        /*009c*/ 	.word	0x00000da0
        /*00a0*/ 	.word	0x00000fff


	//   ....[5]....
        /*00a4*/ 	.word	0x00000db0
        /*00a8*/ 	.word	0x00000fff


	//   ....[6]....
        /*00ac*/ 	.word	0x00000dc0
        /*00b0*/ 	.word	0x00000fff


	//   ....[7]....
        /*00b4*/ 	.word	0x00000dd0
        /*00b8*/ 	.word	0x00000fff


	//   ....[8]....
        /*00bc*/ 	.word	0x00000de0
        /*00c0*/ 	.word	0x00000fff


	//   ....[9]....
        /*00c4*/ 	.word	0x00000df0
        /*00c8*/ 	.word	0x00000fff


	//   ....[10]....
        /*00cc*/ 	.word	0x00000e00
        /*00d0*/ 	.word	0x00000fff


	//   ....[11]....
        /*00d4*/ 	.word	0x00000e10
        /*00d8*/ 	.word	0x00000fff


	//   ....[12]....
        /*00dc*/ 	.word	0x00000e40
        /*00e0*/ 	.word	0x00000fff


	//   ....[13]....
        /*00e4*/ 	.word	0x00000e60
        /*00e8*/ 	.word	0x00000fff


	//   ....[14]....
        /*00ec*/ 	.word	0x00001650
        /*00f0*/ 	.word	0x00000fff


	//   ....[15]....
        /*00f4*/ 	.word	0x00001660
        /*00f8*/ 	.word	0x00000fff


	//   ....[16]....
        /*00fc*/ 	.word	0x000016e0
        /*0100*/ 	.word	0x00000fff


	//   ....[17]....
        /*0104*/ 	.word	0x00001700
        /*0108*/ 	.word	0x00000fff


	//   ....[18]....
        /*010c*/ 	.word	0x00001780
        /*0110*/ 	.word	0x00000fff


	//   ....[19]....
        /*0114*/ 	.word	0x000017a0
        /*0118*/ 	.word	0x00000fff


	//   ....[20]....
        /*011c*/ 	.word	0x00001820
        /*0120*/ 	.word	0x00000fff


	//   ....[21]....
        /*0124*/ 	.word	0x00001840
        /*0128*/ 	.word	0x00000fff


	//   ....[22]....
        /*012c*/ 	.word	0x000018c0
        /*0130*/ 	.word	0x00000fff


	//   ....[23]....
        /*0134*/ 	.word	0x000018e0
        /*0138*/ 	.word	0x00000fff


	//   ....[24]....
        /*013c*/ 	.word	0x00001960
        /*0140*/ 	.word	0x00000fff


	//   ....[25]....
        /*0144*/ 	.word	0x00001980
        /*0148*/ 	.word	0x00000fff


	//   ....[26]....
        /*014c*/ 	.word	0x00001a00
        /*0150*/ 	.word	0x00000fff


	//   ....[27]....
        /*0154*/ 	.word	0x00001a10
        /*0158*/ 	.word	0x00000fff


	//   ....[28]....
        /*015c*/ 	.word	0x00002700
        /*0160*/ 	.word	0x00000fff


	//   ....[29]....
        /*0164*/ 	.word	0x00002710
        /*0168*/ 	.word	0x00000fff


	//   ....[30]....
        /*016c*/ 	.word	0x00002720
        /*0170*/ 	.word	0x00000fff


	//   ....[31]....
        /*0174*/ 	.word	0x00002730
        /*0178*/ 	.word	0x00000fff


	//   ....[32]....
        /*017c*/ 	.word	0x00002740
        /*0180*/ 	.word	0x00000fff


	//   ....[33]....
        /*0184*/ 	.word	0x00002750
        /*0188*/ 	.word	0x00000fff


	//   ....[34]....
        /*018c*/ 	.word	0x00002760
        /*0190*/ 	.word	0x00000fff


	//   ....[35]....
        /*0194*/ 	.word	0x00002770
        /*0198*/ 	.word	0x00000fff


	//   ....[36]....
        /*019c*/ 	.word	0x00002780
        /*01a0*/ 	.word	0x00000fff


	//   ....[37]....
        /*01a4*/ 	.word	0x00002790
        /*01a8*/ 	.word	0x00000fff


	//   ....[38]....
        /*01ac*/ 	.word	0x000027a0
        /*01b0*/ 	.word	0x00000fff


	//   ....[39]....
        /*01b4*/ 	.word	0x000027b0
        /*01b8*/ 	.word	0x00000fff


	//   ....[40]....
        /*01bc*/ 	.word	0x000027e0
        /*01c0*/ 	.word	0x00000fff


	//   ....[41]....
        /*01c4*/ 	.word	0x00002800
        /*01c8*/ 	.word	0x00000fff


	//----- nvinfo : EIATTR_COOP_GROUP_MASK_REGIDS
	.align		4
.L_300:
        /*01cc*/ 	.byte	0x04, 0x29
        /*01ce*/ 	.short	(.L_302 - .L_301)


	//   ....[0]....
.L_301:
        /*01d0*/ 	.word	0xffffffff


	//   ....[1]....
        /*01d4*/ 	.word	0xffffffff


	//   ....[2]....
        /*01d8*/ 	.word	0xffffffff


	//   ....[3]....
        /*01dc*/ 	.word	0xffffffff


	//   ....[4]....
        /*01e0*/ 	.word	0xffffffff


	//   ....[5]....
        /*01e4*/ 	.word	0xffffffff


	//   ....[6]....
        /*01e8*/ 	.word	0xffffffff


	//   ....[7]....
        /*01ec*/ 	.word	0xffffffff


	//   ....[8]....
        /*01f0*/ 	.word	0xffffffff


	//   ....[9]....
        /*01f4*/ 	.word	0xffffffff


	//   ....[10]....
        /*01f8*/ 	.word	0xffffffff


	//   ....[11]....
        /*01fc*/ 	.word	0xffffffff


	//   ....[12]....
        /*0200*/ 	.word	0xffffffff


	//   ....[13]....
        /*0204*/ 	.word	0xffffffff


	//   ....[14]....
        /*0208*/ 	.word	0xffffffff


	//   ....[15]....
        /*020c*/ 	.word	0xffffffff


	//   ....[16]....
        /*0210*/ 	.word	0xffffffff


	//   ....[17]....
        /*0214*/ 	.word	0xffffffff


	//   ....[18]....
        /*0218*/ 	.word	0xffffffff


	//   ....[19]....
        /*021c*/ 	.word	0xffffffff


	//   ....[20]....
        /*0220*/ 	.word	0xffffffff


	//   ....[21]....
        /*0224*/ 	.word	0xffffffff


	//   ....[22]....
        /*0228*/ 	.word	0xffffffff


	//   ....[23]....
        /*022c*/ 	.word	0xffffffff


	//   ....[24]....
        /*0230*/ 	.word	0xffffffff


	//   ....[25]....
        /*0234*/ 	.word	0xffffffff


	//   ....[26]....
        /*0238*/ 	.word	0xffffffff


	//   ....[27]....
        /*023c*/ 	.word	0xffffffff


	//   ....[28]....
        /*0240*/ 	.word	0xffffffff


	//   ....[29]....
        /*0244*/ 	.word	0xffffffff


	//   ....[30]....
        /*0248*/ 	.word	0xffffffff


	//   ....[31]....
        /*024c*/ 	.word	0xffffffff


	//   ....[32]....
        /*0250*/ 	.word	0xffffffff


	//   ....[33]....
        /*0254*/ 	.word	0xffffffff


	//   ....[34]....
        /*0258*/ 	.word	0xffffffff


	//   ....[35]....
        /*025c*/ 	.word	0xffffffff


	//   ....[36]....
        /*0260*/ 	.word	0xffffffff


	//   ....[37]....
        /*0264*/ 	.word	0xffffffff


	//   ....[38]....
        /*0268*/ 	.word	0xffffffff


	//   ....[39]....
        /*026c*/ 	.word	0xffffffff


	//   ....[40]....
        /*0270*/ 	.word	0xffffffff


	//   ....[41]....
        /*0274*/ 	.word	0xffffffff


	//   ....[42]....
        /*0278*/ 	.word	0xffffffff


	//   ....[43]....
        /*027c*/ 	.word	0xffffffff


	//   ....[44]....
        /*0280*/ 	.word	0xffffffff


	//   ....[45]....
        /*0284*/ 	.word	0xffffffff


	//   ....[46]....
        /*0288*/ 	.word	0xffffffff


	//   ....[47]....
        /*028c*/ 	.word	0xffffffff


	//   ....[48]....
        /*0290*/ 	.word	0xffffffff


	//   ....[49]....
        /*0294*/ 	.word	0xffffffff


	//   ....[50]....
        /*0298*/ 	.word	0xffffffff


	//   ....[51]....
        /*029c*/ 	.word	0xffffffff


	//   ....[52]....
        /*02a0*/ 	.word	0xffffffff


	//   ....[53]....
        /*02a4*/ 	.word	0xffffffff


	//   ....[54]....
        /*02a8*/ 	.word	0xffffffff


	//   ....[55]....
        /*02ac*/ 	.word	0xffffffff


	//   ....[56]....
        /*02b0*/ 	.word	0xffffffff


	//   ....[57]....
        /*02b4*/ 	.word	0xffffffff


	//   ....[58]....
        /*02b8*/ 	.word	0xffffffff


	//   ....[59]....
        /*02bc*/ 	.word	0xffffffff


	//   ....[60]....
        /*02c0*/ 	.word	0xffffffff


	//   ....[61]....
        /*02c4*/ 	.word	0xffffffff


	//   ....[62]....
        /*02c8*/ 	.word	0xffffffff


	//   ....[63]....
        /*02cc*/ 	.word	0xffffffff


	//   ....[64]....
        /*02d0*/ 	.word	0xffffffff


	//   ....[65]....
        /*02d4*/ 	.word	0xffffffff


	//   ....[66]....
        /*02d8*/ 	.word	0xffffffff


	//   ....[67]....
        /*02dc*/ 	.word	0xffffffff


	//   ....[68]....
        /*02e0*/ 	.word	0xffffffff


	//   ....[69]....
        /*02e4*/ 	.word	0xffffffff


	//   ....[70]....
        /*02e8*/ 	.word	0xffffffff


	//   ....[71]....
        /*02ec*/ 	.word	0xffffffff


	//   ....[72]....
        /*02f0*/ 	.word	0xffffffff


	//   ....[73]....
        /*02f4*/ 	.word	0xffffffff


	//   ....[74]....
        /*02f8*/ 	.word	0xffffffff


	//   ....[75]....
        /*02fc*/ 	.word	0xffffffff


	//   ....[76]....
        /*0300*/ 	.word	0xffffffff


	//   ....[77]....
        /*0304*/ 	.word	0xffffffff


	//   ....[78]....
        /*0308*/ 	.word	0xffffffff


	//   ....[79]....
        /*030c*/ 	.word	0xffffffff


	//   ....[80]....
        /*0310*/ 	.word	0xffffffff


	//   ....[81]....
        /*0314*/ 	.word	0xffffffff


	//   ....[82]....
        /*0318*/ 	.word	0xffffffff


	//   ....[83]....
        /*031c*/ 	.word	0xffffffff


	//   ....[84]....
        /*0320*/ 	.word	0xffffffff


	//   ....[85]....
        /*0324*/ 	.word	0xffffffff


	//   ....[86]....
        /*0328*/ 	.word	0xffffffff


	//   ....[87]....
        /*032c*/ 	.word	0xffffffff


	//   ....[88]....
        /*0330*/ 	.word	0xffffffff


	//   ....[89]....
        /*0334*/ 	.word	0xffffffff


	//----- nvinfo : EIATTR_COOP_GROUP_INSTR_OFFSETS
	.align		4
.L_302:
        /*0338*/ 	.byte	0x04, 0x28
        /*033a*/ 	.short	(.L_304 - .L_303)


	//   ....[0]....
.L_303:
        /*033c*/ 	.word	0x00000830


	//   ....[1]....
        /*0340*/ 	.word	0x00000840


	//   ....[2]....
        /*0344*/ 	.word	0x00000850


	//   ....[3]....
        /*0348*/ 	.word	0x00000860


	//   ....[4]....
        /*034c*/ 	.word	0x00000870


	//   ....[5]....
        /*0350*/ 	.word	0x00000880


	//   ....[6]....
        /*0354*/ 	.word	0x000008e0


	//   ....[7]....
        /*0358*/ 	.word	0x00000910


	//   ....[8]....
        /*035c*/ 	.word	0x00000940


	//   ....[9]....
        /*0360*/ 	.word	0x00000950


	//   ....[10]....
        /*0364*/ 	.word	0x00000960


	//   ....[11]....
        /*0368*/ 	.word	0x00000970


	//   ....[12]....
        /*036c*/ 	.word	0x000009a0


	//   ....[13]....
        /*0370*/ 	.word	0x000009c0


	//   ....[14]....
        /*0374*/ 	.word	0x000009e0


	//   ....[15]....
        /*0378*/ 	.word	0x00000a00


	//   ....[16]....
        /*037c*/ 	.word	0x00000a20


	//   ....[17]....
        /*0380*/ 	.word	0x00000a40


	//   ....[18]....
        /*0384*/ 	.word	0x00000a80


	//   ....[19]....
        /*0388*/ 	.word	0x00000aa0


	//   ....[20]....
        /*038c*/ 	.word	0x00000ac0


	//   ....[21]....
        /*0390*/ 	.word	0x00000af0


	//   ....[22]....
        /*0394*/ 	.word	0x00000b00


	//   ....[23]....
        /*0398*/ 	.word	0x00000b10


	//   ....[24]....
        /*039c*/ 	.word	0x00000b50


	//   ....[25]....
        /*03a0*/ 	.word	0x00000b70


	//   ....[26]....
        /*03a4*/ 	.word	0x00000b90


	//   ....[27]....
        /*03a8*/ 	.word	0x00000bb0


	//   ....[28]....
        /*03ac*/ 	.word	0x00000bc0


	//   ....[29]....
        /*03b0*/ 	.word	0x00000bd0


	//   ....[30]....
        /*03b4*/ 	.word	0x00001060


	//   ....[31]....
        /*03b8*/ 	.word	0x00001070


	//   ....[32]....
        /*03bc*/ 	.word	0x00001080


	//   ....[33]....
        /*03c0*/ 	.word	0x000010a0


	//   ....[34]....
        /*03c4*/ 	.word	0x000010b0


	//   ....[35]....
        /*03c8*/ 	.word	0x000010c0


	//   ....[36]....
        /*03cc*/ 	.word	0x000010f0


	//   ....[37]....
        /*03d0*/ 	.word	0x00001130


	//   ....[38]....
        /*03d4*/ 	.word	0x00001150


	//   ....[39]....
        /*03d8*/ 	.word	0x00001170


	//   ....[40]....
        /*03dc*/ 	.word	0x000011a0


	//   ....[41]....
        /*03e0*/ 	.word	0x000011b0


	//   ....[42]....
        /*03e4*/ 	.word	0x000011e0


	//   ....[43]....
        /*03e8*/ 	.word	0x00001200


	//   ....[44]....
        /*03ec*/ 	.word	0x00001220


	//   ....[45]....
        /*03f0*/ 	.word	0x00001240


	//   ....[46]....
        /*03f4*/ 	.word	0x00001270


	//   ....[47]....
        /*03f8*/ 	.word	0x00001290


	//   ....[48]....
        /*03fc*/ 	.word	0x000012e0


	//   ....[49]....
        /*0400*/ 	.word	0x00001300


	//   ....[50]....
        /*0404*/ 	.word	0x00001320


	//   ....[51]....
        /*0408*/ 	.word	0x00001340


	//   ....[52]....
        /*040c*/ 	.word	0x00001360


	//   ....[53]....
        /*0410*/ 	.word	0x00001370


	//   ....[54]....
        /*0414*/ 	.word	0x00001420


	//   ....[55]....
        /*0418*/ 	.word	0x00001450


	//   ....[56]....
        /*041c*/ 	.word	0x00001480


	//   ....[57]....
        /*0420*/ 	.word	0x000014b0


	//   ....[58]....
        /*0424*/ 	.word	0x000014e0


	//   ....[59]....
        /*0428*/ 	.word	0x00001510


	//   ....[60]....
        /*042c*/ 	.word	0x000021d0


	//   ....[61]....
        /*0430*/ 	.word	0x000021e0


	//   ....[62]....
        /*0434*/ 	.word	0x000021f0


	//   ....[63]....
        /*0438*/ 	.word	0x00002200


	//   ....[64]....
        /*043c*/ 	.word	0x00002210


	//   ....[65]....
        /*0440*/ 	.word	0x00002220


	//   ....[66]....
        /*0444*/ 	.word	0x00002280


	//   ....[67]....
        /*0448*/ 	.word	0x000022b0


	//   ....[68]....
        /*044c*/ 	.word	0x000022e0


	//   ....[69]....
        /*0450*/ 	.word	0x000022f0


	//   ....[70]....
        /*0454*/ 	.word	0x00002300


	//   ....[71]....
        /*0458*/ 	.word	0x00002310


	//   ....[72]....
        /*045c*/ 	.word	0x00002340


	//   ....[73]....
        /*0460*/ 	.word	0x00002360


	//   ....[74]....
        /*0464*/ 	.word	0x00002380


	//   ....[75]....
        /*0468*/ 	.word	0x000023a0


	//   ....[76]....
        /*046c*/ 	.word	0x000023c0


	//   ....[77]....
        /*0470*/ 	.word	0x000023e0


	//   ....[78]....
        /*0474*/ 	.word	0x00002420


	//   ....[79]....
        /*0478*/ 	.word	0x00002440


	//   ....[80]....
        /*047c*/ 	.word	0x00002460


	//   ....[81]....
        /*0480*/ 	.word	0x00002490


	//   ....[82]....
        /*0484*/ 	.word	0x000024a0


	//   ....[83]....
        /*0488*/ 	.word	0x000024b0


	//   ....[84]....
        /*048c*/ 	.word	0x000024e0


	//   ....[85]....
        /*0490*/ 	.word	0x00002500


	//   ....[86]....
        /*0494*/ 	.word	0x00002520


	//   ....[87]....
        /*0498*/ 	.word	0x00002540


	//   ....[88]....
        /*049c*/ 	.word	0x00002560


	//   ....[89]....
        /*04a0*/ 	.word	0x00002570


	//----- nvinfo : EIATTR_VRC_CTA_INIT_COUNT
	.align		4
.L_304:
        /*04a4*/ 	.byte	0x02, 0x4a
	.zero		1
	.zero		1


	//----- nvinfo : EIATTR_EXIT_INSTR_OFFSETS
	.align		4
        /*04a8*/ 	.byte	0x04, 0x1c
        /*04aa*/ 	.short	(.L_306 - .L_305)


	//   ....[0]....
.L_305:
        /*04ac*/ 	.word	0x00000080


	//   ....[1]....
        /*04b0*/ 	.word	0x00000200


	//   ....[2]....
        /*04b4*/ 	.word	0x00002990


	//   ....[3]....
        /*04b8*/ 	.word	0x00002a90


	//----- nvinfo : EIATTR_MAX_THREADS
	.align		4
.L_306:
        /*04bc*/ 	.byte	0x04, 0x05
        /*04be*/ 	.short	(.L_308 - .L_307)
.L_307:
        /*04c0*/ 	.word	0x00000100
        /*04c4*/ 	.word	0x00000001
        /*04c8*/ 	.word	0x00000001


	//----- nvinfo : EIATTR_CRS_STACK_SIZE
	.align		4
.L_308:
        /*04cc*/ 	.byte	0x04, 0x1e
        /*04ce*/ 	.short	(.L_310 - .L_309)
.L_309:
        /*04d0*/ 	.word	0x00000000


	//----- nvinfo : EIATTR_CBANK_PARAM_SIZE
	.align		4
.L_310:
        /*04d4*/ 	.byte	0x03, 0x19
        /*04d6*/ 	.short	0x0041


	//----- nvinfo : EIATTR_PARAM_CBANK
	.align		4
        /*04d8*/ 	.byte	0x04, 0x0a
        /*04da*/ 	.short	(.L_312 - .L_311)
	.align		4
.L_311:
        /*04dc*/ 	.word	index@(.nv.constant0._ZN3cub18CUB_300001_SM_10006detail6reduce28DeviceReduceSingleTileKernelINS2_10policy_hubI7AABB_cwy10AABBReduceE10Policy1000EPS5_S9_iS6_S5_S5_N4cuda3std3__410__identityEEEvT0_T1_T2_T3_T4_T6_)
        /*04e0*/ 	.short	0x0380
        /*04e2*/ 	.short	0x0041


	//----- nvinfo : EIATTR_SW_WAR
	.align		4
.L_312:
        /*04e4*/ 	.byte	0x04, 0x36
        /*04e6*/ 	.short	(.L_314 - .L_313)
.L_313:
        /*04e8*/ 	.word	0x00000008
.L_314:


//--------------------- .nv.info._ZN3cub18CUB_300001_SM_10006detail6reduce18DeviceReduceKernelINS2_10policy_hubI7AABB_cwy10AABBReduceE10Policy1000EN6thrust24THRUST_300001_SM_1000_NS6detail15normal_iteratorINSA_10device_ptrIS5_EEEEyS6_S5_N4cuda3std3__410__identityEEEvT0_PT3_T1_NS0_13GridEvenShareISN_EET2_T4_ --------------------------
	.section	.nv.info._ZN3cub18CUB_300001_SM_10006detail6reduce18DeviceReduceKernelINS2_10policy_hubI7AABB_cwy10AABBReduceE10Policy1000EN6thrust24THRUST_300001_SM_1000_NS6detail15normal_iteratorINSA_10device_ptrIS5_EEEEyS6_S5_N4cuda3std3__410__identityEEEvT0_PT3_T1_NS0_13GridEvenShareISN_EET2_T4_,"",@"SHT_CUDA_INFO"
	.sectionflags	@""
	.align	4


	//----- nvinfo : EIATTR_CUDA_API_VERSION
	.align		4
        /*0000*/ 	.byte	0x04, 0x37
        /*0002*/ 	.short	(.L_316 - .L_315)
.L_315:
        /*0004*/ 	.word	0x00000082


	//----- nvinfo : EIATTR_KPARAM_INFO
	.align		4
.L_316:
        /*0008*/ 	.byte	0x04, 0x17
        /*000a*/ 	.short	(.L_318 - .L_317)
.L_317:
        /*000c*/ 	.word	0x00000000
        /*0010*/ 	.short	0x0005
        /*0012*/ 	.short	0x0061
        /*0014*/ 	.byte	0x00, 0xf0, 0x05, 0x00


	//----- nvinfo : EIATTR_KPARAM_INFO
	.align		4
.L_318:
        /*0018*/ 	.byte	0x04, 0x17
        /*001a*/ 	.short	(.L_320 - .L_319)
.L_319:
        /*001c*/ 	.word	0x00000000
        /*0020*/ 	.short	0x0004
        /*0022*/ 	.short	0x0060
        /*0024*/ 	.byte	0x00, 0xf0, 0x05, 0x00


	//----- nvinfo : EIATTR_KPARAM_INFO
	.align		4
.L_320:
        /*0028*/ 	.byte	0x04, 0x17
        /*002a*/ 	.short	(.L_322 - .L_321)
.L_321:
        /*002c*/ 	.word	0x00000000
        /*0030*/ 	.short	0x0003
        /*0032*/ 	.short	0x0018
        /*0034*/ 	.byte	0x00, 0xf0, 0x21, 0x01


	//----- nvinfo : EIATTR_KPARAM_INFO
	.align		4
.L_322:
        /*0038*/ 	.byte	0x04, 0x17
        /*003a*/ 	.short	(.L_324 - .L_323)
.L_323:
        /*003c*/ 	.word	0x00000000
        /*0040*/ 	.short	0x0002
        /*0042*/ 	.short	0x0010
        /*0044*/ 	.byte	0x00, 0xf0, 0x21, 0x00


	//----- nvinfo : EIATTR_KPARAM_INFO
	.align		4
.L_324:
        /*0048*/ 	.byte	0x04, 0x17
        /*004a*/ 	.short	(.L_326 - .L_325)
.L_325:
        /*004c*/ 	.word	0x00000000
        /*0050*/ 	.short	0x0001
        /*0052*/ 	.short	0x0008
        /*0054*/ 	.byte	0x00, 0xf5, 0x21, 0x00


	//----- nvinfo : EIATTR_KPARAM_INFO
	.align		4
.L_326:
        /*0058*/ 	.byte	0x04, 0x17
        /*005a*/ 	.short	(.L_328 - .L_327)
.L_327:
        /*005c*/ 	.word	0x00000000
        /*0060*/ 	.short	0x0000
        /*0062*/ 	.short	0x0000
        /*0064*/ 	.byte	0x00, 0xf0, 0x21, 0x00


	//----- nvinfo : EIATTR_SPARSE_MMA_MASK
	.align		4
.L_328:
        /*0068*/ 	.byte	0x03, 0x50
        /*006a*/ 	.short	0x0000


	//----- nvinfo : EIATTR_MAXREG_COUNT
	.align		4
        /*006c*/ 	.byte	0x03, 0x1b
        /*006e*/ 	.short	0x00ff


	//----- nvinfo : EIATTR_NUM_BARRIERS
	.align		4
        /*0070*/ 	.byte	0x02, 0x4c
        /*0072*/ 	.byte	0x01
	.zero		1


	//----- nvinfo : EIATTR_MERCURY_ISA_VERSION
	.align		4
        /*0074*/ 	.byte	0x03, 0x5f
        /*0076*/ 	.short	0x0101


	//----- nvinfo : EIATTR_UNUSED_LOAD_BYTE_OFFSET
	.align		4
        /*0078*/ 	.byte	0x04, 0x44
        /*007a*/ 	.short	(.L_330 - .L_329)


	//   ....[0]....
.L_329:
        /*007c*/ 	.word	0x00000380
        /*0080*/ 	.word	0x00000fff


	//   ....[1]....
        /*0084*/ 	.word	0x00000390
        /*0088*/ 	.word	0x00000fff


	//   ....[2]....
        /*008c*/ 	.word	0x000003d0
        /*0090*/ 	.word	0x00000fff


	//   ....[3]....
        /*0094*/ 	.word	0x000003e0
        /*0098*/ 	.word	0x00000fff


	//   ....[4]....
        /*009c*/ 	.word	0x000003f0
        /*00a0*/ 	.word	0x00000fff


	//   ....[5]....
        /*00a4*/ 	.word	0x00000430
        /*00a8*/ 	.word	0x00000fff


	//   ....[6]....
        /*00ac*/ 	.word	0x00000440
        /*00b0*/ 	.word	0x00000fff


	//   ....[7]....
        /*00b4*/ 	.word	0x00000450
        /*00b8*/ 	.word	0x00000fff


	//   ....[8]....
        /*00bc*/ 	.word	0x00000490
        /*00c0*/ 	.word	0x00000fff


	//   ....[9]....
        /*00c4*/ 	.word	0x000004a0
        /*00c8*/ 	.word	0x00000fff


	//   ....[10]....
        /*00cc*/ 	.word	0x000004e0
        /*00d0*/ 	.word	0x00000fff


	//   ....[11]....
        /*00d4*/ 	.word	0x000004f0
        /*00d8*/ 	.word	0x00000fff


	//   ....[12]....
        /*00dc*/ 	.word	0x00000530
        /*00e0*/ 	.word	0x00000fff


	//   ....[13]....
        /*00e4*/ 	.word	0x00000540
        /*00e8*/ 	.word	0x00000fff


	//   ....[14]....
        /*00ec*/ 	.word	0x00000580
        /*00f0*/ 	.word	0x00000fff


	//   ....[15]....
        /*00f4*/ 	.word	0x000005e0
        /*00f8*/ 	.word	0x00000fff


	//   ....[16]....
        /*00fc*/ 	.word	0x00000710
        /*0100*/ 	.word	0x00000fff


	//   ....[17]....
        /*0104*/ 	.word	0x00000720
        /*0108*/ 	.word	0x00000fff


	//   ....[18]....
        /*010c*/ 	.word	0x00000730
        /*0110*/ 	.word	0x00000fff


	//   ....[19]....
        /*0114*/ 	.word	0x00000740
        /*0118*/ 	.word	0x00000fff


	//   ....[20]....
        /*011c*/ 	.word	0x00000750
        /*0120*/ 	.word	0x00000fff


	//   ....[21]....
        /*0124*/ 	.word	0x00000760
        /*0128*/ 	.word	0x00000fff


	//   ....[22]....
        /*012c*/ 	.word	0x000007a0
        /*0130*/ 	.word	0x00000fff


	//   ....[23]....
        /*0134*/ 	.word	0x000007d0
        /*0138*/ 	.word	0x00000fff


	//   ....[24]....
        /*013c*/ 	.word	0x00000900
        /*0140*/ 	.word	0x00000fff


	//   ....[25]....
        /*0144*/ 	.word	0x00000910
        /*0148*/ 	.word	0x00000fff


	//   ....[26]....
        /*014c*/ 	.word	0x00000920
        /*0150*/ 	.word	0x00000fff


	//   ....[27]....
        /*0154*/ 	.word	0x00000980
        /*0158*/ 	.word	0x00000fff


	//   ....[28]....
        /*015c*/ 	.word	0x00000990
        /*0160*/ 	.word	0x00000fff


	//   ....[29]....
        /*0164*/ 	.word	0x000009a0
        /*0168*/ 	.word	0x00000fff


	//   ....[30]....
        /*016c*/ 	.word	0x000011d0
        /*0170*/ 	.word	0x00000fff


	//   ....[31]....
        /*0174*/ 	.word	0x000011e0
        /*0178*/ 	.word	0x00000fff


	//   ....[32]....
        /*017c*/ 	.word	0x000011f0
        /*0180*/ 	.word	0x00000fff


	//   ....[33]....
        /*0184*/ 	.word	0x00001200
        /*0188*/ 	.word	0x00000fff


	//   ....[34]....
        /*018c*/ 	.word	0x00001210
        /*0190*/ 	.word	0x00000fff


	//   ....[35]....
        /*0194*/ 	.word	0x00001220
        /*0198*/ 	.word	0x00000fff


	//   ....[36]....
        /*019c*/ 	.word	0x00001260
        /*01a0*/ 	.word	0x00000fff


	//   ....[37]....
        /*01a4*/ 	.word	0x00001280
        /*01a8*/ 	.word	0x00000fff


	//   ....[38]....
        /*01ac*/ 	.word	0x000012b0
        /*01b0*/ 	.word	0x00000fff


	//   ....[39]....
        /*01b4*/ 	.word	0x000012e0
        /*01b8*/ 	.word	0x00000fff


	//   ....[40]....
        /*01bc*/ 	.word	0x00001300
        /*01c0*/ 	.word	0x00000fff


	//   ....[41]....
        /*01c4*/ 	.word	0x00001310
        /*01c8*/ 	.word	0x00000fff


	//   ....[42]....
        /*01cc*/ 	.word	0x00001340
        /*01d0*/ 	.word	0x00000fff


	//   ....[43]....
        /*01d4*/ 	.word	0x00001360
        /*01d8*/ 	.word	0x00000fff


	//   ....[44]....
        /*01dc*/ 	.word	0x00001cd0
        /*01e0*/ 	.word	0x00000fff


	//   ....[45]....
        /*01e4*/ 	.word	0x00001ce0
        /*01e8*/ 	.word	0x00000fff


	//   ....[46]....
        /*01ec*/ 	.word	0x00001da0
        /*01f0*/ 	.word	0x00000fff


	//   ....[47]....
        /*01f4*/ 	.word	0x00001db0
        /*01f8*/ 	.word	0x00000fff


	//   ....[48]....
        /*01fc*/ 	.word	0x00001e60
        /*0200*/ 	.word	0x00000fff


	//   ....[49]....
        /*0204*/ 	.word	0x00001e70
        /*0208*/ 	.word	0x00000fff


	//   ....[50]....
        /*020c*/ 	.word	0x00001f20
        /*0210*/ 	.word	0x00000fff


	//   ....[51]....
        /*0214*/ 	.word	0x00001f30
        /*0218*/ 	.word	0x00000fff


	//   ....[52]....
        /*021c*/ 	.word	0x00001fe0
        /*0220*/ 	.word	0x00000fff


	//   ....[53]....
        /*0224*/ 	.word	0x00001ff0
        /*0228*/ 	.word	0x00000fff


	//   ....[54]....
        /*022c*/ 	.word	0x000020a0
        /*0230*/ 	.word	0x00000fff


	//   ....[55]....
        /*0234*/ 	.word	0x000020b0
        /*0238*/ 	.word	0x00000fff


	//   ....[56]....
        /*023c*/ 	.word	0x00002180
        /*0240*/ 	.word	0x00000fff


	//   ....[57]....
        /*0244*/ 	.word	0x00002190
        /*0248*/ 	.word	0x00000fff


	//   ....[58]....
        /*024c*/ 	.word	0x00002250
        /*0250*/ 	.word	0x00000fff


	//   ....[59]....
        /*0254*/ 	.word	0x00002260
        /*0258*/ 	.word	0x00000fff


	//   ....[60]....
        /*025c*/ 	.word	0x00002270
        /*0260*/ 	.word	0x00000fff


	//   ....[61]....
        /*0264*/ 	.word	0x00002280
        /*0268*/ 	.word	0x00000fff


	//   ....[62]....
        /*026c*/ 	.word	0x000024b0
        /*0270*/ 	.word	0x00000fff


	//   ....[63]....
        /*0274*/ 	.word	0x000024c0
        /*0278*/ 	.word	0x00000fff


	//   ....[64]....
        /*027c*/ 	.word	0x00002510
        /*0280*/ 	.word	0x00000fff


	//   ....[65]....
        /*0284*/ 	.word	0x00002520
        /*0288*/ 	.word	0x00000fff


	//   ....[66]....
        /*028c*/ 	.word	0x000027f0
        /*0290*/ 	.word	0x00000fff


	//   ....[67]....
        /*0294*/ 	.word	0x00002800
        /*0298*/ 	.word	0x00000fff


	//   ....[68]....
        /*029c*/ 	.word	0x00002810
        /*02a0*/ 	.word	0x00000fff


	//   ....[69]....
        /*02a4*/ 	.word	0x00002820
        /*02a8*/ 	.word	0x00000fff


	//   ....[70]....
        /*02ac*/ 	.word	0x00002860
        /*02b0*/ 	.word	0x00000fff


	//   ....[71]....
        /*02b4*/ 	.word	0x00002870
        /*02b8*/ 	.word	0x00000fff


	//   ....[72]....
        /*02bc*/ 	.word	0x000028b0
        /*02c0*/ 	.word	0x00000fff


	//   ....[73]....
        /*02c4*/ 	.word	0x000028c0
        /*02c8*/ 	.word	0x00000fff


	//   ....[74]....
        /*02cc*/ 	.word	0x000028d0
        /*02d0*/ 	.word	0x00000fff


	//   ....[75]....
        /*02d4*/ 	.word	0x00002910
        /*02d8*/ 	.word	0x00000fff


	//   ....[76]....
        /*02dc*/ 	.word	0x00002920
        /*02e0*/ 	.word	0x00000fff


	//   ....[77]....
        /*02e4*/ 	.word	0x00002960
        /*02e8*/ 	.word	0x00000fff


	//   ....[78]....
        /*02ec*/ 	.word	0x00002970
        /*02f0*/ 	.word	0x00000fff


	//   ....[79]....
        /*02f4*/ 	.word	0x000029b0
        /*02f8*/ 	.word	0x00000fff


	//   ....[80]....
        /*02fc*/ 	.word	0x000029d0
        /*0300*/ 	.word	0x00000fff


	//   ....[81]....
        /*0304*/ 	.word	0x00002a20
        /*0308*/ 	.word	0x00000fff


	//   ....[82]....
        /*030c*/ 	.word	0x00002b70
        /*0310*/ 	.word	0x00000fff


	//   ....[83]....
        /*0314*/ 	.word	0x00002b80
        /*0318*/ 	.word	0x00000fff


	//   ....[84]....
        /*031c*/ 	.word	0x00002b90
        /*0320*/ 	.word	0x00000fff


	//   ....[85]....
        /*0324*/ 	.word	0x00002ba0
        /*0328*/ 	.word	0x00000fff


	//   ....[86]....
        /*032c*/ 	.word	0x00002bb0
        /*0330*/ 	.word	0x00000fff


	//   ....[87]....
        /*0334*/ 	.word	0x00002bc0
        /*0338*/ 	.word	0x00000fff


	//   ....[88]....
        /*033c*/ 	.word	0x00002c00
        /*0340*/ 	.word	0x00000fff


	//   ....[89]....
        /*0344*/ 	.word	0x00002c20
        /*0348*/ 	.word	0x00000fff


	//   ....[90]....
        /*034c*/ 	.word	0x00002d50
        /*0350*/ 	.word	0x00000fff


	//   ....[91]....
        /*0354*/ 	.word	0x00002d60
        /*0358*/ 	.word	0x00000fff


	//   ....[92]....
        /*035c*/ 	.word	0x00002d70
        /*0360*/ 	.word	0x00000fff


	//   ....[93]....
        /*0364*/ 	.word	0x00002dc0
        /*0368*/ 	.word	0x00000fff


	//   ....[94]....
        /*036c*/ 	.word	0x00002dd0
        /*0370*/ 	.word	0x00000fff


	//   ....[95]....
        /*0374*/ 	.word	0x00002de0
        /*0378*/ 	.word	0x00000fff


	//   ....[96]....
        /*037c*/ 	.word	0x00003400
        /*0380*/ 	.word	0x00000fff


	//   ....[97]....
        /*0384*/ 	.word	0x00003410
        /*0388*/ 	.word	0x00000fff


	//   ....[98]....
        /*038c*/ 	.word	0x00003420
        /*0390*/ 	.word	0x00000fff


	//   ....[99]....
        /*0394*/ 	.word	0x00003430
        /*0398*/ 	.word	0x00000fff


	//   ....[100]....
        /*039c*/ 	.word	0x00003440
        /*03a0*/ 	.word	0x00000fff


	//   ....[101]....
        /*03a4*/ 	.word	0x00003450
        /*03a8*/ 	.word	0x00000fff


	//   ....[102]....
        /*03ac*/ 	.word	0x00003490
        /*03b0*/ 	.word	0x00000fff


	//   ....[103]....
        /*03b4*/ 	.word	0x000034b0
        /*03b8*/ 	.word	0x00000fff


	//   ....[104]....
        /*03bc*/ 	.word	0x000034e0
        /*03c0*/ 	.word	0x00000fff


	//   ....[105]....
        /*03c4*/ 	.word	0x00003510
        /*03c8*/ 	.word	0x00000fff


	//   ....[106]....
        /*03cc*/ 	.word	0x00003530
        /*03d0*/ 	.word	0x00000fff


	//   ....[107]....
        /*03d4*/ 	.word	0x00003550
        /*03d8*/ 	.word	0x00000fff


	//   ....[108]....
        /*03dc*/ 	.word	0x00003580
        /*03e0*/ 	.word	0x00000fff


	//   ....[109]....
        /*03e4*/ 	.word	0x000035a0
        /*03e8*/ 	.word	0x00000fff


	//----- nvinfo : EIATTR_COOP_GROUP_MASK_REGIDS
	.align		4
.L_330:
        /*03ec*/ 	.byte	0x04, 0x29
        /*03ee*/ 	.short	(.L_332 - .L_331)


	//   ....[0]....
.L_331:
        /*03f0*/ 	.word	0xffffffff


	//   ....[1]....
        /*03f4*/ 	.word	0xffffffff


	//   ....[2]....
        /*03f8*/ 	.word	0xffffffff


	//   ....[3]....
        /*03fc*/ 	.word	0xffffffff


	//   ....[4]....
        /*0400*/ 	.word	0xffffffff


	//   ....[5]....
        /*0404*/ 	.word	0xffffffff


	//   ....[6]....
        /*0408*/ 	.word	0xffffffff


	//   ....[7]....
        /*040c*/ 	.word	0xffffffff


	//   ....[8]....
        /*0410*/ 	.word	0xffffffff


	//   ....[9]....
        /*0414*/ 	.word	0xffffffff


	//   ....[10]....
        /*0418*/ 	.word	0xffffffff


	//   ....[11]....
        /*041c*/ 	.word	0xffffffff


	//   ....[12]....
        /*0420*/ 	.word	0xffffffff


	//   ....[13]....
        /*0424*/ 	.word	0xffffffff


	//   ....[14]....
        /*0428*/ 	.word	0xffffffff


	//   ....[15]....
        /*042c*/ 	.word	0xffffffff


	//   ....[16]....
        /*0430*/ 	.word	0xffffffff


	//   ....[17]....
        /*0434*/ 	.word	0xffffffff


	//   ....[18]....
        /*0438*/ 	.word	0xffffffff


	//   ....[19]....
        /*043c*/ 	.word	0xffffffff


	//   ....[20]....
        /*0440*/ 	.word	0xffffffff


	//   ....[21]....
        /*0444*/ 	.word	0xffffffff


	//   ....[22]....
        /*0448*/ 	.word	0xffffffff


	//   ....[23]....
        /*044c*/ 	.word	0xffffffff


	//   ....[24]....
        /*0450*/ 	.word	0xffffffff


	//   ....[25]....
        /*0454*/ 	.word	0xffffffff


	//   ....[26]....
        /*0458*/ 	.word	0xffffffff


	//   ....[27]....
        /*045c*/ 	.word	0xffffffff


	//   ....[28]....
        /*0460*/ 	.word	0xffffffff


	//   ....[29]....
        /*0464*/ 	.word	0xffffffff


	//   ....[30]....
        /*0468*/ 	.word	0xffffffff


	//   ....[31]....
        /*046c*/ 	.word	0xffffffff


	//   ....[32]....
        /*0470*/ 	.word	0xffffffff


	//   ....[33]....
        /*0474*/ 	.word	0xffffffff


	//   ....[34]....
        /*0478*/ 	.word	0xffffffff


	//   ....[35]....
        /*047c*/ 	.word	0xffffffff


	//   ....[36]....
        /*0480*/ 	.word	0xffffffff


	//   ....[37]....
        /*0484*/ 	.word	0xffffffff


	//   ....[38]....
        /*0488*/ 	.word	0xffffffff


	//   ....[39]....
        /*048c*/ 	.word	0xffffffff


	//   ....[40]....
        /*0490*/ 	.word	0xffffffff


	//   ....[41]....
        /*0494*/ 	.word	0xffffffff


	//   ....[42]....
        /*0498*/ 	.word	0xffffffff


	//   ....[43]....
        /*049c*/ 	.word	0xffffffff


	//   ....[44]....
        /*04a0*/ 	.word	0xffffffff


	//   ....[45]....
        /*04a4*/ 	.word	0xffffffff


	//   ....[46]....
        /*04a8*/ 	.word	0xffffffff


	//   ....[47]....
        /*04ac*/ 	.word	0xffffffff


	//   ....[48]....
        /*04b0*/ 	.word	0xffffffff


	//   ....[49]....
        /*04b4*/ 	.word	0xffffffff


	//   ....[50]....
        /*04b8*/ 	.word	0xffffffff


	//   ....[51]....
        /*04bc*/ 	.word	0xffffffff


	//   ....[52]....
        /*04c0*/ 	.word	0xffffffff


	//   ....[53]....
        /*04c4*/ 	.word	0xffffffff


	//   ....[54]....
        /*04c8*/ 	.word	0xffffffff


	//   ....[55]....
        /*04cc*/ 	.word	0xffffffff


	//   ....[56]....
        /*04d0*/ 	.word	0xffffffff


	//   ....[57]....
        /*04d4*/ 	.word	0xffffffff


	//   ....[58]....
        /*04d8*/ 	.word	0xffffffff


	//   ....[59]....
        /*04dc*/ 	.word	0xffffffff


	//   ....[60]....
        /*04e0*/ 	.word	0xffffffff


	//   ....[61]....
        /*04e4*/ 	.word	0xffffffff


	//   ....[62]....
        /*04e8*/ 	.word	0xffffffff


	//   ....[63]....
        /*04ec*/ 	.word	0xffffffff


	//   ....[64]....
        /*04f0*/ 	.word	0xffffffff


	//   ....[65]....
        /*04f4*/ 	.word	0xffffffff


	//   ....[66]....
        /*04f8*/ 	.word	0xffffffff


	//   ....[67]....
        /*04fc*/ 	.word	0xffffffff


	//   ....[68]....
        /*0500*/ 	.word	0xffffffff


	//   ....[69]....
        /*0504*/ 	.word	0xffffffff


	//   ....[70]....
        /*0508*/ 	.word	0xffffffff


	//   ....[71]....
        /*050c*/ 	.word	0xffffffff


	//   ....[72]....
        /*0510*/ 	.word	0xffffffff


	//   ....[73]....
        /*0514*/ 	.word	0xffffffff


	//   ....[74]....
        /*0518*/ 	.word	0xffffffff


	//   ....[75]....
        /*051c*/ 	.word	0xffffffff


	//   ....[76]....
        /*0520*/ 	.word	0xffffffff


	//   ....[77]....
        /*0524*/ 	.word	0xffffffff


	//   ....[78]....
        /*0528*/ 	.word	0xffffffff


	//   ....[79]....
        /*052c*/ 	.word	0xffffffff


	//   ....[80]....
        /*0530*/ 	.word	0xffffffff


	//   ....[81]....
        /*0534*/ 	.word	0xffffffff


	//   ....[82]....
        /*0538*/ 	.word	0xffffffff


	//   ....[83]....
        /*053c*/ 	.word	0xffffffff


	//   ....[84]....
        /*0540*/ 	.word	0xffffffff


	//   ....[85]....
        /*0544*/ 	.word	0xffffffff


	//   ....[86]....
        /*0548*/ 	.word	0xffffffff


	//   ....[87]....
        /*054c*/ 	.word	0xffffffff


	//   ....[88]....
        /*0550*/ 	.word	0xffffffff


	//   ....[89]....
        /*0554*/ 	.word	0xffffffff


	//----- nvinfo : EIATTR_COOP_GROUP_INSTR_OFFSETS
	.align		4
.L_332:
        /*0558*/ 	.byte	0x04, 0x28
        /*055a*/ 	.short	(.L_334 - .L_333)


	//   ....[0]....
.L_333:
        /*055c*/ 	.word	0x00000b20


	//   ....[1]....
        /*0560*/ 	.word	0x00000b60


	//   ....[2]....
        /*0564*/ 	.word	0x00000b90


	//   ....[3]....
        /*0568*/ 	.word	0x00000bc0


	//   ....[4]....
        /*056c*/ 	.word	0x00000bf0


	//   ....[5]....
        /*0570*/ 	.word	0x00000c20


	//   ....[6]....
        /*0574*/ 	.word	0x00000c80


	//   ....[7]....
        /*0578*/ 	.word	0x00000cb0


	//   ....[8]....
        /*057c*/ 	.word	0x00000ce0


	//   ....[9]....
        /*0580*/ 	.word	0x00000cf0


	//   ....[10]....
        /*0584*/ 	.word	0x00000d00


	//   ....[11]....
        /*0588*/ 	.word	0x00000d10


	//   ....[12]....
        /*058c*/ 	.word	0x00000d40


	//   ....[13]....
        /*0590*/ 	.word	0x00000d60


	//   ....[14]....
        /*0594*/ 	.word	0x00000d80


	//   ....[15]....
        /*0598*/ 	.word	0x00000da0


	//   ....[16]....
        /*059c*/ 	.word	0x00000dc0


	//   ....[17]....
        /*05a0*/ 	.word	0x00000de0


	//   ....[18]....
        /*05a4*/ 	.word	0x00000e20


	//   ....[19]....
        /*05a8*/ 	.word	0x00000e40


	//   ....[20]....
        /*05ac*/ 	.word	0x00000e60


	//   ....[21]....
        /*05b0*/ 	.word	0x00000e90


	//   ....[22]....
        /*05b4*/ 	.word	0x00000ea0


	//   ....[23]....
        /*05b8*/ 	.word	0x00000eb0


	//   ....[24]....
        /*05bc*/ 	.word	0x00000ee0


	//   ....[25]....
        /*05c0*/ 	.word	0x00000f20


	//   ....[26]....
        /*05c4*/ 	.word	0x00000f40


	//   ....[27]....
        /*05c8*/ 	.word	0x00000f60


	//   ....[28]....
        /*05cc*/ 	.word	0x00000f70


	//   ....[29]....
        /*05d0*/ 	.word	0x00000f80


	//   ....[30]....
        /*05d4*/ 	.word	0x00001520


	//   ....[31]....
        /*05d8*/ 	.word	0x00001530


	//   ....[32]....
        /*05dc*/ 	.word	0x00001540


	//   ....[33]....
        /*05e0*/ 	.word	0x00001560


	//   ....[34]....
        /*05e4*/ 	.word	0x00001580


	//   ....[35]....
        /*05e8*/ 	.word	0x00001590


	//   ....[36]....
        /*05ec*/ 	.word	0x000015c0


	//   ....[37]....
        /*05f0*/ 	.word	0x000015e0


	//   ....[38]....
        /*05f4*/ 	.word	0x00001620


	//   ....[39]....
        /*05f8*/ 	.word	0x00001640


	//   ....[40]....
        /*05fc*/ 	.word	0x00001670


	//   ....[41]....
        /*0600*/ 	.word	0x00001680


	//   ....[42]....
        /*0604*/ 	.word	0x000016b0


	//   ....[43]....
        /*0608*/ 	.word	0x000016d0


	//   ....[44]....
        /*060c*/ 	.word	0x000016f0


	//   ....[45]....
        /*0610*/ 	.word	0x00001710


	//   ....[46]....
        /*0614*/ 	.word	0x00001740


	//   ....[47]....
        /*0618*/ 	.word	0x00001760


	//   ....[48]....
        /*061c*/ 	.word	0x000017a0


	//   ....[49]....
        /*0620*/ 	.word	0x000017c0


	//   ....[50]....
        /*0624*/ 	.word	0x000017e0


	//   ....[51]....
        /*0628*/ 	.word	0x00001800


	//   ....[52]....
        /*062c*/ 	.word	0x00001820


	//   ....[53]....
        /*0630*/ 	.word	0x00001830


	//   ....[54]....
        /*0634*/ 	.word	0x00001860


	//   ....[55]....
        /*0638*/ 	.word	0x00001890


	//   ....[56]....
        /*063c*/ 	.word	0x000018b0


	//   ....[57]....
        /*0640*/ 	.word	0x000018e0


	//   ....[58]....
        /*0644*/ 	.word	0x00001910


	//   ....[59]....
        /*0648*/ 	.word	0x00001940


	//   ....[60]....
        /*064c*/ 	.word	0x00002ef0


	//   ....[61]....
        /*0650*/ 	.word	0x00002f00


	//   ....[62]....
        /*0654*/ 	.word	0x00002f10


	//   ....[63]....
        /*0658*/ 	.word	0x00002f20


	//   ....[64]....
        /*065c*/ 	.word	0x00002f30


	//   ....[65]....
        /*0660*/ 	.word	0x00002f40


	//   ....[66]....
        /*0664*/ 	.word	0x00002fc0


	//   ....[67]....
        /*0668*/ 	.word	0x00002ff0


	//   ....[68]....
        /*066c*/ 	.word	0x00003010


	//   ....[69]....
        /*0670*/ 	.word	0x00003020


	//   ....[70]....
        /*0674*/ 	.word	0x00003030


	//   ....[71]....
        /*0678*/ 	.word	0x00003040


	//   ....[72]....
        /*067c*/ 	.word	0x00003070


	//   ....[73]....
        /*0680*/ 	.word	0x00003090


	//   ....[74]....
        /*0684*/ 	.word	0x000030b0


	//   ....[75]....
        /*0688*/ 	.word	0x000030d0


	//   ....[76]....
        /*068c*/ 	.word	0x000030f0


	//   ....[77]....
        /*0690*/ 	.word	0x00003110


	//   ....[78]....
        /*0694*/ 	.word	0x00003150


	//   ....[79]....
        /*0698*/ 	.word	0x00003170


	//   ....[80]....
        /*069c*/ 	.word	0x00003190


	//   ....[81]....
        /*06a0*/ 	.word	0x000031c0


	//   ....[82]....
        /*06a4*/ 	.word	0x000031d0


	//   ....[83]....
        /*06a8*/ 	.word	0x000031e0


	//   ....[84]....
        /*06ac*/ 	.word	0x00003210


	//   ....[85]....
        /*06b0*/ 	.word	0x00003230


	//   ....[86]....
        /*06b4*/ 	.word	0x00003250


	//   ....[87]....
        /*06b8*/ 	.word	0x00003270


	//   ....[88]....
        /*06bc*/ 	.word	0x00003290


	//   ....[89]....
        /*06c0*/ 	.word	0x000032c0


	//----- nvinfo : EIATTR_VRC_CTA_INIT_COUNT
	.align		4
.L_334:
        /*06c4*/ 	.byte	0x02, 0x4a
	.zero		1
	.zero		1


	//----- nvinfo : EIATTR_EXIT_INSTR_OFFSETS
	.align		4
        /*06c8*/ 	.byte	0x04, 0x1c
        /*06ca*/ 	.short	(.L_336 - .L_335)


	//   ....[0]....
.L_335:
        /*06cc*/ 	.word	0x00003670


	//   ....[1]....
        /*06d0*/ 	.word	0x000036e0


	//----- nvinfo : EIATTR_MAX_THREADS
	.align		4
.L_336:
        /*06d4*/ 	.byte	0x04, 0x05
        /*06d6*/ 	.short	(.L_338 - .L_337)
.L_337:
        /*06d8*/ 	.word	0x00000100
        /*06dc*/ 	.word	0x00000001
        /*06e0*/ 	.word	0x00000001


	//----- nvinfo : EIATTR_CRS_STACK_SIZE
	.align		4
.L_338:
        /*06e4*/ 	.byte	0x04, 0x1e
        /*06e6*/ 	.short	(.L_340 - .L_339)
.L_339:
        /*06e8*/ 	.word	0x00000000


	//----- nvinfo : EIATTR_CBANK_PARAM_SIZE
	.align		4
.L_340:
        /*06ec*/ 	.byte	0x03, 0x19
        /*06ee*/ 	.short	0x0062


	//----- nvinfo : EIATTR_PARAM_CBANK
	.align		4
        /*06f0*/ 	.byte	0x04, 0x0a
        /*06f2*/ 	.short	(.L_342 - .L_341)
	.align		4
.L_341:
        /*06f4*/ 	.word	index@(.nv.constant0._ZN3cub18CUB_300001_SM_10006detail6reduce18DeviceReduceKernelINS2_10policy_hubI7AABB_cwy10AABBReduceE10Policy1000EN6thrust24THRUST_300001_SM_1000_NS6detail15normal_iteratorINSA_10device_ptrIS5_EEEEyS6_S5_N4cuda3std3__410__identityEEEvT0_PT3_T1_NS0_13GridEvenShareISN_EET2_T4_)
        /*06f8*/ 	.short	0x0380
        /*06fa*/ 	.short	0x0062


	//----- nvinfo : EIATTR_SW_WAR
	.align		4
.L_342:
        /*06fc*/ 	.byte	0x04, 0x36
        /*06fe*/ 	.short	(.L_344 - .L_343)
.L_343:
        /*0700*/ 	.word	0x00000008
.L_344:


//--------------------- .nv.info._ZN3cub18CUB_300001_SM_10006detail6reduce28DeviceReduceSingleTileKernelINS2_10policy_hubI7AABB_cwy10AABBReduceE10Policy1000EN6thrust24THRUST_300001_SM_1000_NS6detail15normal_iteratorINSA_10device_ptrIS5_EEEEPS5_yS6_S5_S5_N4cuda3std3__410__identityEEEvT0_T1_T2_T3_T4_T6_ --------------------------
	.section	.nv.info._ZN3cub18CUB_300001_SM_10006detail6reduce28DeviceReduceSingleTileKernelINS2_10policy_hubI7AABB_cwy10AABBReduceE10Policy1000EN6thrust24THRUST_300001_SM_1000_NS6detail15normal_iteratorINSA_10device_ptrIS5_EEEEPS5_yS6_S5_S5_N4cuda3std3__410__identityEEEvT0_T1_T2_T3_T4_T6_,"",@"SHT_CUDA_INFO"
	.sectionflags	@""
	.align	4


	//----- nvinfo : EIATTR_CUDA_API_VERSION
	.align		4
        /*0000*/ 	.byte	0x04, 0x37
        /*0002*/ 	.short	(.L_346 - .L_345)
.L_345:
        /*0004*/ 	.word	0x00000082


	//----- nvinfo : EIATTR_KPARAM_INFO
	.align		4
.L_346:
        /*0008*/ 	.byte	0x04, 0x17
        /*000a*/ 	.short	(.L_348 - .L_347)
.L_347:
        /*000c*/ 	.word	0x00000000
        /*0010*/ 	.short	0x0005
        /*0012*/ 	.short	0x0040
        /*0014*/ 	.byte	0x00, 0xf0, 0x05, 0x00


	//----- nvinfo : EIATTR_KPARAM_INFO
	.align		4
.L_348:
        /*0018*/ 	.byte	0x04, 0x17
        /*001a*/ 	.short	(.L_350 - .L_349)
.L_349:
        /*001c*/ 	.word	0x00000000
        /*0020*/ 	.short	0x0004
        /*0022*/ 	.short	0x0020
        /*0024*/ 	.byte	0x00, 0xf0, 0x81, 0x00


	//----- nvinfo : EIATTR_KPARAM_INFO
	.align		4
.L_350:
        /*0028*/ 	.byte	0x04, 0x17
        /*002a*/ 	.short	(.L_352 - .L_351)
.L_351:
        /*002c*/ 	.word	0x00000000
        /*0030*/ 	.short	0x0003
        /*0032*/ 	.short	0x0018
        /*0034*/ 	.byte	0x00, 0xf0, 0x05, 0x00


	//----- nvinfo : EIATTR_KPARAM_INFO
	.align		4
.L_352:
        /*0038*/ 	.byte	0x04, 0x17
        /*003a*/ 	.short	(.L_354 - .L_353)
.L_353:
        /*003c*/ 	.word	0x00000000
        /*0040*/ 	.short	0x0002
        /*0042*/ 	.short	0x0010
        /*0044*/ 	.byte	0x00, 0xf0, 0x21, 0x00


	//----- nvinfo : EIATTR_KPARAM_INFO
	.align		4
.L_354:
        /*0048*/ 	.byte	0x04, 0x17
        /*004a*/ 	.short	(.L_356 - .L_355)
.L_355:
        /*004c*/ 	.word	0x00000000
        /*0050*/ 	.short	0x0001
        /*0052*/ 	.short	0x0008
        /*0054*/ 	.byte	0x00, 0xf5, 0x21, 0x00


	//----- nvinfo : EIATTR_KPARAM_INFO
	.align		4
.L_356:
        /*0058*/ 	.byte	0x04, 0x17
        /*005a*/ 	.short	(.L_358 - .L_357)
.L_357:
        /*005c*/ 	.word	0x00000000
        /*0060*/ 	.short	0x0000
        /*0062*/ 	.short	0x0000
        /*0064*/ 	.byte	0x00, 0xf0, 0x21, 0x00


	//----- nvinfo : EIATTR_SPARSE_MMA_MASK
	.align		4
.L_358:
        /*0068*/ 	.byte	0x03, 0x50
        /*006a*/ 	.short	0x0000


	//----- nvinfo : EIATTR_MAXREG_COUNT
	.align		4
        /*006c*/ 	.byte	0x03, 0x1b
        /*006e*/ 	.short	0x00ff


	//----- nvinfo : EIATTR_NUM_BARRIERS
	.align		4
        /*0070*/ 	.byte	0x02, 0x4c
        /*0072*/ 	.byte	0x01
	.zero		1


	//----- nvinfo : EIATTR_MERCURY_ISA_VERSION
	.align		4
        /*0074*/ 	.byte	0x03, 0x5f
        /*0076*/ 	.short	0x0101


	//----- nvinfo : EIATTR_UNUSED_LOAD_BYTE_OFFSET
	.align		4
        /*0078*/ 	.byte	0x04, 0x44
        /*007a*/ 	.short	(.L_360 - .L_359)


	//   ....[0]....
.L_359:
        /*007c*/ 	.word	0x000004a0
        /*0080*/ 	.word	0x00000fff


	//   ....[1]....
        /*0084*/ 	.word	0x000004b0
        /*0088*/ 	.word	0x00000fff


	//   ....[2]....
        /*008c*/ 	.word	0x000004c0
        /*0090*/ 	.word	0x00000fff


	//   ....[3]....
        /*0094*/ 	.word	0x000004d0
        /*0098*/ 	.word	0x00000fff


	//   ....[4]....
        /*009c*/ 	.word	0x000004e0
        /*00a0*/ 	.word	0x00000fff


	//   ....[5]....
        /*00a4*/ 	.word	0x000004f0
        /*00a8*/ 	.word	0x00000fff


	//   ....[6]....
        /*00ac*/ 	.word	0x00000500
        /*00b0*/ 	.word	0x00000fff


	//   ....[7]....
        /*00b4*/ 	.word	0x00000510
        /*00b8*/ 	.word	0x00000fff


	//   ....[8]....
        /*00bc*/ 	.word	0x00000520
        /*00c0*/ 	.word	0x00000fff


	//   ....[9]....
        /*00c4*/ 	.word	0x00000530
        /*00c8*/ 	.word	0x00000fff


	//   ....[10]....
        /*00cc*/ 	.word	0x00000540
        /*00d0*/ 	.word	0x00000fff


	//   ....[11]....
        /*00d4*/ 	.word	0x00000550
        /*00d8*/ 	.word	0x00000fff


	//   ....[12]....
        /*00dc*/ 	.word	0x00000560
        /*00e0*/ 	.word	0x00000fff


	//   ....[13]....
        /*00e4*/ 	.word	0x00000570
        /*00e8*/ 	.word	0x00000fff


	//   ....[14]....
        /*00ec*/ 	.word	0x00000580
        /*00f0*/ 	.word	0x00000fff


	//   ....[15]....
        /*00f4*/ 	.word	0x00000590
        /*00f8*/ 	.word	0x00000fff


	//   ....[16]....
        /*00fc*/ 	.word	0x00000800
        /*0100*/ 	.word	0x00000fff


	//   ....[17]....
        /*0104*/ 	.word	0x00000810
        /*0108*/ 	.word	0x00000fff


	//   ....[18]....
        /*010c*/ 	.word	0x00000820
        /*0110*/ 	.word	0x00000fff


	//   ....[19]....
        /*0114*/ 	.word	0x00000830
        /*0118*/ 	.word	0x00000fff


	//   ....[20]....
        /*011c*/ 	.word	0x00000840
        /*0120*/ 	.word	0x00000fff


	//   ....[21]....
        /*0124*/ 	.word	0x00000850
        /*0128*/ 	.word	0x00000fff


	//   ....[22]....
        /*012c*/ 	.word	0x00000860
        /*0130*/ 	.word	0x00000fff


	//   ....[23]....
        /*0134*/ 	.word	0x00000870
        /*0138*/ 	.word	0x00000fff


	//   ....[24]....
        /*013c*/ 	.word	0x000009d0
        /*0140*/ 	.word	0x00000fff


	//   ....[25]....
        /*0144*/ 	.word	0x000009f0
        /*0148*/ 	.word	0x00000fff


	//   ....[26]....
        /*014c*/ 	.word	0x00000a00
        /*0150*/ 	.word	0x00000fff


	//   ....[27]....
        /*0154*/ 	.word	0x00000a10
        /*0158*/ 	.word	0x00000fff


	//   ....[28]....
        /*015c*/ 	.word	0x00000a20
        /*0160*/ 	.word	0x00000fff


	//   ....[29]....
        /*0164*/ 	.word	0x00000a30
        /*0168*/ 	.word	0x00000fff


	//   ....[30]....
        /*016c*/ 	.word	0x000010d0
        /*0170*/ 	.word	0x00000fff


	//   ....[31]....
        /*0174*/ 	.word	0x000010e0
        /*0178*/ 	.word	0x00000fff


	//   ....[32]....
        /*017c*/ 	.word	0x000010f0
        /*0180*/ 	.word	0x00000fff


	//   ....[33]....
        /*0184*/ 	.word	0x00001100
        /*0188*/ 	.word	0x00000fff


	//   ....[34]....
        /*018c*/ 	.word	0x00001110
        /*0190*/ 	.word	0x00000fff


	//   ....[35]....
        /*0194*/ 	.word	0x00001120
        /*0198*/ 	.word	0x00000fff


	//   ....[36]....
        /*019c*/ 	.word	0x00001130
        /*01a0*/ 	.word	0x00000fff


	//   ....[37]....
        /*01a4*/ 	.word	0x00001140
        /*01a8*/ 	.word	0x00000fff


	//   ....[38]....
        /*01ac*/ 	.word	0x00001150
        /*01b0*/ 	.word	0x00000fff


	//   ....[39]....
        /*01b4*/ 	.word	0x00001160
        /*01b8*/ 	.word	0x00000fff


	//   ....[40]....
        /*01bc*/ 	.word	0x00001170
        /*01c0*/ 	.word	0x00000fff


	//   ....[41]....
        /*01c4*/ 	.word	0x00001180
        /*01c8*/ 	.word	0x00000fff


	//   ....[42]....
        /*01cc*/ 	.word	0x000011b0
        /*01d0*/ 	.word	0x00000fff


	//   ....[43]....
        /*01d4*/ 	.word	0x000011d0
        /*01d8*/ 	.word	0x00000fff


	//   ....[44]....
        /*01dc*/ 	.word	0x000019e0
        /*01e0*/ 	.word	0x00000fff


	//   ....[45]....
        /*01e4*/ 	.word	0x000019f0
        /*01e8*/ 	.word	0x00000fff


	//   ....[46]....
        /*01ec*/ 	.word	0x00001a70
        /*01f0*/ 	.word	0x00000fff


	//   ....[47]....
        /*01f4*/ 	.word	0x00001a90
        /*01f8*/ 	.word	0x00000fff


	//   ....[48]....
        /*01fc*/ 	.word	0x00001b20
        /*0200*/ 	.word	0x00000fff


	//   ....[49]....
        /*0204*/ 	.word	0x00001b40
        /*0208*/ 	.word	0x00000fff


	//   ....[50]....
        /*020c*/ 	.word	0x00001bd0
        /*0210*/ 	.word	0x00000fff


	//   ....[51]....
        /*0214*/ 	.word	0x00001bf0
        /*0218*/ 	.word	0x00000fff


	//   ....[52]....
        /*021c*/ 	.word	0x00001c80
        /*0220*/ 	.word	0x00000fff


	//   ....[53]....
        /*0224*/ 	.word	0x00001ca0
        /*0228*/ 	.word	0x00000fff


	//   ....[54]....
        /*022c*/ 	.word	0x00001d30
        /*0230*/ 	.word	0x00000fff


	//   ....[55]....
        /*0234*/ 	.word	0x00001d50
        /*0238*/ 	.word	0x00000fff


	//   ....[56]....
        /*023c*/ 	.word	0x00001de0
        /*0240*/ 	.word	0x00000fff


	//   ....[57]....
        /*0244*/ 	.word	0x00001df0
        /*0248*/ 	.word	0x00000fff


	//   ....[58]....
        /*024c*/ 	.word	0x00001ea0
        /*0250*/ 	.word	0x00000fff


	//   ....[59]....
        /*0254*/ 	.word	0x00001eb0
        /*0258*/ 	.word	0x00000fff


	//   ....[60]....
        /*025c*/ 	.word	0x00001ec0
        /*0260*/ 	.word	0x00000fff


	//   ....[61]....
        /*0264*/ 	.word	0x00001ed0
        /*0268*/ 	.word	0x00000fff


	//   ....[62]....
        /*026c*/ 	.word	0x00002000
        /*0270*/ 	.word	0x00000fff


	//   ....[63]....
        /*0274*/ 	.word	0x00002010
        /*0278*/ 	.word	0x00000fff


	//   ....[64]....
        /*027c*/ 	.word	0x00002020
        /*0280*/ 	.word	0x00000fff


	//   ....[65]....
        /*0284*/ 	.word	0x00002030
        /*0288*/ 	.word	0x00000fff


	//   ....[66]....
        /*028c*/ 	.word	0x00002310
        /*0290*/ 	.word	0x00000fff


	//   ....[67]....
        /*0294*/ 	.word	0x00002320
        /*0298*/ 	.word	0x00000fff


	//   ....[68]....
        /*029c*/ 	.word	0x00002330
        /*02a0*/ 	.word	0x00000fff


	//   ....[69]....
        /*02a4*/ 	.word	0x00002340
        /*02a8*/ 	.word	0x00000fff


	//   ....[70]....
        /*02ac*/ 	.word	0x00002350
        /*02b0*/ 	.word	0x00000fff


	//   ....[71]....
        /*02b4*/ 	.word	0x00002360
        /*02b8*/ 	.word	0x00000fff


	//   ....[72]....
        /*02bc*/ 	.word	0x00002370
        /*02c0*/ 	.word	0x00000fff


	//   ....[73]....
        /*02c4*/ 	.word	0x00002380
        /*02c8*/ 	.word	0x00000fff


	//   ....[74]....
        /*02cc*/ 	.word	0x00002390
        /*02d0*/ 	.word	0x00000fff


	//   ....[75]....
        /*02d4*/ 	.word	0x000023a0
        /*02d8*/ 	.word	0x00000fff


	//   ....[76]....
        /*02dc*/ 	.word	0x000023b0
        /*02e0*/ 	.word	0x00000fff


	//   ....[77]....
        /*02e4*/ 	.word	0x000023c0
        /*02e8*/ 	.word	0x00000fff


	//   ....[78]....
        /*02ec*/ 	.word	0x000023d0
        /*02f0*/ 	.word	0x00000fff


	//   ....[79]....
        /*02f4*/ 	.word	0x000023e0
        /*02f8*/ 	.word	0x00000fff


	//   ....[80]....
        /*02fc*/ 	.word	0x000023f0
        /*0300*/ 	.word	0x00000fff


	//   ....[81]....
        /*0304*/ 	.word	0x00002400
        /*0308*/ 	.word	0x00000fff


	//   ....[82]....
        /*030c*/ 	.word	0x000026a0
        /*0310*/ 	.word	0x00000fff


	//   ....[83]....
        /*0314*/ 	.word	0x000026b0
        /*0318*/ 	.word	0x00000fff


	//   ....[84]....
        /*031c*/ 	.word	0x000026c0
        /*0320*/ 	.word	0x00000fff


	//   ....[85]....
        /*0324*/ 	.word	0x000026d0
        /*0328*/ 	.word	0x00000fff


	//   ....[86]....
        /*032c*/ 	.word	0x000026e0
        /*0330*/ 	.word	0x00000fff


	//   ....[87]....
        /*0334*/ 	.word	0x000026f0
        /*0338*/ 	.word	0x00000fff


	//   ....[88]....
        /*033c*/ 	.word	0x00002700
        /*0340*/ 	.word	0x00000fff


	//   ....[89]....
        /*0344*/ 	.word	0x00002710
        /*0348*/ 	.word	0x00000fff


	//   ....[90]....
        /*034c*/ 	.word	0x000028d0
        /*0350*/ 	.word	0x00000fff


	//   ....[91]....
        /*0354*/ 	.word	0x000028f0
        /*0358*/ 	.word	0x00000fff


	//   ....[92]....
        /*035c*/ 	.word	0x00002900
        /*0360*/ 	.word	0x00000fff


	//   ....[93]....
        /*0364*/ 	.word	0x00002910
        /*0368*/ 	.word	0x00000fff


	//   ....[94]....
        /*036c*/ 	.word	0x00002920
        /*0370*/ 	.word	0x00000fff


	//   ....[95]....
        /*0374*/ 	.word	0x00002930
        /*0378*/ 	.word	0x00000fff


	//   ....[96]....
        /*037c*/ 	.word	0x00002f60
        /*0380*/ 	.word	0x00000fff


	//   ....[97]....
        /*0384*/ 	.word	0x00002f70
        /*0388*/ 	.word	0x00000fff


	//   ....[98]....
        /*038c*/ 	.word	0x00002f80
        /*0390*/ 	.word	0x00000fff


	//   ....[99]....
        /*0394*/ 	.word	0x00002f90
        /*0398*/ 	.word	0x00000fff


	//   ....[100]....
        /*039c*/ 	.word	0x00002fa0
        /*03a0*/ 	.word	0x00000fff


	//   ....[101]....
        /*03a4*/ 	.word	0x00002fb0
        /*03a8*/ 	.word	0x00000fff


	//   ....[102]....
        /*03ac*/ 	.word	0x00002fc0
        /*03b0*/ 	.word	0x00000fff


	//   ....[103]....
        /*03b4*/ 	.word	0x00002fd0
        /*03b8*/ 	.word	0x00000fff


	//   ....[104]....
        /*03bc*/ 	.word	0x00002fe0
        /*03c0*/ 	.word	0x00000fff


	//   ....[105]....
        /*03c4*/ 	.word	0x00002ff0
        /*03c8*/ 	.word	0x00000fff


	//   ....[106]....
        /*03cc*/ 	.word	0x00003000
        /*03d0*/ 	.word	0x00000fff


	//   ....[107]....
        /*03d4*/ 	.word	0x00003010
        /*03d8*/ 	.word	0x00000fff


	//   ....[108]....
        /*03dc*/ 	.word	0x00003040
        /*03e0*/ 	.word	0x00000fff


	//   ....[109]....
        /*03e4*/ 	.word	0x00003060
        /*03e8*/ 	.word	0x00000fff


	//----- nvinfo : EIATTR_COOP_GROUP_MASK_REGIDS
	.align		4
.L_360:
        /*03ec*/ 	.byte	0x04, 0x29
        /*03ee*/ 	.short	(.L_362 - .L_361)


	//   ....[0]....
.L_361:
        /*03f0*/ 	.word	0xffffffff


	//   ....[1]....
        /*03f4*/ 	.word	0xffffffff


	//   ....[2]....
        /*03f8*/ 	.word	0xffffffff


	//   ....[3]....
        /*03fc*/ 	.word	0xffffffff


	//   ....[4]....
        /*0400*/ 	.word	0xffffffff


	//   ....[5]....
        /*0404*/ 	.word	0xffffffff


	//   ....[6]....
        /*0408*/ 	.word	0xffffffff


	//   ....[7]....
        /*040c*/ 	.word	0xffffffff


	//   ....[8]....
        /*0410*/ 	.word	0xffffffff


	//   ....[9]....
        /*0414*/ 	.word	0xffffffff


	//   ....[10]....
        /*0418*/ 	.word	0xffffffff


	//   ....[11]....
        /*041c*/ 	.word	0xffffffff


	//   ....[12]....
        /*0420*/ 	.word	0xffffffff


	//   ....[13]....
        /*0424*/ 	.word	0xffffffff


	//   ....[14]....
        /*0428*/ 	.word	0xffffffff


	//   ....[15]....
        /*042c*/ 	.word	0xffffffff


	//   ....[16]....
        /*0430*/ 	.word	0xffffffff


	//   ....[17]....
        /*0434*/ 	.word	0xffffffff


	//   ....[18]....
        /*0438*/ 	.word	0xffffffff


	//   ....[19]....
        /*043c*/ 	.word	0xffffffff


	//   ....[20]....
        /*0440*/ 	.word	0xffffffff


	//   ....[21]....
        /*0444*/ 	.word	0xffffffff


	//   ....[22]....
        /*0448*/ 	.word	0xffffffff


	//   ....[23]....
        /*044c*/ 	.word	0xffffffff


	//   ....[24]....
        /*0450*/ 	.word	0xffffffff


	//   ....[25]....
        /*0454*/ 	.word	0xffffffff


	//   ....[26]....
        /*0458*/ 	.word	0xffffffff


	//   ....[27]....
        /*045c*/ 	.word	0xffffffff


	//   ....[28]....
        /*0460*/ 	.word	0xffffffff


	//   ....[29]....
        /*0464*/ 	.word	0xffffffff


	//   ....[30]....
        /*0468*/ 	.word	0xffffffff


	//   ....[31]....
        /*046c*/ 	.word	0xffffffff


	//   ....[32]....
        /*0470*/ 	.word	0xffffffff


	//   ....[33]....
        /*0474*/ 	.word	0xffffffff


	//   ....[34]....
        /*0478*/ 	.word	0xffffffff


	//   ....[35]....
        /*047c*/ 	.word	0xffffffff


	//   ....[36]....
        /*0480*/ 	.word	0xffffffff


	//   ....[37]....
        /*0484*/ 	.word	0xffffffff


	//   ....[38]....
        /*0488*/ 	.word	0xffffffff


	//   ....[39]....
        /*048c*/ 	.word	0xffffffff


	//   ....[40]....
        /*0490*/ 	.word	0xffffffff


	//   ....[41]....
        /*0494*/ 	.word	0xffffffff


	//   ....[42]....
        /*0498*/ 	.word	0xffffffff


	//   ....[43]....
        /*049c*/ 	.word	0xffffffff


	//   ....[44]....
        /*04a0*/ 	.word	0xffffffff


	//   ....[45]....
        /*04a4*/ 	.word	0xffffffff


	//   ....[46]....
        /*04a8*/ 	.word	0xffffffff


	//   ....[47]....
        /*04ac*/ 	.word	0xffffffff


	//   ....[48]....
        /*04b0*/ 	.word	0xffffffff


	//   ....[49]....
        /*04b4*/ 	.word	0xffffffff


	//   ....[50]....
        /*04b8*/ 	.word	0xffffffff


	//   ....[51]....
        /*04bc*/ 	.word	0xffffffff


	//   ....[52]....
        /*04c0*/ 	.word	0xffffffff


	//   ....[53]....
        /*04c4*/ 	.word	0xffffffff


	//   ....[54]....
        /*04c8*/ 	.word	0xffffffff


	//   ....[55]....
        /*04cc*/ 	.word	0xffffffff


	//   ....[56]....
        /*04d0*/ 	.word	0xffffffff


	//   ....[57]....
        /*04d4*/ 	.word	0xffffffff


	//   ....[58]....
        /*04d8*/ 	.word	0xffffffff


	//   ....[59]....
        /*04dc*/ 	.word	0xffffffff


	//   ....[60]....
        /*04e0*/ 	.word	0xffffffff


	//   ....[61]....
        /*04e4*/ 	.word	0xffffffff


	//   ....[62]....
        /*04e8*/ 	.word	0xffffffff


	//   ....[63]....
        /*04ec*/ 	.word	0xffffffff


	//   ....[64]....
        /*04f0*/ 	.word	0xffffffff


	//   ....[65]....
        /*04f4*/ 	.word	0xffffffff


	//   ....[66]....
        /*04f8*/ 	.word	0xffffffff


	//   ....[67]....
        /*04fc*/ 	.word	0xffffffff


	//   ....[68]....
        /*0500*/ 	.word	0xffffffff


	//   ....[69]....
        /*0504*/ 	.word	0xffffffff


	//   ....[70]....
        /*0508*/ 	.word	0xffffffff


	//   ....[71]....
        /*050c*/ 	.word	0xffffffff


	//   ....[72]....
        /*0510*/ 	.word	0xffffffff


	//   ....[73]....
        /*0514*/ 	.word	0xffffffff


	//   ....[74]....
        /*0518*/ 	.word	0xffffffff


	//   ....[75]....
        /*051c*/ 	.word	0xffffffff


	//   ....[76]....
        /*0520*/ 	.word	0xffffffff


	//   ....[77]....
        /*0524*/ 	.word	0xffffffff


	//   ....[78]....
        /*0528*/ 	.word	0xffffffff


	//   ....[79]....
        /*052c*/ 	.word	0xffffffff


	//   ....[80]....
        /*0530*/ 	.word	0xffffffff


	//   ....[81]....
        /*0534*/ 	.word	0xffffffff


	//   ....[82]....
        /*0538*/ 	.word	0xffffffff


	//   ....[83]....
        /*053c*/ 	.word	0xffffffff


	//   ....[84]....
        /*0540*/ 	.word	0xffffffff


	//   ....[85]....
        /*0544*/ 	.word	0xffffffff


	//   ....[86]....
        /*0548*/ 	.word	0xffffffff


	//   ....[87]....
        /*054c*/ 	.word	0xffffffff


	//   ....[88]....
        /*0550*/ 	.word	0xffffffff


	//   ....[89]....
        /*0554*/ 	.word	0xffffffff


	//----- nvinfo : EIATTR_COOP_GROUP_INSTR_OFFSETS
	.align		4
.L_362:
        /*0558*/ 	.byte	0x04, 0x28
        /*055a*/ 	.short	(.L_364 - .L_363)


	//   ....[0]....
.L_363:
        /*055c*/ 	.word	0x00000ba0


	//   ....[1]....
        /*0560*/ 	.word	0x00000bb0


	//   ....[2]....
        /*0564*/ 	.word	0x00000bc0


	//   ....[3]....
        /*0568*/ 	.word	0x00000bd0


	//   ....[4]....
        /*056c*/ 	.word	0x00000be0


	//   ....[5]....
        /*0570*/ 	.word	0x00000bf0


	//   ....[6]....
        /*0574*/ 	.word	0x00000c50


	//   ....[7]....
        /*0578*/ 	.word	0x00000c80


	//   ....[8]....
        /*057c*/ 	.word	0x00000cb0


	//   ....[9]....
        /*0580*/ 	.word	0x00000cc0


	//   ....[10]....
        /*0584*/ 	.word	0x00000cd0


	//   ....[11]....
        /*0588*/ 	.word	0x00000ce0


	//   ....[12]....
        /*058c*/ 	.word	0x00000d10


	//   ....[13]....
        /*0590*/ 	.word	0x00000d30


	//   ....[14]....
        /*0594*/ 	.word	0x00000d50


	//   ....[15]....
        /*0598*/ 	.word	0x00000d70


	//   ....[16]....
        /*059c*/ 	.word	0x00000d90


	//   ....[17]....
        /*05a0*/ 	.word	0x00000db0


	//   ....[18]....
        /*05a4*/ 	.word	0x00000df0


	//   ....[19]....
        /*05a8*/ 	.word	0x00000e10


	//   ....[20]....
        /*05ac*/ 	.word	0x00000e30


	//   ....[21]....
        /*05b0*/ 	.word	0x00000e60


	//   ....[22]....
        /*05b4*/ 	.word	0x00000e70


	//   ....[23]....
        /*05b8*/ 	.word	0x00000e80


	//   ....[24]....
        /*05bc*/ 	.word	0x00000ec0


	//   ....[25]....
        /*05c0*/ 	.word	0x00000ee0


	//   ....[26]....
        /*05c4*/ 	.word	0x00000f00


	//   ....[27]....
        /*05c8*/ 	.word	0x00000f20


	//   ....[28]....
        /*05cc*/ 	.word	0x00000f30


	//   ....[29]....
        /*05d0*/ 	.word	0x00000f40


	//   ....[30]....
        /*05d4*/ 	.word	0x000013c0


	//   ....[31]....
        /*05d8*/ 	.word	0x000013d0


	//   ....[32]....
        /*05dc*/ 	.word	0x000013e0


	//   ....[33]....
        /*05e0*/ 	.word	0x000013f0


	//   ....[34]....
        /*05e4*/ 	.word	0x00001420


	//   ....[35]....
        /*05e8*/ 	.word	0x00001430


	//   ....[36]....
        /*05ec*/ 	.word	0x00001490


	//   ....[37]....
        /*05f0*/ 	.word	0x000014b0


	//   ....[38]....
        /*05f4*/ 	.word	0x000014d0


	//   ....[39]....
        /*05f8*/ 	.word	0x000014f0


	//   ....[40]....
        /*05fc*/ 	.word	0x00001520


	//   ....[41]....
        /*0600*/ 	.word	0x00001530


	//   ....[42]....
        /*0604*/ 	.word	0x00001560


	//   ....[43]....
        /*0608*/ 	.word	0x00001580


	//   ....[44]....
        /*060c*/ 	.word	0x000015a0


	//   ....[45]....
        /*0610*/ 	.word	0x000015c0


	//   ....[46]....
        /*0614*/ 	.word	0x000015f0


	//   ....[47]....
        /*0618*/ 	.word	0x00001610


	//   ....[48]....
        /*061c*/ 	.word	0x00001650


	//   ....[49]....
        /*0620*/ 	.word	0x00001670


	//   ....[50]....
        /*0624*/ 	.word	0x00001690


	//   ....[51]....
        /*0628*/ 	.word	0x000016b0


	//   ....[52]....
        /*062c*/ 	.word	0x000016e0


	//   ....[53]....
        /*0630*/ 	.word	0x00001700


	//   ....[54]....
        /*0634*/ 	.word	0x00001780


	//   ....[55]....
        /*0638*/ 	.word	0x000017b0


	//   ....[56]....
        /*063c*/ 	.word	0x000017d0


	//   ....[57]....
        /*0640*/ 	.word	0x00001800


	//   ....[58]....
        /*0644*/ 	.word	0x00001830


	//   ....[59]....
        /*0648*/ 	.word	0x00001860


	//   ....[60]....
        /*064c*/ 	.word	0x00002a30


	//   ....[61]....
        /*0650*/ 	.word	0x00002a40


	//   ....[62]....
        /*0654*/ 	.word	0x00002a50


	//   ....[63]....
        /*0658*/ 	.word	0x00002a60


	//   ....[64]....
        /*065c*/ 	.word	0x00002a70


	//   ....[65]....
        /*0660*/ 	.word	0x00002a80


	//   ....[66]....
        /*0664*/ 	.word	0x00002ae0


	//   ....[67]....
        /*0668*/ 	.word	0x00002b10


	//   ....[68]....
        /*066c*/ 	.word	0x00002b40


	//   ....[69]....
        /*0670*/ 	.word	0x00002b50


	//   ....[70]....
        /*0674*/ 	.word	0x00002b60


	//   ....[71]....
        /*0678*/ 	.word	0x00002b70


	//   ....[72]....
        /*067c*/ 	.word	0x00002ba0


	//   ....[73]....
        /*0680*/ 	.word	0x00002bc0


	//   ....[74]....
        /*0684*/ 	.word	0x00002be0


	//   ....[75]....
        /*0688*/ 	.word	0x00002c00


	//   ....[76]....
        /*068c*/ 	.word	0x00002c20


	//   ....[77]....
        /*0690*/ 	.word	0x00002c40


	//   ....[78]....
        /*0694*/ 	.word	0x00002c80


	//   ....[79]....
        /*0698*/ 	.word	0x00002ca0


	//   ....[80]....
        /*069c*/ 	.word	0x00002cc0


	//   ....[81]....
        /*06a0*/ 	.word	0x00002cf0


	//   ....[82]....
        /*06a4*/ 	.word	0x00002d00


	//   ....[83]....
        /*06a8*/ 	.word	0x00002d10


	//   ....[84]....
        /*06ac*/ 	.word	0x00002d40


	//   ....[85]....
        /*06b0*/ 	.word	0x00002d60


	//   ....[86]....
        /*06b4*/ 	.word	0x00002d80


	//   ....[87]....
        /*06b8*/ 	.word	0x00002da0


	//   ....[88]....
        /*06bc*/ 	.word	0x00002dc0


	//   ....[89]....
        /*06c0*/ 	.word	0x00002dd0


	//----- nvinfo : EIATTR_VRC_CTA_INIT_COUNT
	.align		4
.L_364:
        /*06c4*/ 	.byte	0x02, 0x4a
	.zero		1
	.zero		1


	//----- nvinfo : EIATTR_EXIT_INSTR_OFFSETS
	.align		4
        /*06c8*/ 	.byte	0x04, 0x1c
        /*06ca*/ 	.short	(.L_366 - .L_365)


	//   ....[0]....
.L_365:
        /*06cc*/ 	.word	0x000000a0


	//   ....[1]....
        /*06d0*/ 	.word	0x00000220


	//   ....[2]....
        /*06d4*/ 	.word	0x000031f0


	//   ....[3]....
        /*06d8*/ 	.word	0x000032f0


	//----- nvinfo : EIATTR_MAX_THREADS
	.align		4
.L_366:
        /*06dc*/ 	.byte	0x04, 0x05
        /*06de*/ 	.short	(.L_368 - .L_367)
.L_367:
        /*06e0*/ 	.word	0x00000100
        /*06e4*/ 	.word	0x00000001
        /*06e8*/ 	.word	0x00000001


	//----- nvinfo : EIATTR_CRS_STACK_SIZE
	.align		4
.L_368:
        /*06ec*/ 	.byte	0x04, 0x1e
        /*06ee*/ 	.short	(.L_370 - .L_369)
.L_369:
        /*06f0*/ 	.word	0x00000000


	//----- nvinfo : EIATTR_CBANK_PARAM_SIZE
	.align		4
.L_370:
        /*06f4*/ 	.byte	0x03, 0x19
        /*06f6*/ 	.short	0x0041


	//----- nvinfo : EIATTR_PARAM_CBANK
	.align		4
        /*06f8*/ 	.byte	0x04, 0x0a
        /*06fa*/ 	.short	(.L_372 - .L_371)
	.align		4
.L_371:
        /*06fc*/ 	.word	index@(.nv.constant0._ZN3cub18CUB_300001_SM_10006detail6reduce28DeviceReduceSingleTileKernelINS2_10policy_hubI7AABB_cwy10AABBReduceE10Policy1000EN6thrust24THRUST_300001_SM_1000_NS6detail15normal_iteratorINSA_10device_ptrIS5_EEEEPS5_yS6_S5_S5_N4cuda3std3__410__identityEEEvT0_T1_T2_T3_T4_T6_)
        /*0700*/ 	.short	0x0380
        /*0702*/ 	.short	0x0041


	//----- nvinfo : EIATTR_SW_WAR
	.align		4
.L_372:
        /*0704*/ 	.byte	0x04, 0x36
        /*0706*/ 	.short	(.L_374 - .L_373)
.L_373:
        /*0708*/ 	.word	0x00000008
.L_374:


//--------------------- .nv.info._ZN3cub18CUB_300001_SM_10006detail6reduce28DeviceReduceSingleTileKernelINS2_10policy_hubI7AABB_cwj10AABBReduceE10Policy1000EPS5_S9_iS6_S5_S5_N4cuda3std3__410__identityEEEvT0_T1_T2_T3_T4_T6_ --------------------------
	.section	.nv.info._ZN3cub18CUB_300001_SM_10006detail6reduce28DeviceReduceSingleTileKernelINS2_10policy_hubI7AABB_cwj10AABBReduceE10Policy1000EPS5_S9_iS6_S5_S5_N4cuda3std3__410__identityEEEvT0_T1_T2_T3_T4_T6_,"",@"SHT_CUDA_INFO"
	.sectionflags	@""
	.align	4


	//----- nvinfo : EIATTR_CUDA_API_VERSION
	.align		4
        /*0000*/ 	.byte	0x04, 0x37
        /*0002*/ 	.short	(.L_376 - .L_375)
.L_375:
        /*0004*/ 	.word	0x00000082


	//----- nvinfo : EIATTR_KPARAM_INFO
	.align		4
.L_376:
        /*0008*/ 	.byte	0x04, 0x17
        /*000a*/ 	.short	(.L_378 - .L_377)
.L_377:
        /*000c*/ 	.word	0x00000000
        /*0010*/ 	.short	0x0005
        /*0012*/ 	.short	0x0040
        /*0014*/ 	.byte	0x00, 0xf0, 0x05, 0x00


	//----- nvinfo : EIATTR_KPARAM_INFO
	.align		4
.L_378:
        /*0018*/ 	.byte	0x04, 0x17
        /*001a*/ 	.short	(.L_380 - .L_379)
.L_379:
        /*001c*/ 	.word	0x00000000
        /*0020*/ 	.short	0x0004
        /*0022*/ 	.short	0x0020
        /*0024*/ 	.byte	0x00, 0xf0, 0x81, 0x00


	//----- nvinfo : EIATTR_KPARAM_INFO
	.align		4
.L_380:
        /*0028*/ 	.byte	0x04, 0x17
        /*002a*/ 	.short	(.L_382 - .L_381)
.L_381:
        /*002c*/ 	.word	0x00000000
        /*0030*/ 	.short	0x0003
        /*0032*/ 	.short	0x0014
        /*0034*/ 	.byte	0x00, 0xf0, 0x05, 0x00


	//----- nvinfo : EIATTR_KPARAM_INFO
	.align		4
.L_382:
        /*0038*/ 	.byte	0x04, 0x17
        /*003a*/ 	.short	(.L_384 - .L_383)
.L_383:
        /*003c*/ 	.word	0x00000000
        /*0040*/ 	.short	0x0002
        /*0042*/ 	.short	0x0010
        /*0044*/ 	.byte	0x00, 0xf0, 0x11, 0x00


	//----- nvinfo : EIATTR_KPARAM_INFO
	.align		4
.L_384:
        /*0048*/ 	.byte	0x04, 0x17
        /*004a*/ 	.short	(.L_386 - .L_385)
.L_385:
        /*004c*/ 	.word	0x00000000
        /*0050*/ 	.short	0x0001
        /*0052*/ 	.short	0x0008
        /*0054*/ 	.byte	0x00, 0xf5, 0x21, 0x00


	//----- nvinfo : EIATTR_KPARAM_INFO
	.align		4
.L_386:
        /*0058*/ 	.byte	0x04, 0x17
        /*005a*/ 	.short	(.L_388 - .L_387)
.L_387:
        /*005c*/ 	.word	0x00000000
        /*0060*/ 	.short	0x0000
        /*0062*/ 	.short	0x0000
        /*0064*/ 	.byte	0x00, 0xf5, 0x21, 0x00


	//----- nvinfo : EIATTR_SPARSE_MMA_MASK
	.align		4
.L_388:
        /*0068*/ 	.byte	0x03, 0x50
        /*006a*/ 	.short	0x0000


	//----- nvinfo : EIATTR_MAXREG_COUNT
	.align		4
        /*006c*/ 	.byte	0x03, 0x1b
        /*006e*/ 	.short	0x00ff


	//----- nvinfo : EIATTR_NUM_BARRIERS
	.align		4
        /*0070*/ 	.byte	0x02, 0x4c
        /*0072*/ 	.byte	0x01
	.zero		1


	//----- nvinfo : EIATTR_MERCURY_ISA_VERSION
	.align		4
        /*0074*/ 	.byte	0x03, 0x5f
        /*0076*/ 	.short	0x0101


	//----- nvinfo : EIATTR_UNUSED_LOAD_BYTE_OFFSET
	.align		4
        /*0078*/ 	.byte	0x04, 0x44
        /*007a*/ 	.short	(.L_390 - .L_389)


	//   ....[0]....
.L_389:
        /*007c*/ 	.word	0x00000d60
        /*0080*/ 	.word	0x00000fff


	//   ....[1]....
        /*0084*/ 	.word	0x00000d70
        /*0088*/ 	.word	0x00000fff


	//   ....[2]....
        /*008c*/ 	.word	0x00000d80
        /*0090*/ 	.word	0x00000fff


	//   ....[3]....
        /*0094*/ 	.word	0x00000d90
        /*0098*/ 	.word	0x00000fff


	//   ....[4]....
        /*009c*/ 	.word	0x00000da0
        /*00a0*/ 	.word	0x00000fff


	//   ....[5]....
        /*00a4*/ 	.word	0x00000db0
        /*00a8*/ 	.word	0x00000fff


	//   ....[6]....
        /*00ac*/ 	.word	0x00000dc0
        /*00b0*/ 	.word	0x00000fff


	//   ....[7]....
        /*00b4*/ 	.word	0x00000dd0
        /*00b8*/ 	.word	0x00000fff


	//   ....[8]....
        /*00bc*/ 	.word	0x00000de0
        /*00c0*/ 	.word	0x00000fff


	//   ....[9]....
        /*00c4*/ 	.word	0x00000df0
        /*00c8*/ 	.word	0x00000fff


	//   ....[10]....
        /*00cc*/ 	.word	0x00000e00
        /*00d0*/ 	.word	0x00000fff


	//   ....[11]....
        /*00d4*/ 	.word	0x00000e10
        /*00d8*/ 	.word	0x00000fff


	//   ....[12]....
        /*00dc*/ 	.word	0x00000e40
        /*00e0*/ 	.word	0x00000fff


	//   ....[13]....
        /*00e4*/ 	.word	0x00000e60
        /*00e8*/ 	.word	0x00000fff


	//   ....[14]....
        /*00ec*/ 	.word	0x00001650
        /*00f0*/ 	.word	0x00000fff


	//   ....[15]....
        /*00f4*/ 	.word	0x00001660
        /*00f8*/ 	.word	0x00000fff


	//   ....[16]....
        /*00fc*/ 	.word	0x000016e0
        /*0100*/ 	.word	0x00000fff


	//   ....[17]....
        /*0104*/ 	.word	0x00001700
        /*0108*/ 	.word	0x00000fff


	//   ....[18]....
        /*010c*/ 	.word	0x00001780
        /*0110*/ 	.word	0x00000fff


	//   ....[19]....
        /*0114*/ 	.word	0x000017a0
        /*0118*/ 	.word	0x00000fff


	//   ....[20]....
        /*011c*/ 	.word	0x00001820
        /*0120*/ 	.word	0x00000fff


	//   ....[21]....
        /*0124*/ 	.word	0x00001840
        /*0128*/ 	.word	0x00000fff


	//   ....[22]....
        /*012c*/ 	.word	0x000018c0
        /*0130*/ 	.word	0x00000fff


	//   ....[23]....
        /*0134*/ 	.word	0x000018e0
        /*0138*/ 	.word	0x00000fff


	//   ....[24]....
        /*013c*/ 	.word	0x00001960
        /*0140*/ 	.word	0x00000fff


	//   ....[25]....
        /*0144*/ 	.word	0x00001980
        /*0148*/ 	.word	0x00000fff


	//   ....[26]....
        /*014c*/ 	.word	0x00001a00
        /*0150*/ 	.word	0x00000fff


	//   ....[27]....
        /*0154*/ 	.word	0x00001a10
        /*0158*/ 	.word	0x00000fff


	//   ....[28]....
        /*015c*/ 	.word	0x00002700
        /*0160*/ 	.word	0x00000fff


	//   ....[29]....
        /*0164*/ 	.word	0x00002710
        /*0168*/ 	.word	0x00000fff


	//   ....[30]....
        /*016c*/ 	.word	0x00002720
        /*0170*/ 	.word	0x00000fff


	//   ....[31]....
        /*0174*/ 	.word	0x00002730
        /*0178*/ 	.word	0x00000fff


	//   ....[32]....
        /*017c*/ 	.word	0x00002740
        /*0180*/ 	.word	0x00000fff


	//   ....[33]....
        /*0184*/ 	.word	0x00002750
        /*0188*/ 	.word	0x00000fff


	//   ....[34]....
        /*018c*/ 	.word	0x00002760
        /*0190*/ 	.word	0x00000fff


	//   ....[35]....
        /*0194*/ 	.word	0x00002770
        /*0198*/ 	.word	0x00000fff


	//   ....[36]....
        /*019c*/ 	.word	0x00002780
        /*01a0*/ 	.word	0x00000fff


	//   ....[37]....
        /*01a4*/ 	.word	0x00002790
        /*01a8*/ 	.word	0x00000fff


	//   ....[38]....
        /*01ac*/ 	.word	0x000027a0
        /*01b0*/ 	.word	0x00000fff


	//   ....[39]....
        /*01b4*/ 	.word	0x000027b0
        /*01b8*/ 	.word	0x00000fff


	//   ....[40]....
        /*01bc*/ 	.word	0x000027e0
        /*01c0*/ 	.word	0x00000fff


	//   ....[41]....
        /*01c4*/ 	.word	0x00002800
        /*01c8*/ 	.word	0x00000fff


	//----- nvinfo : EIATTR_COOP_GROUP_MASK_REGIDS
	.align		4
.L_390:
        /*01cc*/ 	.byte	0x04, 0x29
        /*01ce*/ 	.short	(.L_392 - .L_391)


	//   ....[0]....
.L_391:
        /*01d0*/ 	.word	0xffffffff


	//   ....[1]....
        /*01d4*/ 	.word	0xffffffff


	//   ....[2]....
        /*01d8*/ 	.word	0xffffffff


	//   ....[3]....
        /*01dc*/ 	.word	0xffffffff


	//   ....[4]....
        /*01e0*/ 	.word	0xffffffff


	//   ....[5]....
        /*01e4*/ 	.word	0xffffffff


	//   ....[6]....
        /*01e8*/ 	.word	0xffffffff


	//   ....[7]....
        /*01ec*/ 	.word	0xffffffff


	//   ....[8]....
        /*01f0*/ 	.word	0xffffffff


	//   ....[9]....
        /*01f4*/ 	.word	0xffffffff


	//   ....[10]....
        /*01f8*/ 	.word	0xffffffff


	//   ....[11]....
        /*01fc*/ 	.word	0xffffffff


	//   ....[12]....
        /*0200*/ 	.word	0xffffffff


	//   ....[13]....
        /*0204*/ 	.word	0xffffffff


	//   ....[14]....
        /*0208*/ 	.word	0xffffffff


	//   ....[15]....
        /*020c*/ 	.word	0xffffffff


	//   ....[16]....
        /*0210*/ 	.word	0xffffffff


	//   ....[17]....
        /*0214*/ 	.word	0xffffffff


	//   ....[18]....
        /*0218*/ 	.word	0xffffffff


	//   ....[19]....
        /*021c*/ 	.word	0xffffffff


	//   ....[20]....
        /*0220*/ 	.word	0xffffffff


	//   ....[21]....
        /*0224*/ 	.word	0xffffffff


	//   ....[22]....
        /*0228*/ 	.word	0xffffffff


	//   ....[23]....
        /*022c*/ 	.word	0xffffffff


	//   ....[24]....
        /*0230*/ 	.word	0xffffffff


	//   ....[25]....
        /*0234*/ 	.word	0xffffffff


	//   ....[26]....
        /*0238*/ 	.word	0xffffffff


	//   ....[27]....
        /*023c*/ 	.word	0xffffffff


	//   ....[28]....
        /*0240*/ 	.word	0xffffffff


	//   ....[29]....
        /*0244*/ 	.word	0xffffffff


	//   ....[30]....
        /*0248*/ 	.word	0xffffffff


	//   ....[31]....
        /*024c*/ 	.word	0xffffffff


	//   ....[32]....
        /*0250*/ 	.word	0xffffffff


	//   ....[33]....
        /*0254*/ 	.word	0xffffffff


	//   ....[34]....
        /*0258*/ 	.word	0xffffffff


	//   ....[35]....
        /*025c*/ 	.word	0xffffffff


	//   ....[36]....
        /*0260*/ 	.word	0xffffffff


	//   ....[37]....
        /*0264*/ 	.word	0xffffffff


	//   ....[38]....
        /*0268*/ 	.word	0xffffffff


	//   ....[39]....
        /*026c*/ 	.word	0xffffffff


	//   ....[40]....
        /*0270*/ 	.word	0xffffffff


	//   ....[41]....
        /*0274*/ 	.word	0xffffffff


	//   ....[42]....
        /*0278*/ 	.word	0xffffffff


	//   ....[43]....
        /*027c*/ 	.word	0xffffffff


	//   ....[44]....
        /*0280*/ 	.word	0xffffffff


	//   ....[45]....
        /*0284*/ 	.word	0xffffffff


	//   ....[46]....
        /*0288*/ 	.word	0xffffffff


	//   ....[47]....
        /*028c*/ 	.word	0xffffffff


	//   ....[48]....
        /*0290*/ 	.word	0xffffffff


	//   ....[49]....
        /*0294*/ 	.word	0xffffffff


	//   ....[50]....
        /*0298*/ 	.word	0xffffffff


	//   ....[51]....
        /*029c*/ 	.word	0xffffffff


	//   ....[52]....
        /*02a0*/ 	.word	0xffffffff


	//   ....[53]....
        /*02a4*/ 	.word	0xffffffff


	//   ....[54]....
        /*02a8*/ 	.word	0xffffffff


	//   ....[55]....
        /*02ac*/ 	.word	0xffffffff


	//   ....[56]....
        /*02b0*/ 	.word	0xffffffff


	//   ....[57]....
        /*02b4*/ 	.word	0xffffffff


	//   ....[58]....
        /*02b8*/ 	.word	0xffffffff


	//   ....[59]....
        /*02bc*/ 	.word	0xffffffff


	//   ....[60]....
        /*02c0*/ 	.word	0xffffffff


	//   ....[61]....
        /*02c4*/ 	.word	0xffffffff


	//   ....[62]....
        /*02c8*/ 	.word	0xffffffff


	//   ....[63]....
        /*02cc*/ 	.word	0xffffffff


	//   ....[64]....
        /*02d0*/ 	.word	0xffffffff


	//   ....[65]....
        /*02d4*/ 	.word	0xffffffff


	//   ....[66]....
        /*02d8*/ 	.word	0xffffffff


	//   ....[67]....
        /*02dc*/ 	.word	0xffffffff


	//   ....[68]....
        /*02e0*/ 	.word	0xffffffff


	//   ....[69]....
        /*02e4*/ 	.word	0xffffffff


	//   ....[70]....
        /*02e8*/ 	.word	0xffffffff


	//   ....[71]....
        /*02ec*/ 	.word	0xffffffff


	//   ....[72]....
        /*02f0*/ 	.word	0xffffffff


	//   ....[73]....
        /*02f4*/ 	.word	0xffffffff


	//   ....[74]....
        /*02f8*/ 	.word	0xffffffff


	//   ....[75]....
        /*02fc*/ 	.word	0xffffffff


	//   ....[76]....
        /*0300*/ 	.word	0xffffffff


	//   ....[77]....
        /*0304*/ 	.word	0xffffffff


	//   ....[78]....
        /*0308*/ 	.word	0xffffffff


	//   ....[79]....
        /*030c*/ 	.word	0xffffffff


	//   ....[80]....
        /*0310*/ 	.word	0xffffffff


	//   ....[81]....
        /*0314*/ 	.word	0xffffffff


	//   ....[82]....
        /*0318*/ 	.word	0xffffffff


	//   ....[83]....
        /*031c*/ 	.word	0xffffffff


	//   ....[84]....
        /*0320*/ 	.word	0xffffffff


	//   ....[85]....
        /*0324*/ 	.word	0xffffffff


	//   ....[86]....
        /*0328*/ 	.word	0xffffffff


	//   ....[87]....
        /*032c*/ 	.word	0xffffffff


	//   ....[88]....
        /*0330*/ 	.word	0xffffffff


	//   ....[89]....
        /*0334*/ 	.word	0xffffffff


	//----- nvinfo : EIATTR_COOP_GROUP_INSTR_OFFSETS
	.align		4
.L_392:
        /*0338*/ 	.byte	0x04, 0x28
        /*033a*/ 	.short	(.L_394 - .L_393)


	//   ....[0]....
.L_393:
        /*033c*/ 	.word	0x00000830


	//   ....[1]....
        /*0340*/ 	.word	0x00000840


	//   ....[2]....
        /*0344*/ 	.word	0x00000850


	//   ....[3]....
        /*0348*/ 	.word	0x00000860


	//   ....[4]....
        /*034c*/ 	.word	0x00000870


	//   ....[5]....
        /*0350*/ 	.word	0x00000880


	//   ....[6]....
        /*0354*/ 	.word	0x000008e0


	//   ....[7]....
        /*0358*/ 	.word	0x00000910


	//   ....[8]....
        /*035c*/ 	.word	0x00000940


	//   ....[9]....
        /*0360*/ 	.word	0x00000950


	//   ....[10]....
        /*0364*/ 	.word	0x00000960


	//   ....[11]....
        /*0368*/ 	.word	0x00000970


	//   ....[12]....
        /*036c*/ 	.word	0x000009a0


	//   ....[13]....
        /*0370*/ 	.word	0x000009c0


	//   ....[14]....
        /*0374*/ 	.word	0x000009e0


	//   ....[15]....
        /*0378*/ 	.word	0x00000a00


	//   ....[16]....
        /*037c*/ 	.word	0x00000a20


	//   ....[17]....
        /*0380*/ 	.word	0x00000a40


	//   ....[18]....
        /*0384*/ 	.word	0x00000a80


	//   ....[19]....
        /*0388*/ 	.word	0x00000aa0


	//   ....[20]....
        /*038c*/ 	.word	0x00000ac0


	//   ....[21]....
        /*0390*/ 	.word	0x00000af0


	//   ....[22]....
        /*0394*/ 	.word	0x00000b00


	//   ....[23]....
        /*0398*/ 	.word	0x00000b10


	//   ....[24]....
        /*039c*/ 	.word	0x00000b50


	//   ....[25]....
        /*03a0*/ 	.word	0x00000b70


	//   ....[26]....
        /*03a4*/ 	.word	0x00000b90


	//   ....[27]....
        /*03a8*/ 	.word	0x00000bb0


	//   ....[28]....
        /*03ac*/ 	.word	0x00000bc0


	//   ....[29]....
        /*03b0*/ 	.word	0x00000bd0


	//   ....[30]....
        /*03b4*/ 	.word	0x00001060


	//   ....[31]....
        /*03b8*/ 	.word	0x00001070


	//   ....[32]....
        /*03bc*/ 	.word	0x00001080


	//   ....[33]....
        /*03c0*/ 	.word	0x000010a0


	//   ....[34]....
        /*03c4*/ 	.word	0x000010b0


	//   ....[35]....
        /*03c8*/ 	.word	0x000010c0


	//   ....[36]....
        /*03cc*/ 	.word	0x000010f0


	//   ....[37]....
        /*03d0*/ 	.word	0x00001130


	//   ....[38]....
        /*03d4*/ 	.word	0x00001150


	//   ....[39]....
        /*03d8*/ 	.word	0x00001170


	//   ....[40]....
        /*03dc*/ 	.word	0x000011a0


	//   ....[41]....
        /*03e0*/ 	.word	0x000011b0


	//   ....[42]....
        /*03e4*/ 	.word	0x000011e0


	//   ....[43]....
        /*03e8*/ 	.word	0x00001200


	//   ....[44]....
        /*03ec*/ 	.word	0x00001220


	//   ....[45]....
        /*03f0*/ 	.word	0x00001240


	//   ....[46]....
        /*03f4*/ 	.word	0x00001270


	//   ....[47]....
        /*03f8*/ 	.word	0x00001290


	//   ....[48]....
        /*03fc*/ 	.word	0x000012e0


	//   ....[49]....
        /*0400*/ 	.word	0x00001300


	//   ....[50]....
        /*0404*/ 	.word	0x00001320


	//   ....[51]....
        /*0408*/ 	.word	0x00001340


	//   ....[52]....
        /*040c*/ 	.word	0x00001360


	//   ....[53]....
        /*0410*/ 	.word	0x00001370


	//   ....[54]....
        /*0414*/ 	.word	0x00001420


	//   ....[55]....
        /*0418*/ 	.word	0x00001450


	//   ....[56]....
        /*041c*/ 	.word	0x00001480


	//   ....[57]....
        /*0420*/ 	.word	0x000014b0


	//   ....[58]....
        /*0424*/ 	.word	0x000014e0


	//   ....[59]....
        /*0428*/ 	.word	0x00001510


	//   ....[60]....
        /*042c*/ 	.word	0x000021d0


	//   ....[61]....
        /*0430*/ 	.word	0x000021e0


	//   ....[62]....
        /*0434*/ 	.word	0x000021f0


	//   ....[63]....
        /*0438*/ 	.word	0x00002200


	//   ....[64]....
        /*043c*/ 	.word	0x00002210


	//   ....[65]....
        /*0440*/ 	.word	0x00002220


	//   ....[66]....
        /*0444*/ 	.word	0x00002280


	//   ....[67]....
        /*0448*/ 	.word	0x000022b0


	//   ....[68]....
        /*044c*/ 	.word	0x000022e0


	//   ....[69]....
        /*0450*/ 	.word	0x000022f0


	//   ....[70]....
        /*0454*/ 	.word	0x00002300


	//   ....[71]....
        /*0458*/ 	.word	0x00002310


	//   ....[72]....
        /*045c*/ 	.word	0x00002340


	//   ....[73]....
        /*0460*/ 	.word	0x00002360


	//   ....[74]....
        /*0464*/ 	.word	0x00002380


	//   ....[75]....
        /*0468*/ 	.word	0x000023a0


	//   ....[76]....
        /*046c*/ 	.word	0x000023c0


	//   ....[77]....
        /*0470*/ 	.word	0x000023e0


	//   ....[78]....
        /*0474*/ 	.word	0x00002420


	//   ....[79]....
        /*0478*/ 	.word	0x00002440


	//   ....[80]....
        /*047c*/ 	.word	0x00002460


	//   ....[81]....
        /*0480*/ 	.word	0x00002490


	//   ....[82]....
        /*0484*/ 	.word	0x000024a0


	//   ....[83]....
        /*0488*/ 	.word	0x000024b0


	//   ....[84]....
        /*048c*/ 	.word	0x000024e0


	//   ....[85]....
        /*0490*/ 	.word	0x00002500


	//   ....[86]....
        /*0494*/ 	.word	0x00002520


	//   ....[87]....
        /*0498*/ 	.word	0x00002540


	//   ....[88]....
        /*049c*/ 	.word	0x00002560


	//   ....[89]....
        /*04a0*/ 	.word	0x00002570


	//----- nvinfo : EIATTR_VRC_CTA_INIT_COUNT
	.align		4
.L_394:
        /*04a4*/ 	.byte	0x02, 0x4a
	.zero		1
	.zero		1


	//----- nvinfo : EIATTR_EXIT_INSTR_OFFSETS
	.align		4
        /*04a8*/ 	.byte	0x04, 0x1c
        /*04aa*/ 	.short	(.L_396 - .L_395)


	//   ....[0]....
.L_395:
        /*04ac*/ 	.word	0x00000080


	//   ....[1]....
        /*04b0*/ 	.word	0x00000200


	//   ....[2]....
        /*04b4*/ 	.word	0x00002990


	//   ....[3]....
        /*04b8*/ 	.word	0x00002a90


	//----- nvinfo : EIATTR_MAX_THREADS
	.align		4
.L_396:
        /*04bc*/ 	.byte	0x04, 0x05
        /*04be*/ 	.short	(.L_398 - .L_397)
.L_397:
        /*04c0*/ 	.word	0x00000100
        /*04c4*/ 	.word	0x00000001
        /*04c8*/ 	.word	0x00000001


	//----- nvinfo : EIATTR_CRS_STACK_SIZE
	.align		4
.L_398:
        /*04cc*/ 	.byte	0x04, 0x1e
        /*04ce*/ 	.short	(.L_400 - .L_399)
.L_399:
        /*04d0*/ 	.word	0x00000000


	//----- nvinfo : EIATTR_CBANK_PARAM_SIZE
	.align		4
.L_400:
        /*04d4*/ 	.byte	0x03, 0x19
        /*04d6*/ 	.short	0x0041


	//----- nvinfo : EIATTR_PARAM_CBANK
	.align		4
        /*04d8*/ 	.byte	0x04, 0x0a
        /*04da*/ 	.short	(.L_402 - .L_401)
	.align		4
.L_401:
        /*04dc*/ 	.word	index@(.nv.constant0._ZN3cub18CUB_300001_SM_10006detail6reduce28DeviceReduceSingleTileKernelINS2_10policy_hubI7AABB_cwj10AABBReduceE10Policy1000EPS5_S9_iS6_S5_S5_N4cuda3std3__410__identityEEEvT0_T1_T2_T3_T4_T6_)
        /*04e0*/ 	.short	0x0380
        /*04e2*/ 	.short	0x0041


	//----- nvinfo : EIATTR_SW_WAR
	.align		4
.L_402:
        /*04e4*/ 	.byte	0x04, 0x36
        /*04e6*/ 	.short	(.L_404 - .L_403)
.L_403:
        /*04e8*/ 	.word	0x00000008
.L_404:


//--------------------- .nv.info._ZN3cub18CUB_300001_SM_10006detail6reduce18DeviceReduceKernelINS2_10policy_hubI7AABB_cwj10AABBReduceE10Policy1000EN6thrust24THRUST_300001_SM_1000_NS6detail15normal_iteratorINSA_10device_ptrIS5_EEEEjS6_S5_N4cuda3std3__410__identityEEEvT0_PT3_T1_NS0_13GridEvenShareISN_EET2_T4_ --------------------------
	.section	.nv.info._ZN3cub18CUB_300001_SM_10006detail6reduce18DeviceReduceKernelINS2_10policy_hubI7AABB_cwj10AABBReduceE10Policy1000EN6thrust24THRUST_300001_SM_1000_NS6detail15normal_iteratorINSA_10device_ptrIS5_EEEEjS6_S5_N4cuda3std3__410__identityEEEvT0_PT3_T1_NS0_13GridEvenShareISN_EET2_T4_,"",@"SHT_CUDA_INFO"
	.sectionflags	@""
	.align	4


	//----- nvinfo : EIATTR_CUDA_API_VERSION
	.align		4
        /*0000*/ 	.byte	0x04, 0x37
        /*0002*/ 	.short	(.L_406 - .L_405)
.L_405:
        /*0004*/ 	.word	0x00000082


	//----- nvinfo : EIATTR_KPARAM_INFO
	.align		4
.L_406:
        /*0008*/ 	.byte	0x04, 0x17
        /*000a*/ 	.short	(.L_408 - .L_407)
.L_407:
        /*000c*/ 	.word	0x00000000
        /*0010*/ 	.short	0x0005
        /*0012*/ 	.short	0x003d
        /*0014*/ 	.byte	0x00, 0xf0, 0x05, 0x00


	//----- nvinfo : EIATTR_KPARAM_INFO
	.align		4
.L_408:
        /*0018*/ 	.byte	0x04, 0x17
        /*001a*/ 	.short	(.L_410 - .L_409)
.L_409:
        /*001c*/ 	.word	0x00000000
        /*0020*/ 	.short	0x0004
        /*0022*/ 	.short	0x003c
        /*0024*/ 	.byte	0x00, 0xf0, 0x05, 0x00


	//----- nvinfo : EIATTR_KPARAM_INFO
	.align		4
.L_410:
        /*0028*/ 	.byte	0x04, 0x17
        /*002a*/ 	.short	(.L_412 - .L_411)
.L_411:
        /*002c*/ 	.word	0x00000000
        /*0030*/ 	.short	0x0003
        /*0032*/ 	.short	0x0014
        /*0034*/ 	.byte	0x00, 0xf0, 0xa1, 0x00


	//----- nvinfo : EIATTR_KPARAM_INFO
	.align		4
.L_412:
        /*0038*/ 	.byte	0x04, 0x17
        /*003a*/ 	.short	(.L_414 - .L_413)
.L_413:
        /*003c*/ 	.word	0x00000000
        /*0040*/ 	.short	0x0002
        /*0042*/ 	.short	0x0010
        /*0044*/ 	.byte	0x00, 0xf0, 0x11, 0x00


	//----- nvinfo : EIATTR_KPARAM_INFO
	.align		4
.L_414:
        /*0048*/ 	.byte	0x04, 0x17
        /*004a*/ 	.short	(.L_416 - .L_415)
.L_415:
        /*004c*/ 	.word	0x00000000
        /*0050*/ 	.short	0x0001
        /*0052*/ 	.short	0x0008
        /*0054*/ 	.byte	0x00, 0xf5, 0x21, 0x00


	//----- nvinfo : EIATTR_KPARAM_INFO
	.align		4
.L_416:
        /*0058*/ 	.byte	0x04, 0x17
        /*005a*/ 	.short	(.L_418 - .L_417)
.L_417:
        /*005c*/ 	.word	0x00000000
        /*0060*/ 	.short	0x0000
        /*0062*/ 	.short	0x0000
        /*0064*/ 	.byte	0x00, 0xf0, 0x21, 0x00


	//----- nvinfo : EIATTR_SPARSE_MMA_MASK
	.align		4
.L_418:
        /*0068*/ 	.byte	0x03, 0x50
        /*006a*/ 	.short	0x0000


	//----- nvinfo : EIATTR_MAXREG_COUNT
	.align		4
        /*006c*/ 	.byte	0x03, 0x1b
        /*006e*/ 	.short	0x00ff


	//----- nvinfo : EIATTR_NUM_BARRIERS
	.align		4
        /*0070*/ 	.byte	0x02, 0x4c
        /*0072*/ 	.byte	0x01
	.zero		1


	//----- nvinfo : EIATTR_MERCURY_ISA_VERSION
	.align		4
        /*0074*/ 	.byte	0x03, 0x5f
        /*0076*/ 	.short	0x0101


	//----- nvinfo : EIATTR_UNUSED_LOAD_BYTE_OFFSET
	.align		4
        /*0078*/ 	.byte	0x04, 0x44
        /*007a*/ 	.short	(.L_420 - .L_419)


	//   ....[0]....
.L_419:
        /*007c*/ 	.word	0x000002d0
        /*0080*/ 	.word	0x00000fff


	//   ....[1]....
        /*0084*/ 	.word	0x000002e0
        /*0088*/ 	.word	0x00000fff


	//   ....[2]....
        /*008c*/ 	.word	0x000002f0
        /*0090*/ 	.word	0x00000fff


	//   ....[3]....
        /*0094*/ 	.word	0x00000320
        /*0098*/ 	.word	0x00000fff


	//   ....[4]....
        /*009c*/ 	.word	0x00000360
        /*00a0*/ 	.word	0x00000fff


	//   ....[5]....
        /*00a4*/ 	.word	0x00000370
        /*00a8*/ 	.word	0x00000fff


	//   ....[6]....
        /*00ac*/ 	.word	0x000003b0
        /*00b0*/ 	.word	0x00000fff


	//   ....[7]....
        /*00b4*/ 	.word	0x000003d0
        /*00b8*/ 	.word	0x00000fff


	//   ....[8]....
        /*00bc*/ 	.word	0x00000460
        /*00c0*/ 	.word	0x00000fff


	//   ....[9]....
        /*00c4*/ 	.word	0x00000470
        /*00c8*/ 	.word	0x00000fff


	//   ....[10]....
        /*00cc*/ 	.word	0x000004e0
        /*00d0*/ 	.word	0x00000fff


	//   ....[11]....
        /*00d4*/ 	.word	0x00000500
        /*00d8*/ 	.word	0x00000fff


	//   ....[12]....
        /*00dc*/ 	.word	0x00000510
        /*00e0*/ 	.word	0x00000fff


	//   ....[13]....
        /*00e4*/ 	.word	0x00000550
        /*00e8*/ 	.word	0x00000fff


	//   ....[14]....
        /*00ec*/ 	.word	0x00000560
        /*00f0*/ 	.word	0x00000fff


	//   ....[15]....
        /*00f4*/ 	.word	0x00000570
        /*00f8*/ 	.word	0x00000fff


	//   ....[16]....
        /*00fc*/ 	.word	0x00000750
        /*0100*/ 	.word	0x00000fff


	//   ....[17]....
        /*0104*/ 	.word	0x00000760
        /*0108*/ 	.word	0x00000fff


	//   ....[18]....
        /*010c*/ 	.word	0x00000790
        /*0110*/ 	.word	0x00000fff


	//   ....[19]....
        /*0114*/ 	.word	0x000007c0
        /*0118*/ 	.word	0x00000fff


	//   ....[20]....
        /*011c*/ 	.word	0x000007d0
        /*0120*/ 	.word	0x00000fff


	//   ....[21]....
        /*0124*/ 	.word	0x00000810
        /*0128*/ 	.word	0x00000fff


	//   ....[22]....
        /*012c*/ 	.word	0x00000820
        /*0130*/ 	.word	0x00000fff


	//   ....[23]....
        /*0134*/ 	.word	0x00000830
        /*0138*/ 	.word	0x00000fff


	//   ....[24]....
        /*013c*/ 	.word	0x000009a0
        /*0140*/ 	.word	0x00000fff


	//   ....[25]....
        /*0144*/ 	.word	0x000009c0
        /*0148*/ 	.word	0x00000fff


	//   ....[26]....
        /*014c*/ 	.word	0x000009d0
        /*0150*/ 	.word	0x00000fff


	//   ....[27]....
        /*0154*/ 	.word	0x000009e0
        /*0158*/ 	.word	0x00000fff


	//   ....[28]....
        /*015c*/ 	.word	0x000009f0
        /*0160*/ 	.word	0x00000fff


	//   ....[29]....
        /*0164*/ 	.word	0x00000a00
        /*0168*/ 	.word	0x00000fff


	//   ....[30]....
        /*016c*/ 	.word	0x00001230
        /*0170*/ 	.word	0x00000fff


	//   ....[31]....
        /*0174*/ 	.word	0x00001240
        /*0178*/ 	.word	0x00000fff


	//   ....[32]....
        /*017c*/ 	.word	0x00001250
        /*0180*/ 	.word	0x00000fff


	//   ....[33]....
        /*0184*/ 	.word	0x00001260
        /*0188*/ 	.word	0x00000fff


	//   ....[34]....
        /*018c*/ 	.word	0x00001270
        /*0190*/ 	.word	0x00000fff


	//   ....[35]....
        /*0194*/ 	.word	0x00001280
        /*0198*/ 	.word	0x00000fff


	//   ....[36]....
        /*019c*/ 	.word	0x00001290
        /*01a0*/ 	.word	0x00000fff


	//   ....[37]....
        /*01a4*/ 	.word	0x000012a0
        /*01a8*/ 	.word	0x00000fff


	//   ....[38]....
        /*01ac*/ 	.word	0x000012e0
        /*01b0*/ 	.word	0x00000fff


	//   ....[39]....
        /*01b4*/ 	.word	0x00001310
        /*01b8*/ 	.word	0x00000fff


	//   ....[40]....
        /*01bc*/ 	.word	0x00001330
        /*01c0*/ 	.word	0x00000fff


	//   ....[41]....
        /*01c4*/ 	.word	0x00001360
        /*01c8*/ 	.word	0x00000fff


	//   ....[42]....
        /*01cc*/ 	.word	0x00001380
        /*01d0*/ 	.word	0x00000fff


	//   ....[43]....
        /*01d4*/ 	.word	0x00001390
        /*01d8*/ 	.word	0x00000fff


	//   ....[44]....
        /*01dc*/ 	.word	0x00001d40
        /*01e0*/ 	.word	0x00000fff


	//   ....[45]....
        /*01e4*/ 	.word	0x00001d50
        /*01e8*/ 	.word	0x00000fff


	//   ....[46]....
        /*01ec*/ 	.word	0x00001e10
        /*01f0*/ 	.word	0x00000fff


	//   ....[47]....
        /*01f4*/ 	.word	0x00001e20
        /*01f8*/ 	.word	0x00000fff


	//   ....[48]....
        /*01fc*/ 	.word	0x00001ed0
        /*0200*/ 	.word	0x00000fff


	//   ....[49]....
        /*0204*/ 	.word	0x00001ee0
        /*0208*/ 	.word	0x00000fff


	//   ....[50]....
        /*020c*/ 	.word	0x00001f90
        /*0210*/ 	.word	0x00000fff


	//   ....[51]....
        /*0214*/ 	.word	0x00001fa0
        /*0218*/ 	.word	0x00000fff


	//   ....[52]....
        /*021c*/ 	.word	0x00002050
        /*0220*/ 	.word	0x00000fff


	//   ....[53]....
        /*0224*/ 	.word	0x00002060
        /*0228*/ 	.word	0x00000fff


	//   ....[54]....
        /*022c*/ 	.word	0x00002110
        /*0230*/ 	.word	0x00000fff


	//   ....[55]....
        /*0234*/ 	.word	0x00002120
        /*0238*/ 	.word	0x00000fff


	//   ....[56]....
        /*023c*/ 	.word	0x000021f0
        /*0240*/ 	.word	0x00000fff


	//   ....[57]....
        /*0244*/ 	.word	0x00002200
        /*0248*/ 	.word	0x00000fff


	//   ....[58]....
        /*024c*/ 	.word	0x000022c0
        /*0250*/ 	.word	0x00000fff


	//   ....[59]....
        /*0254*/ 	.word	0x000022d0
        /*0258*/ 	.word	0x00000fff


	//   ....[60]....
        /*025c*/ 	.word	0x000022e0
        /*0260*/ 	.word	0x00000fff


	//   ....[61]....
        /*0264*/ 	.word	0x000022f0
        /*0268*/ 	.word	0x00000fff


	//   ....[62]....
        /*026c*/ 	.word	0x00002490
        /*0270*/ 	.word	0x00000fff


	//   ....[63]....
        /*0274*/ 	.word	0x000024a0
        /*0278*/ 	.word	0x00000fff


	//   ....[64]....
        /*027c*/ 	.word	0x000024b0
        /*0280*/ 	.word	0x00000fff


	//   ....[65]....
        /*0284*/ 	.word	0x000024c0
        /*0288*/ 	.word	0x00000fff


	//   ....[66]....
        /*028c*/ 	.word	0x00002770
        /*0290*/ 	.word	0x00000fff


	//   ....[67]....
        /*0294*/ 	.word	0x00002780
        /*0298*/ 	.word	0x00000fff


	//   ....[68]....
        /*029c*/ 	.word	0x000027b0
        /*02a0*/ 	.word	0x00000fff


	//   ....[69]....
        /*02a4*/ 	.word	0x000027d0
        /*02a8*/ 	.word	0x00000fff


	//   ....[70]....
        /*02ac*/ 	.word	0x000027f0
        /*02b0*/ 	.word	0x00000fff


	//   ....[71]....
        /*02b4*/ 	.word	0x00002810
        /*02b8*/ 	.word	0x00000fff


	//   ....[72]....
        /*02bc*/ 	.word	0x00002850
        /*02c0*/ 	.word	0x00000fff


	//   ....[73]....
        /*02c4*/ 	.word	0x00002870
        /*02c8*/ 	.word	0x00000fff


	//   ....[74]....
        /*02cc*/ 	.word	0x000028c0
        /*02d0*/ 	.word	0x00000fff


	//   ....[75]....
        /*02d4*/ 	.word	0x000028d0
        /*02d8*/ 	.word	0x00000fff


	//   ....[76]....
        /*02dc*/ 	.word	0x00002970
        /*02e0*/ 	.word	0x00000fff


	//   ....[77]....
        /*02e4*/ 	.word	0x00002990
        /*02e8*/ 	.word	0x00000fff


	//   ....[78]....
        /*02ec*/ 	.word	0x000029a0
        /*02f0*/ 	.word	0x00000fff


	//   ....[79]....
        /*02f4*/ 	.word	0x000029e0
        /*02f8*/ 	.word	0x00000fff


	//   ....[80]....
        /*02fc*/ 	.word	0x000029f0
        /*0300*/ 	.word	0x00000fff


	//   ....[81]....
        /*0304*/ 	.word	0x00002a00
        /*0308*/ 	.word	0x00000fff


	//   ....[82]....
        /*030c*/ 	.word	0x00002be0
        /*0310*/ 	.word	0x00000fff


	//   ....[83]....
        /*0314*/ 	.word	0x00002c00
        /*0318*/ 	.word	0x00000fff


	//   ....[84]....
        /*031c*/ 	.word	0x00002c20
        /*0320*/ 	.word	0x00000fff


	//   ....[85]....
        /*0324*/ 	.word	0x00002c40
        /*0328*/ 	.word	0x00000fff


	//   ....[86]....
        /*032c*/ 	.word	0x00002c50
        /*0330*/ 	.word	0x00000fff


	//   ....[87]....
        /*0334*/ 	.word	0x00002c60
        /*0338*/ 	.word	0x00000fff


	//   ....[88]....
        /*033c*/ 	.word	0x00002c70
        /*0340*/ 	.word	0x00000fff


	//   ....[89]....
        /*0344*/ 	.word	0x00002c80
        /*0348*/ 	.word	0x00000fff


	//   ....[90]....
        /*034c*/ 	.word	0x00002e20
        /*0350*/ 	.word	0x00000fff


	//   ....[91]....
        /*0354*/ 	.word	0x00002e40
        /*0358*/ 	.word	0x00000fff


	//   ....[92]....
        /*035c*/ 	.word	0x00002e50
        /*0360*/ 	.word	0x00000fff


	//   ....[93]....
        /*0364*/ 	.word	0x00002e60
        /*0368*/ 	.word	0x00000fff


	//   ....[94]....
        /*036c*/ 	.word	0x00002e70
        /*0370*/ 	.word	0x00000fff


	//   ....[95]....
        /*0374*/ 	.word	0x00002e80
        /*0378*/ 	.word	0x00000fff


	//   ....[96]....
        /*037c*/ 	.word	0x000034a0
        /*0380*/ 	.word	0x00000fff


	//   ....[97]....
        /*0384*/ 	.word	0x000034b0
        /*0388*/ 	.word	0x00000fff


	//   ....[98]....
        /*038c*/ 	.word	0x000034c0
        /*0390*/ 	.word	0x00000fff


	//   ....[99]....
        /*0394*/ 	.word	0x000034d0
        /*0398*/ 	.word	0x00000fff


	//   ....[100]....
        /*039c*/ 	.word	0x000034e0
        /*03a0*/ 	.word	0x00000fff


	//   ....[101]....
        /*03a4*/ 	.word	0x000034f0
        /*03a8*/ 	.word	0x00000fff


	//   ....[102]....
        /*03ac*/ 	.word	0x00003500
        /*03b0*/ 	.word	0x00000fff


	//   ....[103]....
        /*03b4*/ 	.word	0x00003540
        /*03b8*/ 	.word	0x00000fff


	//   ....[104]....
        /*03bc*/ 	.word	0x00003560
        /*03c0*/ 	.word	0x00000fff


	//   ....[105]....
        /*03c4*/ 	.word	0x00003580
        /*03c8*/ 	.word	0x00000fff


	//   ....[106]....
        /*03cc*/ 	.word	0x000035b0
        /*03d0*/ 	.word	0x00000fff


	//   ....[107]....
        /*03d4*/ 	.word	0x000035e0
        /*03d8*/ 	.word	0x00000fff


	//   ....[108]....
        /*03dc*/ 	.word	0x000035f0
        /*03e0*/ 	.word	0x00000fff


	//   ....[109]....
        /*03e4*/ 	.word	0x00003600
        /*03e8*/ 	.word	0x00000fff


	//----- nvinfo : EIATTR_COOP_GROUP_MASK_REGIDS
	.align		4
.L_420:
        /*03ec*/ 	.byte	0x04, 0x29
        /*03ee*/ 	.short	(.L_422 - .L_421)


	//   ....[0]....
.L_421:
        /*03f0*/ 	.word	0xffffffff


	//   ....[1]....
        /*03f4*/ 	.word	0xffffffff


	//   ....[2]....
        /*03f8*/ 	.word	0xffffffff


	//   ....[3]....
        /*03fc*/ 	.word	0xffffffff


	//   ....[4]....
        /*0400*/ 	.word	0xffffffff


	//   ....[5]....
        /*0404*/ 	.word	0xffffffff


	//   ....[6]....
        /*0408*/ 	.word	0xffffffff


	//   ....[7]....
        /*040c*/ 	.word	0xffffffff


	//   ....[8]....
        /*0410*/ 	.word	0xffffffff


	//   ....[9]....
        /*0414*/ 	.word	0xffffffff


	//   ....[10]....
        /*0418*/ 	.word	0xffffffff


	//   ....[11]....
        /*041c*/ 	.word	0xffffffff


	//   ....[12]....
        /*0420*/ 	.word	0xffffffff


	//   ....[13]....
        /*0424*/ 	.word	0xffffffff


	//   ....[14]....
        /*0428*/ 	.word	0xffffffff


	//   ....[15]....
        /*042c*/ 	.word	0xffffffff


	//   ....[16]....
        /*0430*/ 	.word	0xffffffff


	//   ....[17]....
        /*0434*/ 	.word	0xffffffff


	//   ....[18]....
        /*0438*/ 	.word	0xffffffff


	//   ....[19]....
        /*043c*/ 	.word	0xffffffff


	//   ....[20]....
        /*0440*/ 	.word	0xffffffff


	//   ....[21]....
        /*0444*/ 	.word	0xffffffff


	//   ....[22]....
        /*0448*/ 	.word	0xffffffff


	//   ....[23]....
        /*044c*/ 	.word	0xffffffff


	//   ....[24]....
        /*0450*/ 	.word	0xffffffff


	//   ....[25]....
        /*0454*/ 	.word	0xffffffff


	//   ....[26]....
        /*0458*/ 	.word	0xffffffff


	//   ....[27]....
        /*045c*/ 	.word	0xffffffff


	//   ....[28]....
        /*0460*/ 	.word	0xffffffff


	//   ....[29]....
        /*0464*/ 	.word	0xffffffff


	//   ....[30]....
        /*0468*/ 	.word	0xffffffff


	//   ....[31]....
        /*046c*/ 	.word	0xffffffff


	//   ....[32]....
        /*0470*/ 	.word	0xffffffff


	//   ....[33]....
        /*0474*/ 	.word	0xffffffff


	//   ....[34]....
        /*0478*/ 	.word	0xffffffff


	//   ....[35]....
        /*047c*/ 	.word	0xffffffff


	//   ....[36]....
        /*0480*/ 	.word	0xffffffff


	//   ....[37]....
        /*0484*/ 	.word	0xffffffff


	//   ....[38]....
        /*0488*/ 	.word	0xffffffff


	//   ....[39]....
        /*048c*/ 	.word	0xffffffff


	//   ....[40]....
        /*0490*/ 	.word	0xffffffff


	//   ....[41]....
        /*0494*/ 	.word	0xffffffff


	//   ....[42]....
        /*0498*/ 	.word	0xffffffff


	//   ....[43]....
        /*049c*/ 	.word	0xffffffff


	//   ....[44]....
        /*04a0*/ 	.word	0xffffffff


	//   ....[45]....
        /*04a4*/ 	.word	0xffffffff


	//   ....[46]....
        /*04a8*/ 	.word	0xffffffff


	//   ....[47]....
        /*04ac*/ 	.word	0xffffffff


	//   ....[48]....
        /*04b0*/ 	.word	0xffffffff


	//   ....[49]....
        /*04b4*/ 	.word	0xffffffff


	//   ....[50]....
        /*04b8*/ 	.word	0xffffffff


	//   ....[51]....
        /*04bc*/ 	.word	0xffffffff


	//   ....[52]....
        /*04c0*/ 	.word	0xffffffff


	//   ....[53]....
        /*04c4*/ 	.word	0xffffffff


	//   ....[54]....
        /*04c8*/ 	.word	0xffffffff


	//   ....[55]....
        /*04cc*/ 	.word	0xffffffff


	//   ....[56]....
        /*04d0*/ 	.word	0xffffffff


	//   ....[57]....
        /*04d4*/ 	.word	0xffffffff


	//   ....[58]....
        /*04d8*/ 	.word	0xffffffff


	//   ....[59]....
        /*04dc*/ 	.word	0xffffffff


	//   ....[60]....
        /*04e0*/ 	.word	0xffffffff


	//   ....[61]....
        /*04e4*/ 	.word	0xffffffff


	//   ....[62]....
        /*04e8*/ 	.word	0xffffffff


	//   ....[63]....
        /*04ec*/ 	.word	0xffffffff


	//   ....[64]....
        /*04f0*/ 	.word	0xffffffff


	//   ....[65]....
        /*04f4*/ 	.word	0xffffffff


	//   ....[66]....
        /*04f8*/ 	.word	0xffffffff


	//   ....[67]....
        /*04fc*/ 	.word	0xffffffff


	//   ....[68]....
        /*0500*/ 	.word	0xffffffff


	//   ....[69]....
        /*0504*/ 	.word	0xffffffff


	//   ....[70]....
        /*0508*/ 	.word	0xffffffff


	//   ....[71]....
        /*050c*/ 	.word	0xffffffff


	//   ....[72]....
        /*0510*/ 	.word	0xffffffff


	//   ....[73]....
        /*0514*/ 	.word	0xffffffff


	//   ....[74]....
        /*0518*/ 	.word	0xffffffff


	//   ....[75]....
        /*051c*/ 	.word	0xffffffff


	//   ....[76]....
        /*0520*/ 	.word	0xffffffff


	//   ....[77]....
        /*0524*/ 	.word	0xffffffff


	//   ....[78]....
        /*0528*/ 	.word	0xffffffff


	//   ....[79]....
        /*052c*/ 	.word	0xffffffff


	//   ....[80]....
        /*0530*/ 	.word	0xffffffff


	//   ....[81]....
        /*0534*/ 	.word	0xffffffff


	//   ....[82]....
        /*0538*/ 	.word	0xffffffff


	//   ....[83]....
        /*053c*/ 	.word	0xffffffff


	//   ....[84]....
        /*0540*/ 	.word	0xffffffff


	//   ....[85]....
        /*0544*/ 	.word	0xffffffff


	//   ....[86]....
        /*0548*/ 	.word	0xffffffff


	//   ....[87]....
        /*054c*/ 	.word	0xffffffff


	//   ....[88]....
        /*0550*/ 	.word	0xffffffff


	//   ....[89]....
        /*0554*/ 	.word	0xffffffff


	//----- nvinfo : EIATTR_COOP_GROUP_INSTR_OFFSETS
	.align		4
.L_422:
        /*0558*/ 	.byte	0x04, 0x28
        /*055a*/ 	.short	(.L_424 - .L_423)


	//   ....[0]....
.L_423:
        /*055c*/ 	.word	0x00000b80


	//   ....[1]....
        /*0560*/ 	.word	0x00000ba0


	//   ....[2]....
        /*0564*/ 	.word	0x00000bb0


	//   ....[3]....
        /*0568*/ 	.word	0x00000bc0


	//   ....[4]....
        /*056c*/ 	.word	0x00000bd0


	//   ....[5]....
        /*0570*/ 	.word	0x00000be0


	//   ....[6]....
        /*0574*/ 	.word	0x00000c40


	//   ....[7]....
        /*0578*/ 	.word	0x00000c70


	//   ....[8]....
        /*057c*/ 	.word	0x00000ca0


	//   ....[9]....
        /*0580*/ 	.word	0x00000cb0


	//   ....[10]....
        /*0584*/ 	.word	0x00000cc0


	//   ....[11]....
        /*0588*/ 	.word	0x00000cd0


	//   ....[12]....
        /*058c*/ 	.word	0x00000d00


	//   ....[13]....
        /*0590*/ 	.word	0x00000d20


	//   ....[14]....
        /*0594*/ 	.word	0x00000d40


	//   ....[15]....
        /*0598*/ 	.word	0x00000d60


	//   ....[16]....
        /*059c*/ 	.word	0x00000d80


	//   ....[17]....
        /*05a0*/ 	.word	0x00000da0


	//   ....[18]....
        /*05a4*/ 	.word	0x00000de0


	//   ....[19]....
        /*05a8*/ 	.word	0x00000e00


	//   ....[20]....
        /*05ac*/ 	.word	0x00000e20


	//   ....[21]....
        /*05b0*/ 	.word	0x00000e50


	//   ....[22]....
        /*05b4*/ 	.word	0x00000e60


	//   ....[23]....
        /*05b8*/ 	.word	0x00000e70


	//   ....[24]....
        /*05bc*/ 	.word	0x00000f10


	//   ....[25]....
        /*05c0*/ 	.word	0x00000f40


	//   ....[26]....
        /*05c4*/ 	.word	0x00000f70


	//   ....[27]....
        /*05c8*/ 	.word	0x00000fa0


	//   ....[28]....
        /*05cc*/ 	.word	0x00000fd0


	//   ....[29]....
        /*05d0*/ 	.word	0x00000ff0


	//   ....[30]....
        /*05d4*/ 	.word	0x000015b0


	//   ....[31]....
        /*05d8*/ 	.word	0x000015d0


	//   ....[32]....
        /*05dc*/ 	.word	0x000015f0


	//   ....[33]....
        /*05e0*/ 	.word	0x00001600


	//   ....[34]....
        /*05e4*/ 	.word	0x00001630


	//   ....[35]....
        /*05e8*/ 	.word	0x00001640


	//   ....[36]....
        /*05ec*/ 	.word	0x00001690


	//   ....[37]....
        /*05f0*/ 	.word	0x000016b0


	//   ....[38]....
        /*05f4*/ 	.word	0x000016d0


	//   ....[39]....
        /*05f8*/ 	.word	0x000016f0


	//   ....[40]....
        /*05fc*/ 	.word	0x00001720


	//   ....[41]....
        /*0600*/ 	.word	0x00001730


	//   ....[42]....
        /*0604*/ 	.word	0x00001760


	//   ....[43]....
        /*0608*/ 	.word	0x00001780


	//   ....[44]....
        /*060c*/ 	.word	0x000017a0


	//   ....[45]....
        /*0610*/ 	.word	0x000017c0


	//   ....[46]....
        /*0614*/ 	.word	0x000017f0


	//   ....[47]....
        /*0618*/ 	.word	0x00001810


	//   ....[48]....
        /*061c*/ 	.word	0x00001850


	//   ....[49]....
        /*0620*/ 	.word	0x00001870


	//   ....[50]....
        /*0624*/ 	.word	0x00001890


	//   ....[51]....
        /*0628*/ 	.word	0x000018b0


	//   ....[52]....
        /*062c*/ 	.word	0x000018d0


	//   ....[53]....
        /*0630*/ 	.word	0x000018e0


	//   ....[54]....
        /*0634*/ 	.word	0x00001910


	//   ....[55]....
        /*0638*/ 	.word	0x00001940


	//   ....[56]....
        /*063c*/ 	.word	0x00001960


	//   ....[57]....
        /*0640*/ 	.word	0x00001990


	//   ....[58]....
        /*0644*/ 	.word	0x000019b0


	//   ....[59]....
        /*0648*/ 	.word	0x000019e0


	//   ....[60]....
        /*064c*/ 	.word	0x00002f90


	//   ....[61]....
        /*0650*/ 	.word	0x00002fb0


	//   ....[62]....
        /*0654*/ 	.word	0x00002fc0


	//   ....[63]....
        /*0658*/ 	.word	0x00002fd0


	//   ....[64]....
        /*065c*/ 	.word	0x00002fe0


	//   ....[65]....
        /*0660*/ 	.word	0x00002ff0


	//   ....[66]....
        /*0664*/ 	.word	0x00003070


	//   ....[67]....
        /*0668*/ 	.word	0x000030a0


	//   ....[68]....
        /*066c*/ 	.word	0x000030c0


	//   ....[69]....
        /*0670*/ 	.word	0x000030d0


	//   ....[70]....
        /*0674*/ 	.word	0x000030e0


	//   ....[71]....
        /*0678*/ 	.word	0x000030f0


	//   ....[72]....
        /*067c*/ 	.word	0x00003120


	//   ....[73]....
        /*0680*/ 	.word	0x00003140


	//   ....[74]....
        /*0684*/ 	.word	0x00003160


	//   ....[75]....
        /*0688*/ 	.word	0x00003180


	//   ....[76]....
        /*068c*/ 	.word	0x000031a0


	//   ....[77]....
        /*0690*/ 	.word	0x000031c0


	//   ....[78]....
        /*0694*/ 	.word	0x00003200


	//   ....[79]....
        /*0698*/ 	.word	0x00003220


	//   ....[80]....
        /*069c*/ 	.word	0x00003240


	//   ....[81]....
        /*06a0*/ 	.word	0x00003270


	//   ....[82]....
        /*06a4*/ 	.word	0x00003280


	//   ....[83]....
        /*06a8*/ 	.word	0x00003290


	//   ....[84]....
        /*06ac*/ 	.word	0x000032c0


	//   ....[85]....
        /*06b0*/ 	.word	0x000032e0


	//   ....[86]....
        /*06b4*/ 	.word	0x00003300


	//   ....[87]....
        /*06b8*/ 	.word	0x00003320


	//   ....[88]....
        /*06bc*/ 	.word	0x00003340


	//   ....[89]....
        /*06c0*/ 	.word	0x00003370


	//----- nvinfo : EIATTR_VRC_CTA_INIT_COUNT
	.align		4
.L_424:
        /*06c4*/ 	.byte	0x02, 0x4a
	.zero		1
	.zero		1


	//----- nvinfo : EIATTR_EXIT_INSTR_OFFSETS
	.align		4
        /*06c8*/ 	.byte	0x04, 0x1c
        /*06ca*/ 	.short	(.L_426 - .L_425)


	//   ....[0]....
.L_425:
        /*06cc*/ 	.word	0x00003710


	//   ....[1]....
        /*06d0*/ 	.word	0x00003780


	//----- nvinfo : EIATTR_MAX_THREADS
	.align		4
.L_426:
        /*06d4*/ 	.byte	0x04, 0x05
        /*06d6*/ 	.short	(.L_428 - .L_427)
.L_427:
        /*06d8*/ 	.word	0x00000100
        /*06dc*/ 	.word	0x00000001
        /*06e0*/ 	.word	0x00000001


	//----- nvinfo : EIATTR_CRS_STACK_SIZE
	.align		4
.L_428:
        /*06e4*/ 	.byte	0x04, 0x1e
        /*06e6*/ 	.short	(.L_430 - .L_429)
.L_429:
        /*06e8*/ 	.word	0x00000000


	//----- nvinfo : EIATTR_CBANK_PARAM_SIZE
	.align		4
.L_430:
        /*06ec*/ 	.byte	0x03, 0x19
        /*06ee*/ 	.short	0x003e


	//----- nvinfo : EIATTR_PARAM_CBANK
	.align		4
        /*06f0*/ 	.byte	0x04, 0x0a
        /*06f2*/ 	.short	(.L_432 - .L_431)
	.align		4
.L_431:
        /*06f4*/ 	.word	index@(.nv.constant0._ZN3cub18CUB_300001_SM_10006detail6reduce18DeviceReduceKernelINS2_10policy_hubI7AABB_cwj10AABBReduceE10Policy1000EN6thrust24THRUST_300001_SM_1000_NS6detail15normal_iteratorINSA_10device_ptrIS5_EEEEjS6_S5_N4cuda3std3__410__identityEEEvT0_PT3_T1_NS0_13GridEvenShareISN_EET2_T4_)
        /*06f8*/ 	.short	0x0380
        /*06fa*/ 	.short	0x003e


	//----- nvinfo : EIATTR_SW_WAR
	.align		4
.L_432:
        /*06fc*/ 	.byte	0x04, 0x36
        /*06fe*/ 	.short	(.L_434 - .L_433)
.L_433:
        /*0700*/ 	.word	0x00000008
.L_434:


//--------------------- .nv.info._ZN3cub18CUB_300001_SM_10006detail6reduce28DeviceReduceSingleTileKernelINS2_10policy_hubI7AABB_cwj10AABBReduceE10Policy1000EN6thrust24THRUST_300001_SM_1000_NS6detail15normal_iteratorINSA_10device_ptrIS5_EEEEPS5_jS6_S5_S5_N4cuda3std3__410__identityEEEvT0_T1_T2_T3_T4_T6_ --------------------------
	.section	.nv.info._ZN3cub18CUB_300001_SM_10006detail6reduce28DeviceReduceSingleTileKernelINS2_10policy_hubI7AABB_cwj10AABBReduceE10Policy1000EN6thrust24THRUST_300001_SM_1000_NS6detail15normal_iteratorINSA_10device_ptrIS5_EEEEPS5_jS6_S5_S5_N4cuda3std3__410__identityEEEvT0_T1_T2_T3_T4_T6_,"",@"SHT_CUDA_INFO"
	.sectionflags	@""
	.align	4


	//----- nvinfo : EIATTR_CUDA_API_VERSION
	.align		4
        /*0000*/ 	.byte	0x04, 0x37
        /*0002*/ 	.short	(.L_436 - .L_435)
.L_435:
        /*0004*/ 	.word	0x00000082


	//----- nvinfo : EIATTR_KPARAM_INFO
	.align		4
.L_436:
        /*0008*/ 	.byte	0x04, 0x17
        /*000a*/ 	.short	(.L_438 - .L_437)
.L_437:
        /*000c*/ 	.word	0x00000000
        /*0010*/ 	.short	0x0005
        /*0012*/ 	.short	0x0040
        /*0014*/ 	.byte	0x00, 0xf0, 0x05, 0x00


	//----- nvinfo : EIATTR_KPARAM_INFO
	.align		4
.L_438:
        /*0018*/ 	.byte	0x04, 0x17
        /*001a*/ 	.short	(.L_440 - .L_439)
.L_439:
        /*001c*/ 	.word	0x00000000
        /*0020*/ 	.short	0x0004
        /*0022*/ 	.short	0x0020
        /*0024*/ 	.byte	0x00, 0xf0, 0x81, 0x00


	//----- nvinfo : EIATTR_KPARAM_INFO
	.align		4
.L_440:
        /*0028*/ 	.byte	0x04, 0x17
        /*002a*/ 	.short	(.L_442 - .L_441)
.L_441:
        /*002c*/ 	.word	0x00000000
        /*0030*/ 	.short	0x0003
        /*0032*/ 	.short	0x0014
        /*0034*/ 	.byte	0x00, 0xf0, 0x05, 0x00


	//----- nvinfo : EIATTR_KPARAM_INFO
	.align		4
.L_442:
        /*0038*/ 	.byte	0x04, 0x17
        /*003a*/ 	.short	(.L_444 - .L_443)
.L_443:
        /*003c*/ 	.word	0x00000000
        /*0040*/ 	.short	0x0002
        /*0042*/ 	.short	0x0010
        /*0044*/ 	.byte	0x00, 0xf0, 0x11, 0x00


	//----- nvinfo : EIATTR_KPARAM_INFO
	.align		4
.L_444:
        /*0048*/ 	.byte	0x04, 0x17
        /*004a*/ 	.short	(.L_446 - .L_445)
.L_445:
        /*004c*/ 	.word	0x00000000
        /*0050*/ 	.short	0x0001
        /*0052*/ 	.short	0x0008
        /*0054*/ 	.byte	0x00, 0xf5, 0x21, 0x00


	//----- nvinfo : EIATTR_KPARAM_INFO
	.align		4
.L_446:
        /*0058*/ 	.byte	0x04, 0x17
        /*005a*/ 	.short	(.L_448 - .L_447)
.L_447:
        /*005c*/ 	.word	0x00000000
        /*0060*/ 	.short	0x0000
        /*0062*/ 	.short	0x0000
        /*0064*/ 	.byte	0x00, 0xf0, 0x21, 0x00


	//----- nvinfo : EIATTR_SPARSE_MMA_MASK
	.align		4
.L_448:
        /*0068*/ 	.byte	0x03, 0x50
        /*006a*/ 	.short	0x0000


	//----- nvinfo : EIATTR_MAXREG_COUNT
	.align		4
        /*006c*/ 	.byte	0x03, 0x1b
        /*006e*/ 	.short	0x00ff


	//----- nvinfo : EIATTR_NUM_BARRIERS
	.align		4
        /*0070*/ 	.byte	0x02, 0x4c
        /*0072*/ 	.byte	0x01
	.zero		1


	//----- nvinfo : EIATTR_MERCURY_ISA_VERSION
	.align		4
        /*0074*/ 	.byte	0x03, 0x5f
        /*0076*/ 	.short	0x0101


	//----- nvinfo : EIATTR_UNUSED_LOAD_BYTE_OFFSET
	.align		4
        /*0078*/ 	.byte	0x04, 0x44
        /*007a*/ 	.short	(.L_450 - .L_449)


	//   ....[0]....
.L_449:
        /*007c*/ 	.word	0x00000470
        /*0080*/ 	.word	0x00000fff


	//   ....[1]....
        /*0084*/ 	.word	0x00000480
        /*0088*/ 	.word	0x00000fff


	//   ....[2]....
        /*008c*/ 	.word	0x00000490
        /*0090*/ 	.word	0x00000fff


	//   ....[3]....
        /*0094*/ 	.word	0x000004a0
        /*0098*/ 	.word	0x00000fff


	//   ....[4]....
        /*009c*/ 	.word	0x000004b0
        /*00a0*/ 	.word	0x00000fff


	//   ....[5]....
        /*00a4*/ 	.word	0x000004c0
        /*00a8*/ 	.word	0x00000fff


	//   ....[6]....
        /*00ac*/ 	.word	0x000004d0
        /*00b0*/ 	.word	0x00000fff


	//   ....[7]....
        /*00b4*/ 	.word	0x000004e0
        /*00b8*/ 	.word	0x00000fff


	//   ....[8]....
        /*00bc*/ 	.word	0x000004f0
        /*00c0*/ 	.word	0x00000fff


	//   ....[9]....
        /*00c4*/ 	.word	0x00000500
        /*00c8*/ 	.word	0x00000fff


	//   ....[10]....
        /*00cc*/ 	.word	0x00000510
        /*00d0*/ 	.word	0x00000fff


	//   ....[11]....
        /*00d4*/ 	.word	0x00000520
        /*00d8*/ 	.word	0x00000fff


	//   ....[12]....
        /*00dc*/ 	.word	0x00000530
        /*00e0*/ 	.word	0x00000fff


	//   ....[13]....
        /*00e4*/ 	.word	0x00000540
        /*00e8*/ 	.word	0x00000fff


	//   ....[14]....
        /*00ec*/ 	.word	0x00000550
        /*00f0*/ 	.word	0x00000fff


	//   ....[15]....
        /*00f4*/ 	.word	0x00000560
        /*00f8*/ 	.word	0x00000fff


	//   ....[16]....
        /*00fc*/ 	.word	0x000007d0
        /*0100*/ 	.word	0x00000fff


	//   ....[17]....
        /*0104*/ 	.word	0x000007e0
        /*0108*/ 	.word	0x00000fff


	//   ....[18]....
        /*010c*/ 	.word	0x000007f0
        /*0110*/ 	.word	0x00000fff


	//   ....[19]....
        /*0114*/ 	.word	0x00000800
        /*0118*/ 	.word	0x00000fff


	//   ....[20]....
        /*011c*/ 	.word	0x00000810
        /*0120*/ 	.word	0x00000fff


	//   ....[21]....
        /*0124*/ 	.word	0x00000820
        /*0128*/ 	.word	0x00000fff


	//   ....[22]....
        /*012c*/ 	.word	0x00000830
        /*0130*/ 	.word	0x00000fff


	//   ....[23]....
        /*0134*/ 	.word	0x00000840
        /*0138*/ 	.word	0x00000fff


	//   ....[24]....
        /*013c*/ 	.word	0x000009a0
        /*0140*/ 	.word	0x00000fff


	//   ....[25]....
        /*0144*/ 	.word	0x000009c0
        /*0148*/ 	.word	0x00000fff


	//   ....[26]....
        /*014c*/ 	.word	0x000009d0
        /*0150*/ 	.word	0x00000fff


	//   ....[27]....
        /*0154*/ 	.word	0x000009e0
        /*0158*/ 	.word	0x00000fff


	//   ....[28]....
        /*015c*/ 	.word	0x000009f0
        /*0160*/ 	.word	0x00000fff


	//   ....[29]....
        /*0164*/ 	.word	0x00000a00
        /*0168*/ 	.word	0x00000fff


	//   ....[30]....
        /*016c*/ 	.word	0x00001090
        /*0170*/ 	.word	0x00000fff


	//   ....[31]....
        /*0174*/ 	.word	0x000010a0
        /*0178*/ 	.word	0x00000fff


	//   ....[32]....
        /*017c*/ 	.word	0x000010b0
        /*0180*/ 	.word	0x00000fff


	//   ....[33]....
        /*0184*/ 	.word	0x000010c0
        /*0188*/ 	.word	0x00000fff


	//   ....[34]....
        /*018c*/ 	.word	0x000010d0
        /*0190*/ 	.word	0x00000fff


	//   ....[35]....
        /*0194*/ 	.word	0x000010e0
        /*0198*/ 	.word	0x00000fff


	//   ....[36]....
        /*019c*/ 	.word	0x000010f0
        /*01a0*/ 	.word	0x00000fff


	//   ....[37]....
        /*01a4*/ 	.word	0x00001100
        /*01a8*/ 	.word	0x00000fff


	//   ....[38]....
        /*01ac*/ 	.word	0x00001110
        /*01b0*/ 	.word	0x00000fff


	//   ....[39]....
        /*01b4*/ 	.word	0x00001120
        /*01b8*/ 	.word	0x00000fff


	//   ....[40]....
        /*01bc*/ 	.word	0x00001130
        /*01c0*/ 	.word	0x00000fff


	//   ....[41]....
        /*01c4*/ 	.word	0x00001140
        /*01c8*/ 	.word	0x00000fff


	//   ....[42]....
        /*01cc*/ 	.word	0x00001170
        /*01d0*/ 	.word	0x00000fff


	//   ....[43]....
        /*01d4*/ 	.word	0x00001190
        /*01d8*/ 	.word	0x00000fff


	//   ....[44]....
        /*01dc*/ 	.word	0x00001980
        /*01e0*/ 	.word	0x00000fff


	//   ....[45]....
        /*01e4*/ 	.word	0x00001990
        /*01e8*/ 	.word	0x00000fff


	//   ....[46]....
        /*01ec*/ 	.word	0x00001a10
        /*01f0*/ 	.word	0x00000fff


	//   ....[47]....
        /*01f4*/ 	.word	0x00001a30
        /*01f8*/ 	.word	0x00000fff


	//   ....[48]....
        /*01fc*/ 	.word	0x00001ab0
        /*0200*/ 	.word	0x00000fff


	//   ....[49]....
        /*0204*/ 	.word	0x00001ad0
        /*0208*/ 	.word	0x00000fff


	//   ....[50]....
        /*020c*/ 	.word	0x00001b50
        /*0210*/ 	.word	0x00000fff


	//   ....[51]....
        /*0214*/ 	.word	0x00001b70
        /*0218*/ 	.word	0x00000fff


	//   ....[52]....
        /*021c*/ 	.word	0x00001bf0
        /*0220*/ 	.word	0x00000fff


	//   ....[53]....
        /*0224*/ 	.word	0x00001c10
        /*0228*/ 	.word	0x00000fff


	//   ....[54]....
        /*022c*/ 	.word	0x00001c90
        /*0230*/ 	.word	0x00000fff


	//   ....[55]....
        /*0234*/ 	.word	0x00001cb0
        /*0238*/ 	.word	0x00000fff


	//   ....[56]....
        /*023c*/ 	.word	0x00001d30
        /*0240*/ 	.word	0x00000fff


	//   ....[57]....
        /*0244*/ 	.word	0x00001d40
        /*0248*/ 	.word	0x00000fff


	//   ....[58]....
        /*024c*/ 	.word	0x00001df0
        /*0250*/ 	.word	0x00000fff


	//   ....[59]....
        /*0254*/ 	.word	0x00001e00
        /*0258*/ 	.word	0x00000fff


	//   ....[60]....
        /*025c*/ 	.word	0x00001e10
        /*0260*/ 	.word	0x00000fff


	//   ....[61]....
        /*0264*/ 	.word	0x00001e20
        /*0268*/ 	.word	0x00000fff


	//   ....[62]....
        /*026c*/ 	.word	0x00001f00
        /*0270*/ 	.word	0x00000fff


	//   ....[63]....
        /*0274*/ 	.word	0x00001f10
        /*0278*/ 	.word	0x00000fff


	//   ....[64]....
        /*027c*/ 	.word	0x00001f20
        /*0280*/ 	.word	0x00000fff


	//   ....[65]....
        /*0284*/ 	.word	0x00001f30
        /*0288*/ 	.word	0x00000fff


	//   ....[66]....
        /*028c*/ 	.word	0x000021c0
        /*0290*/ 	.word	0x00000fff


	//   ....[67]....
        /*0294*/ 	.word	0x000021d0
        /*0298*/ 	.word	0x00000fff


	//   ....[68]....
        /*029c*/ 	.word	0x000021f0
        /*02a0*/ 	.word	0x00000fff


	//   ....[69]....
        /*02a4*/ 	.word	0x00002210
        /*02a8*/ 	.word	0x00000fff


	//   ....[70]....
        /*02ac*/ 	.word	0x00002230
        /*02b0*/ 	.word	0x00000fff


	//   ....[71]....
        /*02b4*/ 	.word	0x00002250
        /*02b8*/ 	.word	0x00000fff


	//   ....[72]....
        /*02bc*/ 	.word	0x00002270
        /*02c0*/ 	.word	0x00000fff


	//   ....[73]....
        /*02c4*/ 	.word	0x00002290
        /*02c8*/ 	.word	0x00000fff


	//   ....[74]....
        /*02cc*/ 	.word	0x000022a0
        /*02d0*/ 	.word	0x00000fff


	//   ....[75]....
        /*02d4*/ 	.word	0x000022b0
        /*02d8*/ 	.word	0x00000fff


	//   ....[76]....
        /*02dc*/ 	.word	0x000022c0
        /*02e0*/ 	.word	0x00000fff


	//   ....[77]....
        /*02e4*/ 	.word	0x000022d0
        /*02e8*/ 	.word	0x00000fff


	//   ....[78]....
        /*02ec*/ 	.word	0x000022e0
        /*02f0*/ 	.word	0x00000fff


	//   ....[79]....
        /*02f4*/ 	.word	0x000022f0
        /*02f8*/ 	.word	0x00000fff


	//   ....[80]....
        /*02fc*/ 	.word	0x00002300
        /*0300*/ 	.word	0x00000fff


	//   ....[81]....
        /*0304*/ 	.word	0x00002310
        /*0308*/ 	.word	0x00000fff


	//   ....[82]....
        /*030c*/ 	.word	0x000025e0
        /*0310*/ 	.word	0x00000fff


	//   ....[83]....
        /*0314*/ 	.word	0x00002600
        /*0318*/ 	.word	0x00000fff


	//   ....[84]....
        /*031c*/ 	.word	0x00002620
        /*0320*/ 	.word	0x00000fff


	//   ....[85]....
        /*0324*/ 	.word	0x00002640
        /*0328*/ 	.word	0x00000fff


	//   ....[86]....
        /*032c*/ 	.word	0x00002650
        /*0330*/ 	.word	0x00000fff


	//   ....[87]....
        /*0334*/ 	.word	0x00002660
        /*0338*/ 	.word	0x00000fff


	//   ....[88]....
        /*033c*/ 	.word	0x00002670
        /*0340*/ 	.word	0x00000fff


	//   ....[89]....
        /*0344*/ 	.word	0x00002680
        /*0348*/ 	.word	0x00000fff


	//   ....[90]....
        /*034c*/ 	.word	0x00002810
        /*0350*/ 	.word	0x00000fff


	//   ....[91]....
        /*0354*/ 	.word	0x00002830
        /*0358*/ 	.word	0x00000fff


	//   ....[92]....
        /*035c*/ 	.word	0x00002850
        /*0360*/ 	.word	0x00000fff


	//   ....[93]....
        /*0364*/ 	.word	0x00002860
        /*0368*/ 	.word	0x00000fff


	//   ....[94]....
        /*036c*/ 	.word	0x00002870
        /*0370*/ 	.word	0x00000fff


	//   ....[95]....
        /*0374*/ 	.word	0x00002880
        /*0378*/ 	.word	0x00000fff


	//   ....[96]....
        /*037c*/ 	.word	0x00002eb0
        /*0380*/ 	.word	0x00000fff


	//   ....[97]....
        /*0384*/ 	.word	0x00002ec0
        /*0388*/ 	.word	0x00000fff


	//   ....[98]....
        /*038c*/ 	.word	0x00002ed0
        /*0390*/ 	.word	0x00000fff


	//   ....[99]....
        /*0394*/ 	.word	0x00002ee0
        /*0398*/ 	.word	0x00000fff


	//   ....[100]....
        /*039c*/ 	.word	0x00002ef0
        /*03a0*/ 	.word	0x00000fff


	//   ....[101]....
        /*03a4*/ 	.word	0x00002f00
        /*03a8*/ 	.word	0x00000fff


	//   ....[102]....
        /*03ac*/ 	.word	0x00002f10
        /*03b0*/ 	.word	0x00000fff


	//   ....[103]....
        /*03b4*/ 	.word	0x00002f20
        /*03b8*/ 	.word	0x00000fff


	//   ....[104]....
        /*03bc*/ 	.word	0x00002f30
        /*03c0*/ 	.word	0x00000fff


	//   ....[105]....
        /*03c4*/ 	.word	0x00002f40
        /*03c8*/ 	.word	0x00000fff


	//   ....[106]....
        /*03cc*/ 	.word	0x00002f50
        /*03d0*/ 	.word	0x00000fff


	//   ....[107]....
        /*03d4*/ 	.word	0x00002f60
        /*03d8*/ 	.word	0x00000fff


	//   ....[108]....
        /*03dc*/ 	.word	0x00002f90
        /*03e0*/ 	.word	0x00000fff


	//   ....[109]....
        /*03e4*/ 	.word	0x00002fb0
        /*03e8*/ 	.word	0x00000fff


	//----- nvinfo : EIATTR_COOP_GROUP_MASK_REGIDS
	.align		4
.L_450:
        /*03ec*/ 	.byte	0x04, 0x29
        /*03ee*/ 	.short	(.L_452 - .L_451)


	//   ....[0]....
.L_451:
        /*03f0*/ 	.word	0xffffffff


	//   ....[1]....
        /*03f4*/ 	.word	0xffffffff


	//   ....[2]....
        /*03f8*/ 	.word	0xffffffff


	//   ....[3]....
        /*03fc*/ 	.word	0xffffffff


	//   ....[4]....
        /*0400*/ 	.word	0xffffffff


	//   ....[5]....
        /*0404*/ 	.word	0xffffffff


	//   ....[6]....
        /*0408*/ 	.word	0xffffffff


	//   ....[7]....
        /*040c*/ 	.word	0xffffffff


	//   ....[8]....
        /*0410*/ 	.word	0xffffffff


	//   ....[9]....
        /*0414*/ 	.word	0xffffffff


	//   ....[10]....
        /*0418*/ 	.word	0xffffffff


	//   ....[11]....
        /*041c*/ 	.word	0xffffffff


	//   ....[12]....
        /*0420*/ 	.word	0xffffffff


	//   ....[13]....
        /*0424*/ 	.word	0xffffffff


	//   ....[14]....
        /*0428*/ 	.word	0xffffffff


	//   ....[15]....
        /*042c*/ 	.word	0xffffffff


	//   ....[16]....
        /*0430*/ 	.word	0xffffffff


	//   ....[17]....
        /*0434*/ 	.word	0xffffffff


	//   ....[18]....
        /*0438*/ 	.word	0xffffffff


	//   ....[19]....
        /*043c*/ 	.word	0xffffffff


	//   ....[20]....
        /*0440*/ 	.word	0xffffffff


	//   ....[21]....
        /*0444*/ 	.word	0xffffffff


	//   ....[22]....
        /*0448*/ 	.word	0xffffffff


	//   ....[23]....
        /*044c*/ 	.word	0xffffffff


	//   ....[24]....
        /*0450*/ 	.word	0xffffffff


	//   ....[25]....
        /*0454*/ 	.word	0xffffffff


	//   ....[26]....
        /*0458*/ 	.word	0xffffffff


	//   ....[27]....
        /*045c*/ 	.word	0xffffffff


	//   ....[28]....
        /*0460*/ 	.word	0xffffffff


	//   ....[29]....
        /*0464*/ 	.word	0xffffffff


	//   ....[30]....
        /*0468*/ 	.word	0xffffffff


	//   ....[31]....
        /*046c*/ 	.word	0xffffffff


	//   ....[32]....
        /*0470*/ 	.word	0xffffffff


	//   ....[33]....
        /*0474*/ 	.word	0xffffffff


	//   ....[34]....
        /*0478*/ 	.word	0xffffffff


	//   ....[35]....
        /*047c*/ 	.word	0xffffffff


	//   ....[36]....
        /*0480*/ 	.word	0xffffffff


	//   ....[37]....
        /*0484*/ 	.word	0xffffffff


	//   ....[38]....
        /*0488*/ 	.word	0xffffffff


	//   ....[39]....
        /*048c*/ 	.word	0xffffffff


	//   ....[40]....
        /*0490*/ 	.word	0xffffffff


	//   ....[41]....
        /*0494*/ 	.word	0xffffffff


	//   ....[42]....
        /*0498*/ 	.word	0xffffffff


	//   ....[43]....
        /*049c*/ 	.word	0xffffffff


	//   ....[44]....
        /*04a0*/ 	.word	0xffffffff


	//   ....[45]....
        /*04a4*/ 	.word	0xffffffff


	//   ....[46]....
        /*04a8*/ 	.word	0xffffffff


	//   ....[47]....
        /*04ac*/ 	.word	0xffffffff


	//   ....[48]....
        /*04b0*/ 	.word	0xffffffff


	//   ....[49]....
        /*04b4*/ 	.word	0xffffffff


	//   ....[50]....
        /*04b8*/ 	.word	0xffffffff


	//   ....[51]....
        /*04bc*/ 	.word	0xffffffff


	//   ....[52]....
        /*04c0*/ 	.word	0xffffffff


	//   ....[53]....
        /*04c4*/ 	.word	0xffffffff


	//   ....[54]....
        /*04c8*/ 	.word	0xffffffff


	//   ....[55]....
        /*04cc*/ 	.word	0xffffffff


	//   ....[56]....
        /*04d0*/ 	.word	0xffffffff


	//   ....[57]....
        /*04d4*/ 	.word	0xffffffff


	//   ....[58]....
        /*04d8*/ 	.word	0xffffffff


	//   ....[59]....
        /*04dc*/ 	.word	0xffffffff


	//   ....[60]....
        /*04e0*/ 	.word	0xffffffff


	//   ....[61]....
        /*04e4*/ 	.word	0xffffffff


	//   ....[62]....
        /*04e8*/ 	.word	0xffffffff


	//   ....[63]....
        /*04ec*/ 	.word	0xffffffff


	//   ....[64]....
        /*04f0*/ 	.word	0xffffffff


	//   ....[65]....
        /*04f4*/ 	.word	0xffffffff


	//   ....[66]....
        /*04f8*/ 	.word	0xffffffff


	//   ....[67]....
        /*04fc*/ 	.word	0xffffffff


	//   ....[68]....
        /*0500*/ 	.word	0xffffffff


	//   ....[69]....
        /*0504*/ 	.word	0xffffffff


	//   ....[70]....
        /*0508*/ 	.word	0xffffffff


	//   ....[71]....
        /*050c*/ 	.word	0xffffffff


	//   ....[72]....
        /*0510*/ 	.word	0xffffffff


	//   ....[73]....
        /*0514*/ 	.word	0xffffffff


	//   ....[74]....
        /*0518*/ 	.word	0xffffffff


	//   ....[75]....
        /*051c*/ 	.word	0xffffffff


	//   ....[76]....
        /*0520*/ 	.word	0xffffffff


	//   ....[77]....
        /*0524*/ 	.word	0xffffffff


	//   ....[78]....
        /*0528*/ 	.word	0xffffffff


	//   ....[79]....
        /*052c*/ 	.word	0xffffffff


	//   ....[80]....
        /*0530*/ 	.word	0xffffffff


	//   ....[81]....
        /*0534*/ 	.word	0xffffffff


	//   ....[82]....
        /*0538*/ 	.word	0xffffffff


	//   ....[83]....
        /*053c*/ 	.word	0xffffffff


	//   ....[84]....
        /*0540*/ 	.word	0xffffffff


	//   ....[85]....
        /*0544*/ 	.word	0xffffffff


	//   ....[86]....
        /*0548*/ 	.word	0xffffffff


	//   ....[87]....
        /*054c*/ 	.word	0xffffffff


	//   ....[88]....
        /*0550*/ 	.word	0xffffffff


	//   ....[89]....
        /*0554*/ 	.word	0xffffffff


	//----- nvinfo : EIATTR_COOP_GROUP_INSTR_OFFSETS
	.align		4
.L_452:
        /*0558*/ 	.byte	0x04, 0x28
        /*055a*/ 	.short	(.L_454 - .L_453)


	//   ....[0]....
.L_453:
        /*055c*/ 	.word	0x00000b60


	//   ....[1]....
        /*0560*/ 	.word	0x00000b70


	//   ....[2]....
        /*0564*/ 	.word	0x00000b80


	//   ....[3]....
        /*0568*/ 	.word	0x00000b90


	//   ....[4]....
        /*056c*/ 	.word	0x00000ba0


	//   ....[5]....
        /*0570*/ 	.word	0x00000bb0


	//   ....[6]....
        /*0574*/ 	.word	0x00000c10


	//   ....[7]....
        /*0578*/ 	.word	0x00000c40


	//   ....[8]....
        /*057c*/ 	.word	0x00000c70


	//   ....[9]....
        /*0580*/ 	.word	0x00000c80


	//   ....[10]....
        /*0584*/ 	.word	0x00000c90


	//   ....[11]....
        /*0588*/ 	.word	0x00000ca0


	//   ....[12]....
        /*058c*/ 	.word	0x00000cd0


	//   ....[13]....
        /*0590*/ 	.word	0x00000cf0


	//   ....[14]....
        /*0594*/ 	.word	0x00000d10


	//   ....[15]....
        /*0598*/ 	.word	0x00000d30


	//   ....[16]....
        /*059c*/ 	.word	0x00000d50


	//   ....[17]....
        /*05a0*/ 	.word	0x00000d70


	//   ....[18]....
        /*05a4*/ 	.word	0x00000db0


	//   ....[19]....
        /*05a8*/ 	.word	0x00000dd0


	//   ....[20]....
        /*05ac*/ 	.word	0x00000df0


	//   ....[21]....
        /*05b0*/ 	.word	0x00000e20


	//   ....[22]....
        /*05b4*/ 	.word	0x00000e30


	//   ....[23]....
        /*05b8*/ 	.word	0x00000e40


	//   ....[24]....
        /*05bc*/ 	.word	0x00000e80


	//   ....[25]....
        /*05c0*/ 	.word	0x00000ea0


	//   ....[26]....
        /*05c4*/ 	.word	0x00000ec0


	//   ....[27]....
        /*05c8*/ 	.word	0x00000ee0


	//   ....[28]....
        /*05cc*/ 	.word	0x00000ef0


	//   ....[29]....
        /*05d0*/ 	.word	0x00000f00


	//   ....[30]....
        /*05d4*/ 	.word	0x00001380


	//   ....[31]....
        /*05d8*/ 	.word	0x00001390


	//   ....[32]....
        /*05dc*/ 	.word	0x000013a0


	//   ....[33]....
        /*05e0*/ 	.word	0x000013b0


	//   ....[34]....
        /*05e4*/ 	.word	0x000013d0


	//   ....[35]....
        /*05e8*/ 	.word	0x000013e0


	//   ....[36]....
        /*05ec*/ 	.word	0x00001420


	//   ....[37]....
        /*05f0*/ 	.word	0x00001450


	//   ....[38]....
        /*05f4*/ 	.word	0x00001470


	//   ....[39]....
        /*05f8*/ 	.word	0x00001490


	//   ....[40]....
        /*05fc*/ 	.word	0x000014c0


	//   ....[41]....
        /*0600*/ 	.word	0x000014d0


	//   ....[42]....
        /*0604*/ 	.word	0x00001500


	//   ....[43]....
        /*0608*/ 	.word	0x00001520


	//   ....[44]....
        /*060c*/ 	.word	0x00001540


	//   ....[45]....
        /*0610*/ 	.word	0x00001560


	//   ....[46]....
        /*0614*/ 	.word	0x00001590


	//   ....[47]....
        /*0618*/ 	.word	0x000015b0


	//   ....[48]....
        /*061c*/ 	.word	0x00001610


	//   ....[49]....
        /*0620*/ 	.word	0x00001640


	//   ....[50]....
        /*0624*/ 	.word	0x00001670


	//   ....[51]....
        /*0628*/ 	.word	0x000016a0


	//   ....[52]....
        /*062c*/ 	.word	0x000016d0


	//   ....[53]....
        /*0630*/ 	.word	0x000016e0


	//   ....[54]....
        /*0634*/ 	.word	0x00001730


	//   ....[55]....
        /*0638*/ 	.word	0x00001770


	//   ....[56]....
        /*063c*/ 	.word	0x00001790


	//   ....[57]....
        /*0640*/ 	.word	0x000017b0


	//   ....[58]....
        /*0644*/ 	.word	0x000017e0


	//   ....[59]....
        /*0648*/ 	.word	0x00001800


	//   ....[60]....
        /*064c*/ 	.word	0x00002980


	//   ....[61]....
        /*0650*/ 	.word	0x00002990


	//   ....[62]....
        /*0654*/ 	.word	0x000029a0


	//   ....[63]....
        /*0658*/ 	.word	0x000029b0


	//   ....[64]....
        /*065c*/ 	.word	0x000029c0


	//   ....[65]....
        /*0660*/ 	.word	0x000029d0


	//   ....[66]....
        /*0664*/ 	.word	0x00002a30


	//   ....[67]....
        /*0668*/ 	.word	0x00002a60


	//   ....[68]....
        /*066c*/ 	.word	0x00002a90


	//   ....[69]....
        /*0670*/ 	.word	0x00002aa0


	//   ....[70]....
        /*0674*/ 	.word	0x00002ab0


	//   ....[71]....
        /*0678*/ 	.word	0x00002ac0


	//   ....[72]....
        /*067c*/ 	.word	0x00002af0


	//   ....[73]....
        /*0680*/ 	.word	0x00002b10


	//   ....[74]....
        /*0684*/ 	.word	0x00002b30


	//   ....[75]....
        /*0688*/ 	.word	0x00002b50


	//   ....[76]....
        /*068c*/ 	.word	0x00002b70


	//   ....[77]....
        /*0690*/ 	.word	0x00002b90


	//   ....[78]....
        /*0694*/ 	.word	0x00002bd0


	//   ....[79]....
        /*0698*/ 	.word	0x00002bf0


	//   ....[80]....
        /*069c*/ 	.word	0x00002c10


	//   ....[81]....
        /*06a0*/ 	.word	0x00002c40


	//   ....[82]....
        /*06a4*/ 	.word	0x00002c50


	//   ....[83]....
        /*06a8*/ 	.word	0x00002c60


	//   ....[84]....
        /*06ac*/ 	.word	0x00002c90


	//   ....[85]....
        /*06b0*/ 	.word	0x00002cb0


	//   ....[86]....
        /*06b4*/ 	.word	0x00002cd0


	//   ....[87]....
        /*06b8*/ 	.word	0x00002cf0


	//   ....[88]....
        /*06bc*/ 	.word	0x00002d10


	//   ....[89]....
        /*06c0*/ 	.word	0x00002d20


	//----- nvinfo : EIATTR_VRC_CTA_INIT_COUNT
	.align		4
.L_454:
        /*06c4*/ 	.byte	0x02, 0x4a
	.zero		1
	.zero		1


	//----- nvinfo : EIATTR_EXIT_INSTR_OFFSETS
	.align		4
        /*06c8*/ 	.byte	0x04, 0x1c
        /*06ca*/ 	.short	(.L_456 - .L_455)


	//   ....[0]....
.L_455:
        /*06cc*/ 	.word	0x00000080


	//   ....[1]....
        /*06d0*/ 	.word	0x00000200


	//   ....[2]....
        /*06d4*/ 	.word	0x00003140


	//   ....[3]....
        /*06d8*/ 	.word	0x00003240


	//----- nvinfo : EIATTR_MAX_THREADS
	.align		4
.L_456:
        /*06dc*/ 	.byte	0x04, 0x05
        /*06de*/ 	.short	(.L_458 - .L_457)
.L_457:
        /*06e0*/ 	.word	0x00000100
        /*06e4*/ 	.word	0x00000001
        /*06e8*/ 	.word	0x00000001


	//----- nvinfo : EIATTR_CRS_STACK_SIZE
	.align		4
.L_458:
        /*06ec*/ 	.byte	0x04, 0x1e
        /*06ee*/ 	.short	(.L_460 - .L_459)
.L_459:
        /*06f0*/ 	.word	0x00000000


	//----- nvinfo : EIATTR_CBANK_PARAM_SIZE
	.align		4
.L_460:
        /*06f4*/ 	.byte	0x03, 0x19
        /*06f6*/ 	.short	0x0041


	//----- nvinfo : EIATTR_PARAM_CBANK
	.align		4
        /*06f8*/ 	.byte	0x04, 0x0a
        /*06fa*/ 	.short	(.L_462 - .L_461)
	.align		4
.L_461:
        /*06fc*/ 	.word	index@(.nv.constant0._ZN3cub18CUB_300001_SM_10006detail6reduce28DeviceReduceSingleTileKernelINS2_10policy_hubI7AABB_cwj10AABBReduceE10Policy1000EN6thrust24THRUST_300001_SM_1000_NS6detail15normal_iteratorINSA_10device_ptrIS5_EEEEPS5_jS6_S5_S5_N4cuda3std3__410__identityEEEvT0_T1_T2_T3_T4_T6_)
        /*0700*/ 	.short	0x0380
        /*0702*/ 	.short	0x0041


	//----- nvinfo : EIATTR_SW_WAR
	.align		4
.L_462:
        /*0704*/ 	.byte	0x04, 0x36
        /*0706*/ 	.short	(.L_464 - .L_463)
.L_463:
        /*0708*/ 	.word	0x00000008
.L_464:


//--------------------- .nv.info._ZN3cub18CUB_300001_SM_10006detail8for_each13static_kernelINS2_12policy_hub_t12policy_500_tElN6thrust24THRUST_300001_SM_1000_NS8cuda_cub6__fill7functorINS7_6detail15normal_iteratorINS7_10device_ptrIiEEEEiEEEEvT0_T1_ --------------------------
	.section	.nv.info._ZN3cub18CUB_300001_SM_10006detail8for_each13static_kernelINS2_12policy_hub_t12policy_500_tElN6thrust24THRUST_300001_SM_1000_NS8cuda_cub6__fill7functorINS7_6detail15normal_iteratorINS7_10device_ptrIiEEEEiEEEEvT0_T1_,"",@"SHT_CUDA_INFO"
	.sectionflags	@""
	.align	4


	//----- nvinfo : EIATTR_CUDA_API_VERSION
	.align		4
        /*0000*/ 	.byte	0x04, 0x37
        /*0002*/ 	.short	(.L_466 - .L_465)
.L_465:
        /*0004*/ 	.word	0x00000082


	//----- nvinfo : EIATTR_KPARAM_INFO
	.align		4
.L_466:
        /*0008*/ 	.byte	0x04, 0x17
        /*000a*/ 	.short	(.L_468 - .L_467)
.L_467:
        /*000c*/ 	.word	0x00000000
        /*0010*/ 	.short	0x0001
        /*0012*/ 	.short	0x0008
        /*0014*/ 	.byte	0x00, 0xf0, 0x41, 0x00


	//----- nvinfo : EIATTR_KPARAM_INFO
	.align		4
.L_468:
        /*0018*/ 	.byte	0x04, 0x17
        /*001a*/ 	.short	(.L_470 - .L_469)
.L_469:
        /*001c*/ 	.word	0x00000000
        /*0020*/ 	.short	0x0000
        /*0022*/ 	.short	0x0000
        /*0024*/ 	.byte	0x00, 0xf0, 0x21, 0x00


	//----- nvinfo : EIATTR_SPARSE_MMA_MASK
	.align		4
.L_470:
        /*0028*/ 	.byte	0x03, 0x50
        /*002a*/ 	.short	0x0000


	//----- nvinfo : EIATTR_MAXREG_COUNT
	.align		4
        /*002c*/ 	.byte	0x03, 0x1b
        /*002e*/ 	.short	0x00ff


	//----- nvinfo : EIATTR_MERCURY_ISA_VERSION
	.align		4
        /*0030*/ 	.byte	0x03, 0x5f
        /*0032*/ 	.short	0x0101


	//----- nvinfo : EIATTR_VRC_CTA_INIT_COUNT
	.align		4
        /*0034*/ 	.byte	0x02, 0x4a
	.zero		1
	.zero		1


	//----- nvinfo : EIATTR_EXIT_INSTR_OFFSETS
	.align		4
        /*0038*/ 	.byte	0x04, 0x1c
        /*003a*/ 	.short	(.L_472 - .L_471)


	//   ....[0]....
.L_471:
        /*003c*/ 	.word	0x00000130


	//   ....[1]....
        /*0040*/ 	.word	0x00000240


	//   ....[2]....
        /*0044*/ 	.word	0x00000270


	//----- nvinfo : EIATTR_MAX_THREADS
	.align		4
.L_472:
        /*0048*/ 	.byte	0x04, 0x05
        /*004a*/ 	.short	(.L_474 - .L_473)
.L_473:
        /*004c*/ 	.word	0x00000100
        /*0050*/ 	.word	0x00000001
        /*0054*/ 	.word	0x00000001


	//----- nvinfo : EIATTR_CBANK_PARAM_SIZE
	.align		4
.L_474:
        /*0058*/ 	.byte	0x03, 0x19
        /*005a*/ 	.short	0x0018


	//----- nvinfo : EIATTR_PARAM_CBANK
	.align		4
        /*005c*/ 	.byte	0x04, 0x0a
        /*005e*/ 	.short	(.L_476 - .L_475)
	.align		4
.L_475:
        /*0060*/ 	.word	index@(.nv.constant0._ZN3cub18CUB_300001_SM_10006detail8for_each13static_kernelINS2_12policy_hub_t12policy_500_tElN6thrust24THRUST_300001_SM_1000_NS8cuda_cub6__fill7functorINS7_6detail15normal_iteratorINS7_10device_ptrIiEEEEiEEEEvT0_T1_)
        /*0064*/ 	.short	0x0380
        /*0066*/ 	.short	0x0018


	//----- nvinfo : EIATTR_SW_WAR
	.align		4
.L_476:
        /*0068*/ 	.byte	0x04, 0x36
        /*006a*/ 	.short	(.L_478 - .L_477)
.L_477:
        /*006c*/ 	.word	0x00000008
.L_478:


//--------------------- .nv.info._ZN3cub18CUB_300001_SM_10006detail8for_each13static_kernelINS2_12policy_hub_t12policy_500_tEmN6thrust24THRUST_300001_SM_1000_NS8cuda_cub20__uninitialized_fill7functorINS7_10device_ptrIiEEiEEEEvT0_T1_ --------------------------
	.section	.nv.info._ZN3cub18CUB_300001_SM_10006detail8for_each13static_kernelINS2_12policy_hub_t12policy_500_tEmN6thrust24THRUST_300001_SM_1000_NS8cuda_cub20__uninitialized_fill7functorINS7_10device_ptrIiEEiEEEEvT0_T1_,"",@"SHT_CUDA_INFO"
	.sectionflags	@""
	.align	4


	//----- nvinfo : EIATTR_CUDA_API_VERSION
	.align		4
        /*0000*/ 	.byte	0x04, 0x37
        /*0002*/ 	.short	(.L_480 - .L_479)
.L_479:
        /*0004*/ 	.word	0x00000082


	//----- nvinfo : EIATTR_KPARAM_INFO
	.align		4
.L_480:
        /*0008*/ 	.byte	0x04, 0x17
        /*000a*/ 	.short	(.L_482 - .L_481)
.L_481:
        /*000c*/ 	.word	0x00000000
        /*0010*/ 	.short	0x0001
        /*0012*/ 	.short	0x0008
        /*0014*/ 	.byte	0x00, 0xf0, 0x41, 0x00


	//----- nvinfo : EIATTR_KPARAM_INFO
	.align		4
.L_482:
        /*0018*/ 	.byte	0x04, 0x17
        /*001a*/ 	.short	(.L_484 - .L_483)
.L_483:
        /*001c*/ 	.word	0x00000000
        /*0020*/ 	.short	0x0000
        /*0022*/ 	.short	0x0000
        /*0024*/ 	.byte	0x00, 0xf0, 0x21, 0x00


	//----- nvinfo : EIATTR_SPARSE_MMA_MASK
	.align		4
.L_484:
        /*0028*/ 	.byte	0x03, 0x50
        /*002a*/ 	.short	0x0000


	//----- nvinfo : EIATTR_MAXREG_COUNT
	.align		4
        /*002c*/ 	.byte	0x03, 0x1b
        /*002e*/ 	.short	0x00ff


	//----- nvinfo : EIATTR_MERCURY_ISA_VERSION
	.align		4
        /*0030*/ 	.byte	0x03, 0x5f
        /*0032*/ 	.short	0x0101


	//----- nvinfo : EIATTR_VRC_CTA_INIT_COUNT
	.align		4
        /*0034*/ 	.byte	0x02, 0x4a
	.zero		1
	.zero		1


	//----- nvinfo : EIATTR_EXIT_INSTR_OFFSETS
	.align		4
        /*0038*/ 	.byte	0x04, 0x1c
        /*003a*/ 	.short	(.L_486 - .L_485)


	//   ....[0]....
.L_485:
        /*003c*/ 	.word	0x00000130


	//   ....[1]....
        /*0040*/ 	.word	0x00000230


	//   ....[2]....
        /*0044*/ 	.word	0x00000260


	//----- nvinfo : EIATTR_MAX_THREADS
	.align		4
.L_486:
        /*0048*/ 	.byte	0x04, 0x05
        /*004a*/ 	.short	(.L_488 - .L_487)
.L_487:
        /*004c*/ 	.word	0x00000100
        /*0050*/ 	.word	0x00000001
        /*0054*/ 	.word	0x00000001


	//----- nvinfo : EIATTR_CBANK_PARAM_SIZE
	.align		4
.L_488:
        /*0058*/ 	.byte	0x03, 0x19
        /*005a*/ 	.short	0x0018


	//----- nvinfo : EIATTR_PARAM_CBANK
	.align		4
        /*005c*/ 	.byte	0x04, 0x0a
        /*005e*/ 	.short	(.L_490 - .L_489)
	.align		4
.L_489:
        /*0060*/ 	.word	index@(.nv.constant0._ZN3cub18CUB_300001_SM_10006detail8for_each13static_kernelINS2_12policy_hub_t12policy_500_tEmN6thrust24THRUST_300001_SM_1000_NS8cuda_cub20__uninitialized_fill7functorINS7_10device_ptrIiEEiEEEEvT0_T1_)
        /*0064*/ 	.short	0x0380
        /*0066*/ 	.short	0x0018


	//----- nvinfo : EIATTR_SW_WAR
	.align		4
.L_490:
        /*0068*/ 	.byte	0x04, 0x36
        /*006a*/ 	.short	(.L_492 - .L_491)
.L_491:
        /*006c*/ 	.word	0x00000008
.L_492:


//--------------------- .nv.info._ZN3cub18CUB_300001_SM_10006detail8for_each13static_kernelINS2_12policy_hub_t12policy_500_tEmNS2_12op_wrapper_tImN6thrust24THRUST_300001_SM_1000_NS6detail23allocator_traits_detail24construct1_via_allocatorINS8_16device_allocatorI8LBVHNodeEEEENS8_10device_ptrISD_EEEEEEvT0_T1_ --------------------------
	.section	.nv.info._ZN3cub18CUB_300001_SM_10006detail8for_each13static_kernelINS2_12policy_hub_t12policy_500_tEmNS2_12op_wrapper_tImN6thrust24THRUST_300001_SM_1000_NS6detail23allocator_traits_detail24construct1_via_allocatorINS8_16device_allocatorI8LBVHNodeEEEENS8_10device_ptrISD_EEEEEEvT0_T1_,"",@"SHT_CUDA_INFO"
	.sectionflags	@""
	.align	4


	//----- nvinfo : EIATTR_CUDA_API_VERSION
	.align		4
        /*0000*/ 	.byte	0x04, 0x37
        /*0002*/ 	.short	(.L_494 - .L_493)
.L_493:
        /*0004*/ 	.word	0x00000082


	//----- nvinfo : EIATTR_KPARAM_INFO
	.align		4
.L_494:
        /*0008*/ 	.byte	0x04, 0x17
        /*000a*/ 	.short	(.L_496 - .L_495)
.L_495:
        /*000c*/ 	.word	0x00000000
        /*0010*/ 	.short	0x0001
        /*0012*/ 	.short	0x0008
        /*0014*/ 	.byte	0x00, 0xf0, 0x41, 0x00


	//----- nvinfo : EIATTR_KPARAM_INFO
	.align		4
.L_496:
        /*0018*/ 	.byte	0x04, 0x17
        /*001a*/ 	.short	(.L_498 - .L_497)
.L_497:
        /*001c*/ 	.word	0x00000000
        /*0020*/ 	.short	0x0000
        /*0022*/ 	.short	0x0000
        /*0024*/ 	.byte	0x00, 0xf0, 0x21, 0x00


	//----- nvinfo : EIATTR_SPARSE_MMA_MASK
	.align		4
.L_498:
        /*0028*/ 	.byte	0x03, 0x50
        /*002a*/ 	.short	0x0000


	//----- nvinfo : EIATTR_MAXREG_COUNT
	.align		4
        /*002c*/ 	.byte	0x03, 0x1b
        /*002e*/ 	.short	0x00ff


	//----- nvinfo : EIATTR_MERCURY_ISA_VERSION
	.align		4
        /*0030*/ 	.byte	0x03, 0x5f
        /*0032*/ 	.short	0x0101


	//----- nvinfo : EIATTR_VRC_CTA_INIT_COUNT
	.align		4
        /*0034*/ 	.byte	0x02, 0x4a
	.zero		1
	.zero		1


	//----- nvinfo : EIATTR_EXIT_INSTR_OFFSETS
	.align		4
        /*0038*/ 	.byte	0x04, 0x1c
        /*003a*/ 	.short	(.L_500 - .L_499)


	//   ....[0]....
.L_499:
        /*003c*/ 	.word	0x00000490


	//   ....[1]....
        /*0040*/ 	.word	0x00000780


	//   ....[2]....
        /*0044*/ 	.word	0x00000960


	//----- nvinfo : EIATTR_MAX_THREADS
	.align		4
.L_500:
        /*0048*/ 	.byte	0x04, 0x05
        /*004a*/ 	.short	(.L_502 - .L_501)
.L_501:
        /*004c*/ 	.word	0x00000100
        /*0050*/ 	.word	0x00000001
        /*0054*/ 	.word	0x00000001


	//----- nvinfo : EIATTR_CRS_STACK_SIZE
	.align		4
.L_502:
        /*0058*/ 	.byte	0x04, 0x1e
        /*005a*/ 	.short	(.L_504 - .L_503)
.L_503:
        /*005c*/ 	.word	0x00000000


	//----- nvinfo : EIATTR_CBANK_PARAM_SIZE
	.align		4
.L_504:
        /*0060*/ 	.byte	0x03, 0x19
        /*0062*/ 	.short	0x0018


	//----- nvinfo : EIATTR_PARAM_CBANK
	.align		4
        /*0064*/ 	.byte	0x04, 0x0a
        /*0066*/ 	.short	(.L_506 - .L_505)
	.align		4
.L_505:
        /*0068*/ 	.word	index@(.nv.constant0._ZN3cub18CUB_300001_SM_10006detail8for_each13static_kernelINS2_12policy_hub_t12policy_500_tEmNS2_12op_wrapper_tImN6thrust24THRUST_300001_SM_1000_NS6detail23allocator_traits_detail24construct1_via_allocatorINS8_16device_allocatorI8LBVHNodeEEEENS8_10device_ptrISD_EEEEEEvT0_T1_)
        /*006c*/ 	.short	0x0380
        /*006e*/ 	.short	0x0018


	//----- nvinfo : EIATTR_SW_WAR
	.align		4
.L_506:
        /*0070*/ 	.byte	0x04, 0x36
        /*0072*/ 	.short	(.L_508 - .L_507)
.L_507:
        /*0074*/ 	.word	0x00000008
.L_508:


//--------------------- .nv.info._ZN3cub18CUB_300001_SM_10006detail8for_each13static_kernelINS2_12policy_hub_t12policy_500_tEmN6thrust24THRUST_300001_SM_1000_NS8cuda_cub20__uninitialized_fill7functorINS7_10device_ptrIjEEjEEEEvT0_T1_ --------------------------
	.section	.nv.info._ZN3cub18CUB_300001_SM_10006detail8for_each13static_kernelINS2_12policy_hub_t12policy_500_tEmN6thrust24THRUST_300001_SM_1000_NS8cuda_cub20__uninitialized_fill7functorINS7_10device_ptrIjEEjEEEEvT0_T1_,"",@"SHT_CUDA_INFO"
	.sectionflags	@""
	.align	4


	//----- nvinfo : EIATTR_CUDA_API_VERSION
	.align		4
        /*0000*/ 	.byte	0x04, 0x37
        /*0002*/ 	.short	(.L_510 - .L_509)
.L_509:
        /*0004*/ 	.word	0x00000082


	//----- nvinfo : EIATTR_KPARAM_INFO
	.align		4
.L_510:
        /*0008*/ 	.byte	0x04, 0x17
        /*000a*/ 	.short	(.L_512 - .L_511)
.L_511:
        /*000c*/ 	.word	0x00000000
        /*0010*/ 	.short	0x0001
        /*0012*/ 	.short	0x0008
        /*0014*/ 	.byte	0x00, 0xf0, 0x41, 0x00


	//----- nvinfo : EIATTR_KPARAM_INFO
	.align		4
.L_512:
        /*0018*/ 	.byte	0x04, 0x17
        /*001a*/ 	.short	(.L_514 - .L_513)
.L_513:
        /*001c*/ 	.word	0x00000000
        /*0020*/ 	.short	0x0000
        /*0022*/ 	.short	0x0000
        /*0024*/ 	.byte	0x00, 0xf0, 0x21, 0x00


	//----- nvinfo : EIATTR_SPARSE_MMA_MASK
	.align		4
.L_514:
        /*0028*/ 	.byte	0x03, 0x50
        /*002a*/ 	.short	0x0000


	//----- nvinfo : EIATTR_MAXREG_COUNT
	.align		4
        /*002c*/ 	.byte	0x03, 0x1b
        /*002e*/ 	.short	0x00ff


	//----- nvinfo : EIATTR_MERCURY_ISA_VERSION
	.align		4
        /*0030*/ 	.byte	0x03, 0x5f
        /*0032*/ 	.short	0x0101


	//----- nvinfo : EIATTR_VRC_CTA_INIT_COUNT
	.align		4
        /*0034*/ 	.byte	0x02, 0x4a
	.zero		1
	.zero		1


	//----- nvinfo : EIATTR_EXIT_INSTR_OFFSETS
	.align		4
        /*0038*/ 	.byte	0x04, 0x1c
        /*003a*/ 	.short	(.L_516 - .L_515)


	//   ....[0]....
.L_515:
        /*003c*/ 	.word	0x00000130


	//   ....[1]....
        /*0040*/ 	.word	0x00000230


	//   ....[2]....
        /*0044*/ 	.word	0x00000260


	//----- nvinfo : EIATTR_MAX_THREADS
	.align		4
.L_516:
        /*0048*/ 	.byte	0x04, 0x05
        /*004a*/ 	.short	(.L_518 - .L_517)
.L_517:
        /*004c*/ 	.word	0x00000100
        /*0050*/ 	.word	0x00000001
        /*0054*/ 	.word	0x00000001


	//----- nvinfo : EIATTR_CBANK_PARAM_SIZE
	.align		4
.L_518:
        /*0058*/ 	.byte	0x03, 0x19
        /*005a*/ 	.short	0x0018


	//----- nvinfo : EIATTR_PARAM_CBANK
	.align		4
        /*005c*/ 	.byte	0x04, 0x0a
        /*005e*/ 	.short	(.L_520 - .L_519)
	.align		4
.L_519:
        /*0060*/ 	.word	index@(.nv.constant0._ZN3cub18CUB_300001_SM_10006detail8for_each13static_kernelINS2_12policy_hub_t12policy_500_tEmN6thrust24THRUST_300001_SM_1000_NS8cuda_cub20__uninitialized_fill7functorINS7_10device_ptrIjEEjEEEEvT0_T1_)
        /*0064*/ 	.short	0x0380
        /*0066*/ 	.short	0x0018


	//----- nvinfo : EIATTR_SW_WAR
	.align		4
.L_520:
        /*0068*/ 	.byte	0x04, 0x36
        /*006a*/ 	.short	(.L_522 - .L_521)
.L_521:
        /*006c*/ 	.word	0x00000008
.L_522:


//--------------------- .nv.info._ZN3cub18CUB_300001_SM_10006detail8for_each13static_kernelINS2_12policy_hub_t12policy_500_tEmNS2_12op_wrapper_tImN6thrust24THRUST_300001_SM_1000_NS6detail23allocator_traits_detail24construct1_via_allocatorINS8_16device_allocatorI9float3_cwEEEENS8_10device_ptrISD_EEEEEEvT0_T1_ --------------------------
	.section	.nv.info._ZN3cub18CUB_300001_SM_10006detail8for_each13static_kernelINS2_12policy_hub_t12policy_500_tEmNS2_12op_wrapper_tImN6thrust24THRUST_300001_SM_1000_NS6detail23allocator_traits_detail24construct1_via_allocatorINS8_16device_allocatorI9float3_cwEEEENS8_10device_ptrISD_EEEEEEvT0_T1_,"",@"SHT_CUDA_INFO"
	.sectionflags	@""
	.align	4


	//----- nvinfo : EIATTR_CUDA_API_VERSION
	.align		4
        /*0000*/ 	.byte	0x04, 0x37
        /*0002*/ 	.short	(.L_524 - .L_523)
.L_523:
        /*0004*/ 	.word	0x00000082


	//----- nvinfo : EIATTR_KPARAM_INFO
	.align		4
.L_524:
        /*0008*/ 	.byte	0x04, 0x17
        /*000a*/ 	.short	(.L_526 - .L_525)
.L_525:
        /*000c*/ 	.word	0x00000000
        /*0010*/ 	.short	0x0001
        /*0012*/ 	.short	0x0008
        /*0014*/ 	.byte	0x00, 0xf0, 0x41, 0x00


	//----- nvinfo : EIATTR_KPARAM_INFO
	.align		4
.L_526:
        /*0018*/ 	.byte	0x04, 0x17
        /*001a*/ 	.short	(.L_528 - .L_527)
.L_527:
        /*001c*/ 	.word	0x00000000
        /*0020*/ 	.short	0x0000
        /*0022*/ 	.short	0x0000
        /*0024*/ 	.byte	0x00, 0xf0, 0x21, 0x00


	//----- nvinfo : EIATTR_SPARSE_MMA_MASK
	.align		4
.L_528:
        /*0028*/ 	.byte	0x03, 0x50
        /*002a*/ 	.short	0x0000


	//----- nvinfo : EIATTR_MAXREG_COUNT
	.align		4
        /*002c*/ 	.byte	0x03, 0x1b
        /*002e*/ 	.short	0x00ff


	//----- nvinfo : EIATTR_MERCURY_ISA_VERSION
	.align		4
        /*0030*/ 	.byte	0x03, 0x5f
        /*0032*/ 	.short	0x0101


	//----- nvinfo : EIATTR_VRC_CTA_INIT_COUNT
	.align		4
        /*0034*/ 	.byte	0x02, 0x4a
	.zero		1
	.zero		1


	//----- nvinfo : EIATTR_EXIT_INSTR_OFFSETS
	.align		4
        /*0038*/ 	.byte	0x04, 0x1c
        /*003a*/ 	.short	(.L_530 - .L_529)


	//   ....[0]....
.L_529:
        /*003c*/ 	.word	0x00000140


	//   ....[1]....
        /*0040*/ 	.word	0x00000240


	//   ....[2]....
        /*0044*/ 	.word	0x00000270


	//----- nvinfo : EIATTR_MAX_THREADS
	.align		4
.L_530:
        /*0048*/ 	.byte	0x04, 0x05
        /*004a*/ 	.short	(.L_532 - .L_531)
.L_531:
        /*004c*/ 	.word	0x00000100
        /*0050*/ 	.word	0x00000001
        /*0054*/ 	.word	0x00000001


	//----- nvinfo : EIATTR_CBANK_PARAM_SIZE
	.align		4
.L_532:
        /*0058*/ 	.byte	0x03, 0x19
        /*005a*/ 	.short	0x0018


	//----- nvinfo : EIATTR_PARAM_CBANK
	.align		4
        /*005c*/ 	.byte	0x04, 0x0a
        /*005e*/ 	.short	(.L_534 - .L_533)
	.align		4
.L_533:
        /*0060*/ 	.word	index@(.nv.constant0._ZN3cub18CUB_300001_SM_10006detail8for_each13static_kernelINS2_12policy_hub_t12policy_500_tEmNS2_12op_wrapper_tImN6thrust24THRUST_300001_SM_1000_NS6detail23allocator_traits_detail24construct1_via_allocatorINS8_16device_allocatorI9float3_cwEEEENS8_10device_ptrISD_EEEEEEvT0_T1_)
        /*0064*/ 	.short	0x0380
        /*0066*/ 	.short	0x0018


	//----- nvinfo : EIATTR_SW_WAR
	.align		4
.L_534:
        /*0068*/ 	.byte	0x04, 0x36
        /*006a*/ 	.short	(.L_536 - .L_535)
.L_535:
        /*006c*/ 	.word	0x00000008
.L_536:


//--------------------- .nv.info._ZN3cub18CUB_300001_SM_10006detail11EmptyKernelIvEEvv --------------------------
	.section	.nv.info._ZN3cub18CUB_300001_SM_10006detail11EmptyKernelIvEEvv,"",@"SHT_CUDA_INFO"
	.sectionflags	@""
	.align	4


	//----- nvinfo : EIATTR_CUDA_API_VERSION
	.align		4
        /*0000*/ 	.byte	0x04, 0x37
        /*0002*/ 	.short	(.L_538 - .L_537)
.L_537:
        /*0004*/ 	.word	0x00000082


	//----- nvinfo : EIATTR_SPARSE_MMA_MASK
	.align		4
.L_538:
        /*0008*/ 	.byte	0x03, 0x50
        /*000a*/ 	.short	0x0000


	//----- nvinfo : EIATTR_MAXREG_COUNT
	.align		4
        /*000c*/ 	.byte	0x03, 0x1b
        /*000e*/ 	.short	0x00ff


	//----- nvinfo : EIATTR_MERCURY_ISA_VERSION
	.align		4
        /*0010*/ 	.byte	0x03, 0x5f
        /*0012*/ 	.short	0x0101


	//----- nvinfo : EIATTR_VRC_CTA_INIT_COUNT
	.align		4
        /*0014*/ 	.byte	0x02, 0x4a
	.zero		1
	.zero		1


	//----- nvinfo : EIATTR_EXIT_INSTR_OFFSETS
	.align		4
        /*0018*/ 	.byte	0x04, 0x1c
        /*001a*/ 	.short	(.L_540 - .L_539)


	//   ....[0]....
.L_539:
        /*001c*/ 	.word	0x00000010


	//----- nvinfo : EIATTR_SW_WAR
	.align		4
.L_540:
        /*0020*/ 	.byte	0x04, 0x36
        /*0022*/ 	.short	(.L_542 - .L_541)
.L_541:
        /*0024*/ 	.word	0x00000008
.L_542:


//--------------------- .nv.info._Z15kRefitHierarchyP8LBVHNodePii --------------------------
	.section	.nv.info._Z15kRefitHierarchyP8LBVHNodePii,"",@"SHT_CUDA_INFO"
	.sectionflags	@""
	.align	4


	//----- nvinfo : EIATTR_CUDA_API_VERSION
	.align		4
        /*0000*/ 	.byte	0x04, 0x37
        /*0002*/ 	.short	(.L_544 - .L_543)
.L_543:
        /*0004*/ 	.word	0x00000082


	//----- nvinfo : EIATTR_KPARAM_INFO
	.align		4
.L_544:
        /*0008*/ 	.byte	0x04, 0x17
        /*000a*/ 	.short	(.L_546 - .L_545)
.L_545:
        /*000c*/ 	.word	0x00000000
        /*0010*/ 	.short	0x0002
        /*0012*/ 	.short	0x0010
        /*0014*/ 	.byte	0x00, 0xf0, 0x11, 0x00


	//----- nvinfo : EIATTR_KPARAM_INFO
	.align		4
.L_546:
        /*0018*/ 	.byte	0x04, 0x17
        /*001a*/ 	.short	(.L_548 - .L_547)
.L_547:
        /*001c*/ 	.word	0x00000000
        /*0020*/ 	.short	0x0001
        /*0022*/ 	.short	0x0008
        /*0024*/ 	.byte	0x00, 0xf5, 0x21, 0x00


	//----- nvinfo : EIATTR_KPARAM_INFO
	.align		4
.L_548:
        /*0028*/ 	.byte	0x04, 0x17
        /*002a*/ 	.short	(.L_550 - .L_549)
.L_549:
        /*002c*/ 	.word	0x00000000
        /*0030*/ 	.short	0x0000
        /*0032*/ 	.short	0x0000
        /*0034*/ 	.byte	0x00, 0xf5, 0x21, 0x00


	//----- nvinfo : EIATTR_SPARSE_MMA_MASK
	.align		4
.L_550:
        /*0038*/ 	.byte	0x03, 0x50
        /*003a*/ 	.short	0x0000


	//----- nvinfo : EIATTR_MAXREG_COUNT
	.align		4
        /*003c*/ 	.byte	0x03, 0x1b
        /*003e*/ 	.short	0x00ff


	//----- nvinfo : EIATTR_MERCURY_ISA_VERSION
	.align		4
        /*0040*/ 	.byte	0x03, 0x5f
        /*0042*/ 	.short	0x0101


	//----- nvinfo : EIATTR_UNUSED_LOAD_BYTE_OFFSET
	.align		4
        /*0044*/ 	.byte	0x04, 0x44
        /*0046*/ 	.short	(.L_552 - .L_551)


	//   ....[0]....
.L_551:
        /*0048*/ 	.word	0x00000230
        /*004c*/ 	.word	0x00000fff


	//   ....[1]....
        /*0050*/ 	.word	0x00000240
        /*0054*/ 	.word	0x00000fff


	//   ....[2]....
        /*0058*/ 	.word	0x00000250
        /*005c*/ 	.word	0x00000fff


	//   ....[3]....
        /*0060*/ 	.word	0x00000260
        /*0064*/ 	.word	0x00000fff


	//----- nvinfo : EIATTR_VRC_CTA_INIT_COUNT
	.align		4
.L_552:
        /*0068*/ 	.byte	0x02, 0x4a
	.zero		1
	.zero		1


	//----- nvinfo : EIATTR_EXIT_INSTR_OFFSETS
	.align		4
        /*006c*/ 	.byte	0x04, 0x1c
        /*006e*/ 	.short	(.L_554 - .L_553)


	//   ....[0]....
.L_553:
        /*0070*/ 	.word	0x00000070


	//   ....[1]....
        /*0074*/ 	.word	0x000000a0


	//   ....[2]....
        /*0078*/ 	.word	0x00000160


	//   ....[3]....
        /*007c*/ 	.word	0x00000330


	//----- nvinfo : EIATTR_CRS_STACK_SIZE
	.align		4
.L_554:
        /*0080*/ 	.byte	0x04, 0x1e
        /*0082*/ 	.short	(.L_556 - .L_555)
.L_555:
        /*0084*/ 	.word	0x00000000


	//----- nvinfo : EIATTR_CBANK_PARAM_SIZE
	.align		4
.L_556:
        /*0088*/ 	.byte	0x03, 0x19
        /*008a*/ 	.short	0x0014


	//----- nvinfo : EIATTR_PARAM_CBANK
	.align		4
        /*008c*/ 	.byte	0x04, 0x0a
        /*008e*/ 	.short	(.L_558 - .L_557)
	.align		4
.L_557:
        /*0090*/ 	.word	index@(.nv.constant0._Z15kRefitHierarchyP8LBVHNodePii)
        /*0094*/ 	.short	0x0380
        /*0096*/ 	.short	0x0014


	//----- nvinfo : EIATTR_SW_WAR
	.align		4
.L_558:
        /*0098*/ 	.byte	0x04, 0x36
        /*009a*/ 	.short	(.L_560 - .L_559)
.L_559:
        /*009c*/ 	.word	0x00000008
.L_560:


//--------------------- .nv.info._Z14kInitLeafNodesP8LBVHNodePK7AABB_cwPKji --------------------------
	.section	.nv.info._Z14kInitLeafNodesP8LBVHNodePK7AABB_cwPKji,"",@"SHT_CUDA_INFO"
	.sectionflags	@""
	.align	4


	//----- nvinfo : EIATTR_CUDA_API_VERSION
	.align		4
        /*0000*/ 	.byte	0x04, 0x37
        /*0002*/ 	.short	(.L_562 - .L_561)
.L_561:
        /*0004*/ 	.word	0x00000082


	//----- nvinfo : EIATTR_KPARAM_INFO
	.align		4
.L_562:
        /*0008*/ 	.byte	0x04, 0x17
        /*000a*/ 	.short	(.L_564 - .L_563)
.L_563:
        /*000c*/ 	.word	0x00000000
        /*0010*/ 	.short	0x0003
        /*0012*/ 	.short	0x0018
        /*0014*/ 	.byte	0x00, 0xf0, 0x11, 0x00


	//----- nvinfo : EIATTR_KPARAM_INFO
	.align		4
.L_564:
        /*0018*/ 	.byte	0x04, 0x17
        /*001a*/ 	.short	(.L_566 - .L_565)
.L_565:
        /*001c*/ 	.word	0x00000000
        /*0020*/ 	.short	0x0002
        /*0022*/ 	.short	0x0010
        /*0024*/ 	.byte	0x00, 0xf5, 0x21, 0x00


	//----- nvinfo : EIATTR_KPARAM_INFO
	.align		4
.L_566:
        /*0028*/ 	.byte	0x04, 0x17
        /*002a*/ 	.short	(.L_568 - .L_567)
.L_567:
        /*002c*/ 	.word	0x00000000
        /*0030*/ 	.short	0x0001
        /*0032*/ 	.short	0x0008
        /*0034*/ 	.byte	0x00, 0xf5, 0x21, 0x00


	//----- nvinfo : EIATTR_KPARAM_INFO
	.align		4
.L_568:
        /*0038*/ 	.byte	0x04, 0x17
        /*003a*/ 	.short	(.L_570 - .L_569)
.L_569:
        /*003c*/ 	.word	0x00000000
        /*0040*/ 	.short	0x0000
        /*0042*/ 	.short	0x0000
        /*0044*/ 	.byte	0x00, 0xf5, 0x21, 0x00


	//----- nvinfo : EIATTR_SPARSE_MMA_MASK
	.align		4
.L_570:
        /*0048*/ 	.byte	0x03, 0x50
        /*004a*/ 	.short	0x0000


	//----- nvinfo : EIATTR_MAXREG_COUNT
	.align		4
        /*004c*/ 	.byte	0x03, 0x1b
        /*004e*/ 	.short	0x00ff


	//----- nvinfo : EIATTR_MERCURY_ISA_VERSION
	.align		4
        /*0050*/ 	.byte	0x03, 0x5f
        /*0052*/ 	.short	0x0101


	//----- nvinfo : EIATTR_VRC_CTA_INIT_COUNT
	.align		4
        /*0054*/ 	.byte	0x02, 0x4a
	.zero		1
	.zero		1


	//----- nvinfo : EIATTR_EXIT_INSTR_OFFSETS
	.align		4
        /*0058*/ 	.byte	0x04, 0x1c
        /*005a*/ 	.short	(.L_572 - .L_571)


	//   ....[0]....
.L_571:
        /*005c*/ 	.word	0x00000070


	//   ....[1]....
        /*0060*/ 	.word	0x00000180


	//----- nvinfo : EIATTR_CBANK_PARAM_SIZE
	.align		4
.L_572:
        /*0064*/ 	.byte	0x03, 0x19
        /*0066*/ 	.short	0x001c


	//----- nvinfo : EIATTR_PARAM_CBANK
	.align		4
        /*0068*/ 	.byte	0x04, 0x0a
        /*006a*/ 	.short	(.L_574 - .L_573)
	.align		4
.L_573:
        /*006c*/ 	.word	index@(.nv.constant0._Z14kInitLeafNodesP8LBVHNodePK7AABB_cwPKji)
        /*0070*/ 	.short	0x0380
        /*0072*/ 	.short	0x001c


	//----- nvinfo : EIATTR_SW_WAR
	.align		4
.L_574:
        /*0074*/ 	.byte	0x04, 0x36
        /*0076*/ 	.short	(.L_576 - .L_575)
.L_575:
        /*0078*/ 	.word	0x00000008
.L_576:


//--------------------- .nv.info._Z19kBuildInternalNodesPKjS0_P8LBVHNodei --------------------------
	.section	.nv.info._Z19kBuildInternalNodesPKjS0_P8LBVHNodei,"",@"SHT_CUDA_INFO"
	.sectionflags	@""
	.align	4


	//----- nvinfo : EIATTR_CUDA_API_VERSION
	.align		4
        /*0000*/ 	.byte	0x04, 0x37
        /*0002*/ 	.short	(.L_578 - .L_577)
.L_577:
        /*0004*/ 	.word	0x00000082


	//----- nvinfo : EIATTR_KPARAM_INFO
	.align		4
.L_578:
        /*0008*/ 	.byte	0x04, 0x17
        /*000a*/ 	.short	(.L_580 - .L_579)
.L_579:
        /*000c*/ 	.word	0x00000000
        /*0010*/ 	.short	0x0003
        /*0012*/ 	.short	0x0018
        /*0014*/ 	.byte	0x00, 0xf0, 0x11, 0x00


	//----- nvinfo : EIATTR_KPARAM_INFO
	.align		4
.L_580:
        /*0018*/ 	.byte	0x04, 0x17
        /*001a*/ 	.short	(.L_582 - .L_581)
.L_581:
        /*001c*/ 	.word	0x00000000
        /*0020*/ 	.short	0x0002
        /*0022*/ 	.short	0x0010
        /*0024*/ 	.byte	0x00, 0xf5, 0x21, 0x00


	//----- nvinfo : EIATTR_KPARAM_INFO
	.align		4
.L_582:
        /*0028*/ 	.byte	0x04, 0x17
        /*002a*/ 	.short	(.L_584 - .L_583)
.L_583:
        /*002c*/ 	.word	0x00000000
        /*0030*/ 	.short	0x0001
        /*0032*/ 	.short	0x0008
        /*0034*/ 	.byte	0x00, 0xf5, 0x21, 0x00


	//----- nvinfo : EIATTR_KPARAM_INFO
	.align		4
.L_584:
        /*0038*/ 	.byte	0x04, 0x17
        /*003a*/ 	.short	(.L_586 - .L_585)
.L_585:
        /*003c*/ 	.word	0x00000000
        /*0040*/ 	.short	0x0000
        /*0042*/ 	.short	0x0000
        /*0044*/ 	.byte	0x00, 0xf5, 0x21, 0x00


	//----- nvinfo : EIATTR_SPARSE_MMA_MASK
	.align		4
.L_586:
        /*0048*/ 	.byte	0x03, 0x50
        /*004a*/ 	.short	0x0000


	//----- nvinfo : EIATTR_MAXREG_COUNT
	.align		4
        /*004c*/ 	.byte	0x03, 0x1b
        /*004e*/ 	.short	0x00ff


	//----- nvinfo : EIATTR_MERCURY_ISA_VERSION
	.align		4
        /*0050*/ 	.byte	0x03, 0x5f
        /*0052*/ 	.short	0x0101


	//----- nvinfo : EIATTR_VRC_CTA_INIT_COUNT
	.align		4
        /*0054*/ 	.byte	0x02, 0x4a
	.zero		1
	.zero		1


	//----- nvinfo : EIATTR_EXIT_INSTR_OFFSETS
	.align		4
        /*0058*/ 	.byte	0x04, 0x1c
        /*005a*/ 	.short	(.L_588 - .L_587)


	//   ....[0]....
.L_587:
        /*005c*/ 	.word	0x00000080


	//   ....[1]....
        /*0060*/ 	.word	0x000010b0


	//----- nvinfo : EIATTR_CRS_STACK_SIZE
	.align		4
.L_588:
        /*0064*/ 	.byte	0x04, 0x1e
        /*0066*/ 	.short	(.L_590 - .L_589)
.L_589:
        /*0068*/ 	.word	0x00000000


	//----- nvinfo : EIATTR_CBANK_PARAM_SIZE
	.align		4
.L_590:
        /*006c*/ 	.byte	0x03, 0x19
        /*006e*/ 	.short	0x001c


	//----- nvinfo : EIATTR_PARAM_CBANK
	.align		4
        /*0070*/ 	.byte	0x04, 0x0a
        /*0072*/ 	.short	(.L_592 - .L_591)
	.align		4
.L_591:
        /*0074*/ 	.word	index@(.nv.constant0._Z19kBuildInternalNodesPKjS0_P8LBVHNodei)
        /*0078*/ 	.short	0x0380
        /*007a*/ 	.short	0x001c


	//----- nvinfo : EIATTR_SW_WAR
	.align		4
.L_592:
        /*007c*/ 	.byte	0x04, 0x36
        /*007e*/ 	.short	(.L_594 - .L_593)
.L_593:
        /*0080*/ 	.word	0x00000008
.L_594:


//--------------------- .nv.info._Z19kComputeMortonCodesPK9float3_cwi7AABB_cwPjS3_ --------------------------
	.section	.nv.info._Z19kComputeMortonCodesPK9float3_cwi7AABB_cwPjS3_,"",@"SHT_CUDA_INFO"
	.sectionflags	@""
	.align	4


	//----- nvinfo : EIATTR_CUDA_API_VERSION
	.align		4
        /*0000*/ 	.byte	0x04, 0x37
        /*0002*/ 	.short	(.L_596 - .L_595)
.L_595:
        /*0004*/ 	.word	0x00000082


	//----- nvinfo : EIATTR_KPARAM_INFO
	.align		4
.L_596:
        /*0008*/ 	.byte	0x04, 0x17
        /*000a*/ 	.short	(.L_598 - .L_597)
.L_597:
        /*000c*/ 	.word	0x00000000
        /*0010*/ 	.short	0x0004
        /*0012*/ 	.short	0x0038
        /*0014*/ 	.byte	0x00, 0xf5, 0x21, 0x00


	//----- nvinfo : EIATTR_KPARAM_INFO
	.align		4
.L_598:
        /*0018*/ 	.byte	0x04, 0x17
        /*001a*/ 	.short	(.L_600 - .L_599)
.L_599:
        /*001c*/ 	.word	0x00000000
        /*0020*/ 	.short	0x0003
        /*0022*/ 	.short	0x0030
        /*0024*/ 	.byte	0x00, 0xf5, 0x21, 0x00


	//----- nvinfo : EIATTR_KPARAM_INFO
	.align		4
.L_600:
        /*0028*/ 	.byte	0x04, 0x17
        /*002a*/ 	.short	(.L_602 - .L_601)
.L_601:
        /*002c*/ 	.word	0x00000000
        /*0030*/ 	.short	0x0002
        /*0032*/ 	.short	0x0010
        /*0034*/ 	.byte	0x00, 0xf0, 0x81, 0x00


	//----- nvinfo : EIATTR_KPARAM_INFO
	.align		4
.L_602:
        /*0038*/ 	.byte	0x04, 0x17
        /*003a*/ 	.short	(.L_604 - .L_603)
.L_603:
        /*003c*/ 	.word	0x00000000
        /*0040*/ 	.short	0x0001
        /*0042*/ 	.short	0x0008
        /*0044*/ 	.byte	0x00, 0xf0, 0x11, 0x00


	//----- nvinfo : EIATTR_KPARAM_INFO
	.align		4
.L_604:
        /*0048*/ 	.byte	0x04, 0x17
        /*004a*/ 	.short	(.L_606 - .L_605)
.L_605:
        /*004c*/ 	.word	0x00000000
        /*0050*/ 	.short	0x0000
        /*0052*/ 	.short	0x0000
        /*0054*/ 	.byte	0x00, 0xf5, 0x21, 0x00


	//----- nvinfo : EIATTR_SPARSE_MMA_MASK
	.align		4
.L_606:
        /*0058*/ 	.byte	0x03, 0x50
        /*005a*/ 	.short	0x0000


	//----- nvinfo : EIATTR_MAXREG_COUNT
	.align		4
        /*005c*/ 	.byte	0x03, 0x1b
        /*005e*/ 	.short	0x00ff


	//----- nvinfo : EIATTR_MERCURY_ISA_VERSION
	.align		4
        /*0060*/ 	.byte	0x03, 0x5f
        /*0062*/ 	.short	0x0101


	//----- nvinfo : EIATTR_UNUSED_LOAD_BYTE_OFFSET
	.align		4
        /*0064*/ 	.byte	0x04, 0x44
        /*0066*/ 	.short	(.L_608 - .L_607)


	//   ....[0]....
.L_607:
        /*0068*/ 	.word	0x000000d0
        /*006c*/ 	.word	0x00000fff


	//----- nvinfo : EIATTR_VRC_CTA_INIT_COUNT
	.align		4
.L_608:
        /*0070*/ 	.byte	0x02, 0x4a
	.zero		1
	.zero		1


	//----- nvinfo : EIATTR_EXIT_INSTR_OFFSETS
	.align		4
        /*0074*/ 	.byte	0x04, 0x1c
        /*0076*/ 	.short	(.L_610 - .L_609)


	//   ....[0]....
.L_609:
        /*0078*/ 	.word	0x00000070


	//   ....[1]....
        /*007c*/ 	.word	0x000006b0


	//----- nvinfo : EIATTR_CRS_STACK_SIZE
	.align		4
.L_610:
        /*0080*/ 	.byte	0x04, 0x1e
        /*0082*/ 	.short	(.L_612 - .L_611)
.L_611:
        /*0084*/ 	.word	0x00000000


	//----- nvinfo : EIATTR_CBANK_PARAM_SIZE
	.align		4
.L_612:
        /*0088*/ 	.byte	0x03, 0x19
        /*008a*/ 	.short	0x0040


	//----- nvinfo : EIATTR_PARAM_CBANK
	.align		4
        /*008c*/ 	.byte	0x04, 0x0a
        /*008e*/ 	.short	(.L_614 - .L_613)
	.align		4
.L_613:
        /*0090*/ 	.word	index@(.nv.constant0._Z19kComputeMortonCodesPK9float3_cwi7AABB_cwPjS3_)
        /*0094*/ 	.short	0x0380
        /*0096*/ 	.short	0x0040


	//----- nvinfo : EIATTR_SW_WAR
	.align		4
.L_614:
        /*0098*/ 	.byte	0x04, 0x36
        /*009a*/ 	.short	(.L_616 - .L_615)
.L_615:
        /*009c*/ 	.word	0x00000008
.L_616:


//--------------------- .nv.info._Z26kComputeBoundsAndCentroids18TrianglesSoADeviceiP7AABB_cwP9float3_cw --------------------------
	.section	.nv.info._Z26kComputeBoundsAndCentroids18TrianglesSoADeviceiP7AABB_cwP9float3_cw,"",@"SHT_CUDA_INFO"
	.sectionflags	@""
	.align	4


	//----- nvinfo : EIATTR_CUDA_API_VERSION
	.align		4
        /*0000*/ 	.byte	0x04, 0x37
        /*0002*/ 	.short	(.L_618 - .L_617)
.L_617:
        /*0004*/ 	.word	0x00000082


	//----- nvinfo : EIATTR_KPARAM_INFO
	.align		4
.L_618:
        /*0008*/ 	.byte	0x04, 0x17
        /*000a*/ 	.short	(.L_620 - .L_619)
.L_619:
        /*000c*/ 	.word	0x00000000
        /*0010*/ 	.short	0x0003
        /*0012*/ 	.short	0x0058
        /*0014*/ 	.byte	0x00, 0xf5, 0x21, 0x00


	//----- nvinfo : EIATTR_KPARAM_INFO
	.align		4
.L_620:
        /*0018*/ 	.byte	0x04, 0x17
        /*001a*/ 	.short	(.L_622 - .L_621)
.L_621:
        /*001c*/ 	.word	0x00000000
        /*0020*/ 	.short	0x0002
        /*0022*/ 	.short	0x0050
        /*0024*/ 	.byte	0x00, 0xf5, 0x21, 0x00


	//----- nvinfo : EIATTR_KPARAM_INFO
	.align		4
.L_622:
        /*0028*/ 	.byte	0x04, 0x17
        /*002a*/ 	.short	(.L_624 - .L_623)
.L_623:
        /*002c*/ 	.word	0x00000000
        /*0030*/ 	.short	0x0001
        /*0032*/ 	.short	0x0048
        /*0034*/ 	.byte	0x00, 0xf0, 0x11, 0x00


	//----- nvinfo : EIATTR_KPARAM_INFO
	.align		4
.L_624:
        /*0038*/ 	.byte	0x04, 0x17
        /*003a*/ 	.short	(.L_626 - .L_625)
.L_625:
        /*003c*/ 	.word	0x00000000
        /*0040*/ 	.short	0x0000
        /*0042*/ 	.short	0x0000
        /*0044*/ 	.byte	0x00, 0xf0, 0x21, 0x01


	//----- nvinfo : EIATTR_SPARSE_MMA_MASK
	.align		4
.L_626:
        /*0048*/ 	.byte	0x03, 0x50
        /*004a*/ 	.short	0x0000


	//----- nvinfo : EIATTR_MAXREG_COUNT
	.align		4
        /*004c*/ 	.byte	0x03, 0x1b
        /*004e*/ 	.short	0x00ff


	//----- nvinfo : EIATTR_MERCURY_ISA_VERSION
	.align		4
        /*0050*/ 	.byte	0x03, 0x5f
        /*0052*/ 	.short	0x0101


	//----- nvinfo : EIATTR_VRC_CTA_INIT_COUNT
	.align		4
        /*0054*/ 	.byte	0x02, 0x4a
	.zero		1
	.zero		1


	//----- nvinfo : EIATTR_EXIT_INSTR_OFFSETS
	.align		4
        /*0058*/ 	.byte	0x04, 0x1c
        /*005a*/ 	.short	(.L_628 - .L_627)


	//   ....[0]....
.L_627:
        /*005c*/ 	.word	0x00000070


	//   ....[1]....
        /*0060*/ 	.word	0x000003a0


	//----- nvinfo : EIATTR_CBANK_PARAM_SIZE
	.align		4
.L_628:
        /*0064*/ 	.byte	0x03, 0x19
        /*0066*/ 	.short	0x0060


	//----- nvinfo : EIATTR_PARAM_CBANK
	.align		4
        /*0068*/ 	.byte	0x04, 0x0a
        /*006a*/ 	.short	(.L_630 - .L_629)
	.align		4
.L_629:
        /*006c*/ 	.word	index@(.nv.constant0._Z26kComputeBoundsAndCentroids18TrianglesSoADeviceiP7AABB_cwP9float3_cw)
        /*0070*/ 	.short	0x0380
        /*0072*/ 	.short	0x0060


	//----- nvinfo : EIATTR_SW_WAR
	.align		4
.L_630:
        /*0074*/ 	.byte	0x04, 0x36
        /*0076*/ 	.short	(.L_632 - .L_631)
.L_631:
        /*0078*/ 	.word	0x00000008
.L_632:


//--------------------- .nv.callgraph             --------------------------
	.section	.nv.callgraph,"",@"SHT_CUDA_CALLGRAPH"
	.align	4
	.sectionentsize	8
	.align		4
        /*0000*/ 	.word	0x00000000
	.align		4
        /*0004*/ 	.word	0xffffffff
	.align		4
        /*0008*/ 	.word	0x00000000
	.align		4
        /*000c*/ 	.word	0xfffffffe
	.align		4
        /*0010*/ 	.word	0x00000000
	.align		4
        /*0014*/ 	.word	0xfffffffd
	.align		4
        /*0018*/ 	.word	0x00000000
	.align		4
        /*001c*/ 	.word	0xfffffffc


//--------------------- .nv.constant4             --------------------------
	.section	.nv.constant4,"a",@progbits
	.align	8
	.align		8
.nv.constant4:
        /*0000*/ 	.dword	_ZN34_INTERNAL_4db5ef8a_4_k_cu_0bfafdca4cuda3std3__45__cpo5beginE
	.align		8
        /*0008*/ 	.dword	_ZN34_INTERNAL_4db5ef8a_4_k_cu_0bfafdca4cuda3std3__45__cpo3endE
	.align		8
        /*0010*/ 	.dword	_ZN34_INTERNAL_4db5ef8a_4_k_cu_0bfafdca4cuda3std3__45__cpo6cbeginE
	.align		8
        /*0018*/ 	.dword	_ZN34_INTERNAL_4db5ef8a_4_k_cu_0bfafdca4cuda3std3__45__cpo4cendE
	.align		8
        /*0020*/ 	.dword	_ZN34_INTERNAL_4db5ef8a_4_k_cu_0bfafdca4cuda3std3__45__cpo6rbeginE
	.align		8
        /*0028*/ 	.dword	_ZN34_INTERNAL_4db5ef8a_4_k_cu_0bfafdca4cuda3std3__45__cpo4rendE
	.align		8
        /*0030*/ 	.dword	_ZN34_INTERNAL_4db5ef8a_4_k_cu_0bfafdca4cuda3std3__45__cpo7crbeginE
	.align		8
        /*0038*/ 	.dword	_ZN34_INTERNAL_4db5ef8a_4_k_cu_0bfafdca4cuda3std3__45__cpo5crendE
	.align		8
        /*0040*/ 	.dword	_ZN34_INTERNAL_4db5ef8a_4_k_cu_0bfafdca4cuda3std3__436_GLOBAL__N__4db5ef8a_4_k_cu_0bfafdca6ignoreE
	.align		8
        /*0048*/ 	.dword	_ZN34_INTERNAL_4db5ef8a_4_k_cu_0bfafdca4cuda3std3__419piecewise_constructE
	.align		8
        /*0050*/ 	.dword	_ZN34_INTERNAL_4db5ef8a_4_k_cu_0bfafdca4cuda3std3__48in_placeE
	.align		8
        /*0058*/ 	.dword	_ZN34_INTERNAL_4db5ef8a_4_k_cu_0bfafdca4cuda3std3__420unreachable_sentinelE
	.align		8
        /*0060*/ 	.dword	_ZN34_INTERNAL_4db5ef8a_4_k_cu_0bfafdca4cuda3std3__47nulloptE
	.align		8
        /*0068*/ 	.dword	_ZN34_INTERNAL_4db5ef8a_4_k_cu_0bfafdca4cuda3std3__48unexpectE
	.align		8
        /*0070*/ 	.dword	_ZN34_INTERNAL_4db5ef8a_4_k_cu_0bfafdca4cuda3std6ranges3__45__cpo4swapE
	.align		8
        /*0078*/ 	.dword	_ZN34_INTERNAL_4db5ef8a_4_k_cu_0bfafdca4cuda3std6ranges3__45__cpo9iter_moveE
	.align		8
        /*0080*/ 	.dword	_ZN34_INTERNAL_4db5ef8a_4_k_cu_0bfafdca4cuda3std6ranges3__45__cpo5beginE
	.align		8
        /*0088*/ 	.dword	_ZN34_INTERNAL_4db5ef8a_4_k_cu_0bfafdca4cuda3std6ranges3__45__cpo3endE
	.align		8
        /*0090*/ 	.dword	_ZN34_INTERNAL_4db5ef8a_4_k_cu_0bfafdca4cuda3std6ranges3__45__cpo6cbeginE
	.align		8
        /*0098*/ 	.dword	_ZN34_INTERNAL_4db5ef8a_4_k_cu_0bfafdca4cuda3std6ranges3__45__cpo4cendE
	.align		8
        /*00a0*/ 	.dword	_ZN34_INTERNAL_4db5ef8a_4_k_cu_0bfafdca4cuda3std6ranges3__45__cpo7advanceE
	.align		8
        /*00a8*/ 	.dword	_ZN34_INTERNAL_4db5ef8a_4_k_cu_0bfafdca4cuda3std6ranges3__45__cpo9iter_swapE
	.align		8
        /*00b0*/ 	.dword	_ZN34_INTERNAL_4db5ef8a_4_k_cu_0bfafdca4cuda3std6ranges3__45__cpo4nextE
	.align		8
        /*00b8*/ 	.dword	_ZN34_INTERNAL_4db5ef8a_4_k_cu_0bfafdca4cuda3std6ranges3__45__cpo4prevE
	.align		8
        /*00c0*/ 	.dword	_ZN34_INTERNAL_4db5ef8a_4_k_cu_0bfafdca4cuda3std6ranges3__45__cpo4dataE
	.align		8
        /*00c8*/ 	.dword	_ZN34_INTERNAL_4db5ef8a_4_k_cu_0bfafdca4cuda3std6ranges3__45__cpo5cdataE
	.align		8
        /*00d0*/ 	.dword	_ZN34_INTERNAL_4db5ef8a_4_k_cu_0bfafdca4cuda3std6ranges3__45__cpo4sizeE
	.align		8
        /*00d8*/ 	.dword	_ZN34_INTERNAL_4db5ef8a_4_k_cu_0bfafdca4cuda3std6ranges3__45__cpo5ssizeE
	.align		8
        /*00e0*/ 	.dword	_ZN34_INTERNAL_4db5ef8a_4_k_cu_0bfafdca4cuda3std6ranges3__45__cpo8distanceE
	.align		8
        /*00e8*/ 	.dword	_ZN34_INTERNAL_4db5ef8a_4_k_cu_0bfafdca6thrust24THRUST_300001_SM_1000_NS8cuda_cub3parE
	.align		8
        /*00f0*/ 	.dword	_ZN34_INTERNAL_4db5ef8a_4_k_cu_0bfafdca6thrust24THRUST_300001_SM_1000_NS8cuda_cub10par_nosyncE
	.align		8
        /*00f8*/ 	.dword	_ZN34_INTERNAL_4db5ef8a_4_k_cu_0bfafdca6thrust24THRUST_300001_SM_1000_NS6system6detail10sequential3seqE
	.align		8
        /*0100*/ 	.dword	_ZN34_INTERNAL_4db5ef8a_4_k_cu_0bfafdca6thrust24THRUST_300001_SM_1000_NS6system3cpp3parE
	.align		8
        /*0108*/ 	.dword	_ZN34_INTERNAL_4db5ef8a_4_k_cu_0bfafdca6thrust24THRUST_300001_SM_1000_NS12placeholders2_1E
	.align		8
        /*0110*/ 	.dword	_ZN34_INTERNAL_4db5ef8a_4_k_cu_0bfafdca6thrust24THRUST_300001_SM_1000_NS12placeholders2_2E
	.align		8
        /*0118*/ 	.dword	_ZN34_INTERNAL_4db5ef8a_4_k_cu_0bfafdca6thrust24THRUST_300001_SM_1000_NS12placeholders2_3E
	.align		8
        /*0120*/ 	.dword	_ZN34_INTERNAL_4db5ef8a_4_k_cu_0bfafdca6thrust24THRUST_300001_SM_1000_NS12placeholders2_4E
	.align		8
        /*0128*/ 	.dword	_ZN34_INTERNAL_4db5ef8a_4_k_cu_0bfafdca6thrust24THRUST_300001_SM_1000_NS12placeholders2_5E
	.align		8
        /*0130*/ 	.dword	_ZN34_INTERNAL_4db5ef8a_4_k_cu_0bfafdca6thrust24THRUST_300001_SM_1000_NS12placeholders2_6E
	.align		8
        /*0138*/ 	.dword	_ZN34_INTERNAL_4db5ef8a_4_k_cu_0bfafdca6thrust24THRUST_300001_SM_1000_NS12placeholders2_7E
	.align		8
        /*0140*/ 	.dword	_ZN34_INTERNAL_4db5ef8a_4_k_cu_0bfafdca6thrust24THRUST_300001_SM_1000_NS12placeholders2_8E
	.align		8
        /*0148*/ 	.dword	_ZN34_INTERNAL_4db5ef8a_4_k_cu_0bfafdca6thrust24THRUST_300001_SM_1000_NS12placeholders2_9E
	.align		8
        /*0150*/ 	.dword	_ZN34_INTERNAL_4db5ef8a_4_k_cu_0bfafdca6thrust24THRUST_300001_SM_1000_NS12placeholders3_10E
	.align		8
        /*0158*/ 	.dword	_ZN34_INTERNAL_4db5ef8a_4_k_cu_0bfafdca6thrust24THRUST_300001_SM_1000_NS3seqE
	.align		8
        /*0160*/ 	.dword	_ZN34_INTERNAL_4db5ef8a_4_k_cu_0bfafdca6thrust24THRUST_300001_SM_1000_NS6deviceE


//--------------------- .text._ZN3cub18CUB_300001_SM_10006detail10radix_sort29DeviceRadixSortOnesweepKernelINS1_5radix10policy_hubIjjyE10Policy1000ELNS0_9SortOrderE0EjjyiiNS1_21identity_decomposer_tEEEvPT5_SB_PT3_PKSC_PT1_PKSG_PT2_PKSK_T4_iiT6_ --------------------------
	.section	.text._ZN3cub18CUB_300001_SM_10006detail10radix_sort29DeviceRadixSortOnesweepKernelINS1_5radix10policy_hubIjjyE10Policy1000ELNS0_9SortOrderE0EjjyiiNS1_21identity_decomposer_tEEEvPT5_SB_PT3_PKSC_PT1_PKSG_PT2_PKSK_T4_iiT6_,"ax",@progbits
	.align	128
        .global         _ZN3cub18CUB_300001_SM_10006detail10radix_sort29DeviceRadixSortOnesweepKernelINS1_5radix10policy_hubIjjyE10Policy1000ELNS0_9SortOrderE0EjjyiiNS1_21identity_decomposer_tEEEvPT5_SB_PT3_PKSC_PT1_PKSG_PT2_PKSK_T4_iiT6_
        .type           _ZN3cub18CUB_300001_SM_10006detail10radix_sort29DeviceRadixSortOnesweepKernelINS1_5radix10policy_hubIjjyE10Policy1000ELNS0_9SortOrderE0EjjyiiNS1_21identity_decomposer_tEEEvPT5_SB_PT3_PKSC_PT1_PKSG_PT2_PKSK_T4_iiT6_,@function
        .size           _ZN3cub18CUB_300001_SM_10006detail10radix_sort29DeviceRadixSortOnesweepKernelINS1_5radix10policy_hubIjjyE10Policy1000ELNS0_9SortOrderE0EjjyiiNS1_21identity_decomposer_tEEEvPT5_SB_PT3_PKSC_PT1_PKSG_PT2_PKSK_T4_iiT6_,(.L_x_451 - _ZN3cub18CUB_300001_SM_10006detail10radix_sort29DeviceRadixSortOnesweepKernelINS1_5radix10policy_hubIjjyE10Policy1000ELNS0_9SortOrderE0EjjyiiNS1_21identity_decomposer_tEEEvPT5_SB_PT3_PKSC_PT1_PKSG_PT2_PKSK_T4_iiT6_)
        .other          _ZN3cub18CUB_300001_SM_10006detail10radix_sort29DeviceRadixSortOnesweepKernelINS1_5radix10policy_hubIjjyE10Policy1000ELNS0_9SortOrderE0EjjyiiNS1_21identity_decomposer_tEEEvPT5_SB_PT3_PKSC_PT1_PKSG_PT2_PKSK_T4_iiT6_,@"STO_CUDA_ENTRY STV_DEFAULT"
_ZN3cub18CUB_300001_SM_10006detail10radix_sort29DeviceRadixSortOnesweepKernelINS1_5radix10policy_hubIjjyE10Policy1000ELNS0_9SortOrderE0EjjyiiNS1_21identity_decomposer_tEEEvPT5_SB_PT3_PKSC_PT1_PKSG_PT2_PKSK_T4_iiT6_:
.text._ZN3cub18CUB_300001_SM_10006detail10radix_sort29DeviceRadixSortOnesweepKernelINS1_5radix10policy_hubIjjyE10Policy1000ELNS0_9SortOrderE0EjjyiiNS1_21identity_decomposer_tEEEvPT5_SB_PT3_PKSC_PT1_PKSG_PT2_PKSK_T4_iiT6_:
[----:B------:R-:W0:Y:S01]  /*0000*/  LDC R1, c[0x0][0x37c] ;  /* 0x0000df00ff017b82 */ /* 0x000e220000000800 */
[----:B------:R-:W1:Y:S01]  /*0010*/  S2R R37, SR_TID.X ;  /* 0x0000000000257919 */ /* 0x000e620000002100 */
[----:B------:R-:W-:Y:S01]  /*0020*/  MOV R0, 0x400 ;  /* 0x0000040000007802 */ /* 0x000fe20000000f00 */
[----:B------:R-:W2:Y:S01]  /*0030*/  LDCU.64 UR8, c[0x0][0x358] ;  /* 0x00006b00ff0877ac */ /* 0x000ea20008000a00 */
[----:B------:R-:W-:Y:S01]  /*0040*/  BSSY.RECONVERGENT B0, `(.L_x_0) ;  /* 0x000000d000007945 */ /* 0x000fe20003800200 */
[----:B------:R-:W3:Y:S01]  /*0050*/  S2R R3, SR_CgaCtaId ;  /* 0x0000000000037919 */ /* 0x000ee20000008800 */
[----:B0-----:R-:W-:Y:S01]  /*0060*/  VIADD R1, R1, 0xfffffff8 ;  /* 0xfffffff801017836 */ /* 0x001fe20000000000 */
[----:B-1----:R-:W-:Y:S02]  /*0070*/  ISETP.NE.AND P0, PT, R37, RZ, PT ;  /* 0x000000ff2500720c */ /* 0x002fe40003f05270 */
[----:B---3--:R-:W-:-:S11]  /*0080*/  LEA R0, R3, R0, 0x18 ;  /* 0x0000000003007211 */ /* 0x008fd600078ec0ff */
[----:B--2---:R-:W-:Y:S05]  /*0090*/  @P0 BRA `(.L_x_1) ;  /* 0x00000000001c0947 */ /* 0x004fea0003800000 */
[----:B------:R-:W0:Y:S01]  /*00a0*/  LDC.64 R2, c[0x0][0x388] ;  /* 0x0000e200ff027b82 */ /* 0x000e220000000a00 */
[----:B------:R-:W-:-:S05]  /*00b0*/  IMAD.MOV.U32 R5, RZ, RZ, 0x1 ;  /* 0x00000001ff057424 */ /* 0x000fca00078e00ff */
[----:B0-----:R-:W2:Y:S02]  /*00c0*/  ATOMG.E.ADD.STRONG.GPU PT, R2, desc[UR8][R2.64], R5 ;  /* 0x80000005020279a8 */ /* 0x001ea400081ef108 */
[----:B------:R-:W0:Y:S01]  /*00d0*/  S2UR UR5, SR_CgaCtaId ;  /* 0x00000000000579c3 */ /* 0x000e220000008800 */
[----:B------:R-:W-:Y:S02]  /*00e0*/  UMOV UR4, 0x400 ;  /* 0x0000040000047882 */ /* 0x000fe40000000000 */
[----:B0-----:R-:W-:-:S09]  /*00f0*/  ULEA UR4, UR5, UR4, 0x18 ;  /* 0x0000000405047291 */ /* 0x001fd2000f8ec0ff */
[----:B--2---:R0:W-:Y:S03]  /*0100*/  STS [UR4+0x6600], R2 ;  /* 0x00660002ff007988 */ /* 0x0041e60008000804 */
.L_x_1:
[----:B------:R-:W-:Y:S05]  /*0110*/  BSYNC.RECONVERGENT B0 ;  /* 0x0000000000007941 */ /* 0x000fea0003800200 */
.L_x_0:
[----:B------:R-:W-:Y:S01]  /*0120*/  BAR.SYNC.DEFER_BLOCKING 0x0 ;  /* 0x0000000000007b1d */ /* 0x000fe20000010000 */
[----:B------:R-:W-:-:S05]  /*0130*/  SHF.R.U32.HI R21, RZ, 0x5, R37 ;  /* 0x00000005ff157819 */ /* 0x000fca0000011625 */
[----:B------:R-:W1:Y:S01]  /*0140*/  LDCU UR4, c[0x0][0x3c0] ;  /* 0x00007800ff0477ac */ /* 0x000e620008000800 */
[----:B------:R-:W2:Y:S01]  /*0150*/  S2R R26, SR_LANEID ;  /* 0x00000000001a7919 */ /* 0x000ea20000000000 */
[----:B0-----:R-:W0:Y:S02]  /*0160*/  LDS R2, [R0+0x6600] ;  /* 0x0066000000027984 */ /* 0x001e240000000800 */
[----:B0-----:R-:W-:-:S04]  /*0170*/  IMAD R4, R2, 0x1980, RZ ;  /* 0x0000198002047824 */ /* 0x001fc800078e02ff */
[----:B------:R-:W-:Y:S01]  /*0180*/  VIADD R63, R4, 0x1980 ;  /* 0x00001980043f7836 */ /* 0x000fe20000000000 */
[----:B------:R-:W-:-:S04]  /*0190*/  SHF.R.S32.HI R64, RZ, 0x1f, R4 ;  /* 0x0000001fff407819 */ /* 0x000fc80000011404 */
[----:B-1----:R-:W-:-:S13]  /*01a0*/  ISETP.GT.AND P0, PT, R63, UR4, PT ;  /* 0x000000043f007c0c */ /* 0x002fda000bf04270 */
[----:B--2---:R-:W-:Y:S05]  /*01b0*/  @P0 BRA `(.L_x_2) ;  /* 0x0000000000680947 */ /* 0x004fea0003800000 */
[----:B------:R-:W0:Y:S01]  /*01c0*/  LDCU.64 UR4, c[0x0][0x3a8] ;  /* 0x00007500ff0477ac */ /* 0x000e220008000a00 */
[C---:B------:R-:W-:Y:S02]  /*01d0*/  LOP3.LUT R3, R37.reuse, 0x1f, RZ, 0xc0, !PT ;  /* 0x0000001f25037812 */ /* 0x040fe400078ec0ff */
[----:B------:R-:W-:-:S05]  /*01e0*/  LOP3.LUT R6, R37, 0x3e0, RZ, 0xc0, !PT ;  /* 0x000003e025067812 */ /* 0x000fca00078ec0ff */
[----:B------:R-:W-:-:S05]  /*01f0*/  IMAD R3, R6, 0x11, R3 ;  /* 0x0000001106037824 */ /* 0x000fca00078e0203 */
[----:B------:R-:W-:-:S05]  /*0200*/  IADD3 R41, P0, PT, R4, R3, RZ ;  /* 0x0000000304297210 */ /* 0x000fca0007f1e0ff */
[----:B------:R-:W-:Y:S01]  /*0210*/  IMAD.X R64, RZ, RZ, R64, P0 ;  /* 0x000000ffff407224 */ /* 0x000fe200000e0640 */
[----:B0-----:R-:W-:-:S04]  /*0220*/  LEA R22, P0, R41, UR4, 0x2 ;  /* 0x0000000429167c11 */ /* 0x001fc8000f8010ff */
[----:B------:R-:W-:-:S05]  /*0230*/  LEA.HI.X R23, R41, UR5, R64, 0x2, P0 ;  /* 0x0000000529177c11 */ /* 0x000fca00080f1440 */
[----:B------:R0:W5:Y:S04]  /*0240*/  LDG.E R4, desc[UR8][R22.64] ;  /* 0x0000000816047981 */ /* 0x000168000c1e1900 */
        /* <DEDUP_REMOVED lines=15> */
[----:B------:R0:W5:Y:S01]  /*0340*/  LDG.E R20, desc[UR8][R22.64+0x800] ;  /* 0x0008000816147981 */ /* 0x000162000c1e1900 */
[----:B------:R-:W-:Y:S05]  /*0350*/  BRA `(.L_x_3) ;  /* 0x0000000400307947 */ /* 0x000fea0003800000 */
.L_x_2:
[C---:B------:R-:W-:Y:S01]  /*0360*/  LOP3.LUT R3, R37.reuse, 0x1f, RZ, 0xc0, !PT ;  /* 0x0000001f25037812 */ /* 0x040fe200078ec0ff */
[----:B------:R-:W0:Y:S01]  /*0370*/  LDCU.64 UR6, c[0x0][0x3a8] ;  /* 0x00007500ff0677ac */ /* 0x000e220008000a00 */
[----:B------:R-:W-:Y:S02]  /*0380*/  LOP3.LUT R6, R37, 0x3e0, RZ, 0xc0, !PT ;  /* 0x000003e025067812 */ /* 0x000fe400078ec0ff */
[----:B------:R-:W-:-:S03]  /*0390*/  IADD3 R14, PT, PT, -R4, UR4, RZ ;  /* 0x00000004040e7c10 */ /* 0x000fc6000fffe1ff */
[----:B------:R-:W-:-:S04]  /*03a0*/  IMAD R3, R6, 0x11, R3 ;  /* 0x0000001106037824 */ /* 0x000fc800078e0203 */
[C---:B------:R-:W-:Y:S01]  /*03b0*/  VIADD R5, R3.reuse, 0x20 ;  /* 0x0000002003057836 */ /* 0x040fe20000000000 */
[----:B------:R-:W-:Y:S01]  /*03c0*/  IADD3 R41, P0, PT, R4, R3, RZ ;  /* 0x0000000304297210 */ /* 0x000fe20007f1e0ff */
[C---:B------:R-:W-:Y:S01]  /*03d0*/  VIADD R7, R3.reuse, 0x40 ;  /* 0x0000004003077836 */ /* 0x040fe20000000000 */
[-C--:B------:R-:W-:Y:S01]  /*03e0*/  ISETP.GE.AND P2, PT, R3, R14.reuse, PT ;  /* 0x0000000e0300720c */ /* 0x080fe20003f46270 */
[----:B------:R-:W-:Y:S01]  /*03f0*/  IMAD.MOV.U32 R4, RZ, RZ, -0x1 ;  /* 0xffffffffff047424 */ /* 0x000fe200078e00ff */
[-C--:B------:R-:W-:Y:S01]  /*0400*/  ISETP.GE.AND P3, PT, R5, R14.reuse, PT ;  /* 0x0000000e0500720c */ /* 0x080fe20003f66270 */
[----:B------:R-:W-:Y:S01]  /*0410*/  VIADD R5, R3, 0x60 ;  /* 0x0000006003057836 */ /* 0x000fe20000000000 */
[-C--:B------:R-:W-:Y:S01]  /*0420*/  ISETP.GE.AND P4, PT, R7, R14.reuse, PT ;  /* 0x0000000e0700720c */ /* 0x080fe20003f86270 */
[----:B------:R-:W-:Y:S01]  /*0430*/  IMAD.X R64, RZ, RZ, R64, P0 ;  /* 0x000000ffff407224 */ /* 0x000fe200000e0640 */
[----:B0-----:R-:W-:Y:S01]  /*0440*/  LEA R22, P0, R41, UR6, 0x2 ;  /* 0x0000000629167c11 */ /* 0x001fe2000f8010ff */
[----:B------:R-:W-:Y:S01]  /*0450*/  VIADD R7, R3, 0x80 ;  /* 0x0000008003077836 */ /* 0x000fe20000000000 */
[-C--:B------:R-:W-:Y:S01]  /*0460*/  ISETP.GE.AND P5, PT, R5, R14.reuse, PT ;  /* 0x0000000e0500720c */ /* 0x080fe20003fa6270 */
[----:B------:R-:W-:Y:S01]  /*0470*/  VIADD R5, R3, 0xa0 ;  /* 0x000000a003057836 */ /* 0x000fe20000000000 */
[----:B------:R-:W-:Y:S01]  /*0480*/  LEA.HI.X R23, R41, UR7, R64, 0x2, P0 ;  /* 0x0000000729177c11 */ /* 0x000fe200080f1440 */
[----:B------:R-:W-:Y:S01]  /*0490*/  IMAD.MOV.U32 R6, RZ, RZ, -0x1 ;  /* 0xffffffffff067424 */ /* 0x000fe200078e00ff */
[-C--:B------:R-:W-:Y:S01]  /*04a0*/  ISETP.GE.AND P6, PT, R7, R14.reuse, PT ;  /* 0x0000000e0700720c */ /* 0x080fe20003fc6270 */
[----:B------:R-:W-:Y:S01]  /*04b0*/  VIADD R7, R3, 0xc0 ;  /* 0x000000c003077836 */ /* 0x000fe20000000000 */
[-C--:B------:R-:W-:Y:S01]  /*04c0*/  ISETP.GE.AND P0, PT, R5, R14.reuse, PT ;  /* 0x0000000e0500720c */ /* 0x080fe20003f06270 */
[C---:B------:R-:W-:Y:S01]  /*04d0*/  VIADD R5, R3.reuse, 0xe0 ;  /* 0x000000e003057836 */ /* 0x040fe20000000000 */
[----:B------:R1:W5:Y:S01]  /*04e0*/  @!P2 LDG.E R4, desc[UR8][R22.64] ;  /* 0x000000081604a981 */ /* 0x000362000c1e1900 */
[----:B------:R-:W-:Y:S01]  /*04f0*/  VIADD R11, R3, 0x120 ;  /* 0x00000120030b7836 */ /* 0x000fe20000000000 */
[----:B------:R-:W-:-:S02]  /*0500*/  ISETP.GE.AND P1, PT, R7, R14, PT ;  /* 0x0000000e0700720c */ /* 0x000fc40003f26270 */
[-C--:B------:R-:W-:Y:S01]  /*0510*/  ISETP.GE.AND P2, PT, R5, R14.reuse, PT ;  /* 0x0000000e0500720c */ /* 0x080fe20003f46270 */
[----:B------:R-:W-:Y:S01]  /*0520*/  IMAD.MOV.U32 R5, RZ, RZ, -0x1 ;  /* 0xffffffffff057424 */ /* 0x000fe200078e00ff */
[----:B------:R1:W5:Y:S01]  /*0530*/  @!P4 LDG.E R6, desc[UR8][R22.64+0x100] ;  /* 0x000100081606c981 */ /* 0x000362000c1e1900 */
[----:B------:R-:W-:Y:S01]  /*0540*/  VIADD R9, R3, 0x100 ;  /* 0x0000010003097836 */ /* 0x000fe20000000000 */
[-C--:B------:R-:W-:Y:S01]  /*0550*/  ISETP.GE.AND P4, PT, R11, R14.reuse, PT ;  /* 0x0000000e0b00720c */ /* 0x080fe20003f86270 */
[----:B------:R-:W-:Y:S02]  /*0560*/  IMAD.MOV.U32 R8, RZ, RZ, -0x1 ;  /* 0xffffffffff087424 */ /* 0x000fe400078e00ff */
[----:B------:R-:W-:Y:S01]  /*0570*/  VIADD R11, R3, 0x160 ;  /* 0x00000160030b7836 */ /* 0x000fe20000000000 */
[----:B------:R1:W5:Y:S01]  /*0580*/  @!P3 LDG.E R5, desc[UR8][R22.64+0x80] ;  /* 0x000080081605b981 */ /* 0x000362000c1e1900 */
[----:B------:R-:W-:Y:S01]  /*0590*/  IMAD.MOV.U32 R7, RZ, RZ, -0x1 ;  /* 0xffffffffff077424 */ /* 0x000fe200078e00ff */
[-C--:B------:R-:W-:Y:S01]  /*05a0*/  ISETP.GE.AND P3, PT, R9, R14.reuse, PT ;  /* 0x0000000e0900720c */ /* 0x080fe20003f66270 */
[----:B------:R-:W-:Y:S01]  /*05b0*/  VIADD R9, R3, 0x140 ;  /* 0x0000014003097836 */ /* 0x000fe20000000000 */
[----:B------:R1:W5:Y:S01]  /*05c0*/  @!P6 LDG.E R8, desc[UR8][R22.64+0x200] ;  /* 0x000200081608e981 */ /* 0x000362000c1e1900 */
[----:B------:R-:W-:Y:S01]  /*05d0*/  IMAD.MOV.U32 R10, RZ, RZ, -0x1 ;  /* 0xffffffffff0a7424 */ /* 0x000fe200078e00ff */
[-C--:B------:R-:W-:Y:S01]  /*05e0*/  ISETP.GE.AND P6, PT, R11, R14.reuse, PT ;  /* 0x0000000e0b00720c */ /* 0x080fe20003fc6270 */
[----:B------:R-:W-:Y:S01]  /*05f0*/  VIADD R11, R3, 0x1a0 ;  /* 0x000001a0030b7836 */ /* 0x000fe20000000000 */
[----:B------:R1:W5:Y:S01]  /*0600*/  @!P5 LDG.E R7, desc[UR8][R22.64+0x180] ;  /* 0x000180081607d981 */ /* 0x000362000c1e1900 */
[----:B------:R-:W-:Y:S01]  /*0610*/  ISETP.GE.AND P5, PT, R9, R14, PT ;  /* 0x0000000e0900720c */ /* 0x000fe20003fa6270 */
[----:B------:R-:W-:-:S02]  /*0620*/  IMAD.MOV.U32 R9, RZ, RZ, -0x1 ;  /* 0xffffffffff097424 */ /* 0x000fc400078e00ff */
[----:B------:R1:W5:Y:S01]  /*0630*/  @!P1 LDG.E R10, desc[UR8][R22.64+0x300] ;  /* 0x00030008160a9981 */ /* 0x000362000c1e1900 */
[-C--:B------:R-:W-:Y:S01]  /*0640*/  ISETP.GE.AND P1, PT, R11, R14.reuse, PT ;  /* 0x0000000e0b00720c */ /* 0x080fe20003f26270 */
[C---:B------:R-:W-:Y:S02]  /*0650*/  VIADD R13, R3.reuse, 0x180 ;  /* 0x00000180030d7836 */ /* 0x040fe40000000000 */
[----:B------:R-:W-:Y:S01]  /*0660*/  IMAD.MOV.U32 R11, RZ, RZ, -0x1 ;  /* 0xffffffffff0b7424 */ /* 0x000fe200078e00ff */
[----:B------:R1:W5:Y:S01]  /*0670*/  @!P0 LDG.E R9, desc[UR8][R22.64+0x280] ;  /* 0x0002800816098981 */ /* 0x000362000c1e1900 */
[----:B------:R-:W-:Y:S01]  /*0680*/  VIADD R15, R3, 0x1c0 ;  /* 0x000001c0030f7836 */ /* 0x000fe20000000000 */
[-C--:B------:R-:W-:Y:S01]  /*0690*/  ISETP.GE.AND P0, PT, R13, R14.reuse, PT ;  /* 0x0000000e0d00720c */ /* 0x080fe20003f06270 */
[----:B------:R-:W-:Y:S02]  /*06a0*/  IMAD.MOV.U32 R12, RZ, RZ, -0x1 ;  /* 0xffffffffff0c7424 */ /* 0x000fe400078e00ff */
[----:B------:R-:W-:Y:S01]  /*06b0*/  IMAD.MOV.U32 R13, RZ, RZ, -0x1 ;  /* 0xffffffffff0d7424 */ /* 0x000fe200078e00ff */
[----:B------:R1:W5:Y:S01]  /*06c0*/  @!P2 LDG.E R11, desc[UR8][R22.64+0x380] ;  /* 0x00038008160ba981 */ /* 0x000362000c1e1900 */
[----:B------:R-:W-:Y:S01]  /*06d0*/  ISETP.GE.AND P2, PT, R15, R14, PT ;  /* 0x0000000e0f00720c */ /* 0x000fe20003f46270 */
[----:B------:R-:W-:-:S02]  /*06e0*/  VIADD R17, R3, 0x1e0 ;  /* 0x000001e003117836 */ /* 0x000fc40000000000 */
[----:B------:R-:W-:Y:S01]  /*06f0*/  VIADD R15, R3, 0x200 ;  /* 0x00000200030f7836 */ /* 0x000fe20000000000 */
[----:B------:R1:W5:Y:S02]  /*0700*/  @!P3 LDG.E R12, desc[UR8][R22.64+0x400] ;  /* 0x00040008160cb981 */ /* 0x000364000c1e1900 */
[-C--:B------:R-:W-:Y:S02]  /*0710*/  ISETP.GE.AND P3, PT, R17, R14.reuse, PT ;  /* 0x0000000e1100720c */ /* 0x080fe40003f66270 */
[----:B------:R1:W5:Y:S01]  /*0720*/  @!P4 LDG.E R13, desc[UR8][R22.64+0x480] ;  /* 0x00048008160dc981 */ /* 0x000362000c1e1900 */
[----:B------:R-:W-:Y:S01]  /*0730*/  ISETP.GE.AND P4, PT, R15, R14, PT ;  /* 0x0000000e0f00720c */ /* 0x000fe20003f86270 */
[----:B------:R-:W-:Y:S02]  /*0740*/  IMAD.MOV.U32 R14, RZ, RZ, -0x1 ;  /* 0xffffffffff0e7424 */ /* 0x000fe400078e00ff */
[----:B------:R-:W-:Y:S02]  /*0750*/  IMAD.MOV.U32 R15, RZ, RZ, -0x1 ;  /* 0xffffffffff0f7424 */ /* 0x000fe400078e00ff */
[----:B------:R-:W-:-:S02]  /*0760*/  IMAD.MOV.U32 R16, RZ, RZ, -0x1 ;  /* 0xffffffffff107424 */ /* 0x000fc400078e00ff */
[----:B------:R-:W-:Y:S01]  /*0770*/  IMAD.MOV.U32 R17, RZ, RZ, -0x1 ;  /* 0xffffffffff117424 */ /* 0x000fe200078e00ff */
[----:B------:R1:W5:Y:S01]  /*0780*/  @!P5 LDG.E R14, desc[UR8][R22.64+0x500] ;  /* 0x00050008160ed981 */ /* 0x000362000c1e1900 */
[----:B------:R-:W-:Y:S02]  /*0790*/  IMAD.MOV.U32 R18, RZ, RZ, -0x1 ;  /* 0xffffffffff127424 */ /* 0x000fe400078e00ff */
[----:B------:R-:W-:Y:S01]  /*07a0*/  IMAD.MOV.U32 R19, RZ, RZ, -0x1 ;  /* 0xffffffffff137424 */ /* 0x000fe200078e00ff */
[----:B------:R1:W5:Y:S01]  /*07b0*/  @!P6 LDG.E R15, desc[UR8][R22.64+0x580] ;  /* 0x00058008160fe981 */ /* 0x000362000c1e1900 */
[----:B------:R-:W-:-:S03]  /*07c0*/  IMAD.MOV.U32 R20, RZ, RZ, -0x1 ;  /* 0xffffffffff147424 */ /* 0x000fc600078e00ff */
[----:B------:R1:W5:Y:S04]  /*07d0*/  @!P0 LDG.E R16, desc[UR8][R22.64+0x600] ;  /* 0x0006000816108981 */ /* 0x000368000c1e1900 */
[----:B------:R1:W5:Y:S04]  /*07e0*/  @!P1 LDG.E R17, desc[UR8][R22.64+0x680] ;  /* 0x0006800816119981 */ /* 0x000368000c1e1900 */
[----:B------:R1:W5:Y:S04]  /*07f0*/  @!P2 LDG.E R18, desc[UR8][R22.64+0x700] ;  /* 0x000700081612a981 */ /* 0x000368000c1e1900 */
[----:B------:R1:W5:Y:S04]  /*0800*/  @!P3 LDG.E R19, desc[UR8][R22.64+0x780] ;  /* 0x000780081613b981 */ /* 0x000368000c1e1900 */
[----:B------:R1:W5:Y:S02]  /*0810*/  @!P4 LDG.E R20, desc[UR8][R22.64+0x800] ;  /* 0x000800081614c981 */ /* 0x000364000c1e1900 */
.L_x_3:
[----:B01----:R-:W-:Y:S01]  /*0820*/  VIMNMX R22, PT, PT, R26, 0xe0, !PT ;  /* 0x000000e01a167848 */ /* 0x003fe20007fe0100 */
[----:B------:R-:W0:Y:S01]  /*0830*/  LDCU UR4, c[0x0][0x3c8] ;  /* 0x00007900ff0477ac */ /* 0x000e220008000800 */
[----:B------:R-:W-:Y:S01]  /*0840*/  BSSY.RECONVERGENT B0, `(.L_x_4) ;  /* 0x0000025000007945 */ /* 0x000fe20003800200 */
[----:B------:R-:W-:Y:S01]  /*0850*/  IMAD.SHL.U32 R21, R21, 0x400, RZ ;  /* 0x0000040015157824 */ /* 0x000fe200078e00ff */
[--C-:B------:R-:W-:Y:S01]  /*0860*/  IADD3 R22, PT, PT, R22, 0x1f, -R26.reuse ;  /* 0x0000001f16167810 */ /* 0x100fe20007ffe81a */
[----:B------:R-:W-:Y:S01]  /*0870*/  UMOV UR5, 0xffffffff ;  /* 0xffffffff00057882 */ /* 0x000fe20000000000 */
[----:B------:R-:W-:Y:S02]  /*0880*/  IMAD.MOV.U32 R25, RZ, RZ, R26 ;  /* 0x000000ffff197224 */ /* 0x000fe400078e001a */
[C---:B------:R-:W-:Y:S02]  /*0890*/  ISETP.GE.U32.AND P0, PT, R22.reuse, 0x1e0, PT ;  /* 0x000001e01600780c */ /* 0x040fe40003f06070 */
[----:B------:R-:W-:-:S04]  /*08a0*/  LEA.HI R23, R22, 0x1, RZ, 0x1b ;  /* 0x0000000116177811 */ /* 0x000fc800078fd8ff */
[----:B------:R-:W-:-:S04]  /*08b0*/  LOP3.LUT R24, R23, 0xf, RZ, 0xc0, !PT ;  /* 0x0000000f17187812 */ /* 0x000fc800078ec0ff */
[----:B------:R-:W-:Y:S01]  /*08c0*/  ISETP.NE.AND P1, PT, R24, RZ, PT ;  /* 0x000000ff1800720c */ /* 0x000fe20003f25270 */
[----:B0-----:R-:W-:Y:S02]  /*08d0*/  USHF.L.U32 UR4, UR5, UR4, URZ ;  /* 0x0000000405047299 */ /* 0x001fe400080006ff */
[----:B------:R-:W-:Y:S10]  /*08e0*/  @!P0 BRA `(.L_x_5) ;  /* 0x0000000000688947 */ /* 0x000ff40003800000 */
[----:B------:R-:W-:Y:S01]  /*08f0*/  IMAD R27, R26, 0x4, R21 ;  /* 0x000000041a1b7824 */ /* 0x000fe200078e0215 */
[----:B------:R-:W-:Y:S01]  /*0900*/  LOP3.LUT R22, R23, 0xffffff0, RZ, 0xc0, !PT ;  /* 0x0ffffff017167812 */ /* 0x000fe200078ec0ff */
[----:B------:R-:W-:-:S03]  /*0910*/  IMAD.MOV.U32 R25, RZ, RZ, R26 ;  /* 0x000000ffff197224 */ /* 0x000fc600078e001a */
[----:B------:R-:W-:Y:S01]  /*0920*/  IADD3 R27, PT, PT, R27, 0x400, R0 ;  /* 0x000004001b1b7810 */ /* 0x000fe20007ffe000 */
[----:B------:R-:W-:-:S07]  /*0930*/  IMAD.MOV R22, RZ, RZ, -R22 ;  /* 0x000000ffff167224 */ /* 0x000fce00078e0a16 */
.L_x_6:
[----:B------:R-:W-:Y:S01]  /*0940*/  VIADD R22, R22, 0x10 ;  /* 0x0000001016167836 */ /* 0x000fe20000000000 */
[----:B------:R-:W-:Y:S01]  /*0950*/  STS [R27+-0x400], RZ ;  /* 0xfffc00ff1b007388 */ /* 0x000fe20000000800 */
[----:B------:R-:W-:-:S03]  /*0960*/  VIADD R25, R25, 0x200 ;  /* 0x0000020019197836 */ /* 0x000fc60000000000 */
[----:B------:R-:W-:Y:S01]  /*0970*/  ISETP.NE.AND P0, PT, R22, RZ, PT ;  /* 0x000000ff1600720c */ /* 0x000fe20003f05270 */
[----:B------:R-:W-:Y:S04]  /*0980*/  STS [R27+-0x380], RZ ;  /* 0xfffc80ff1b007388 */ /* 0x000fe80000000800 */
[----:B------:R-:W-:Y:S04]  /*0990*/  STS [R27+-0x300], RZ ;  /* 0xfffd00ff1b007388 */ /* 0x000fe80000000800 */
[----:B------:R-:W-:Y:S04]  /*09a0*/  STS [R27+-0x280], RZ ;  /* 0xfffd80ff1b007388 */ /* 0x000fe80000000800 */
[----:B------:R-:W-:Y:S04]  /*09b0*/  STS [R27+-0x200], RZ ;  /* 0xfffe00ff1b007388 */ /* 0x000fe80000000800 */
[----:B------:R-:W-:Y:S04]  /*09c0*/  STS [R27+-0x180], RZ ;  /* 0xfffe80ff1b007388 */ /* 0x000fe80000000800 */
[----:B------:R-:W-:Y:S04]  /*09d0*/  STS [R27+-0x100], RZ ;  /* 0xffff00ff1b007388 */ /* 0x000fe80000000800 */
[----:B------:R-:W-:Y:S04]  /*09e0*/  STS [R27+-0x80], RZ ;  /* 0xffff80ff1b007388 */ /* 0x000fe80000000800 */
[----:B------:R-:W-:Y:S04]  /*09f0*/  STS [R27], RZ ;  /* 0x000000ff1b007388 */ /* 0x000fe80000000800 */
[----:B------:R-:W-:Y:S04]  /*0a00*/  STS [R27+0x80], RZ ;  /* 0x000080ff1b007388 */ /* 0x000fe80000000800 */
[----:B------:R-:W-:Y:S04]  /*0a10*/  STS [R27+0x100], RZ ;  /* 0x000100ff1b007388 */ /* 0x000fe80000000800 */
[----:B------:R-:W-:Y:S04]  /*0a20*/  STS [R27+0x180], RZ ;  /* 0x000180ff1b007388 */ /* 0x000fe80000000800 */
[----:B------:R-:W-:Y:S04]  /*0a30*/  STS [R27+0x200], RZ ;  /* 0x000200ff1b007388 */ /* 0x000fe80000000800 */
[----:B------:R-:W-:Y:S04]  /*0a40*/  STS [R27+0x280], RZ ;  /* 0x000280ff1b007388 */ /* 0x000fe80000000800 */
[----:B------:R-:W-:Y:S04]  /*0a50*/  STS [R27+0x300], RZ ;  /* 0x000300ff1b007388 */ /* 0x000fe80000000800 */
[----:B------:R0:W-:Y:S02]  /*0a60*/  STS [R27+0x380], RZ ;  /* 0x000380ff1b007388 */ /* 0x0001e40000000800 */
[----:B0-----:R-:W-:Y:S01]  /*0a70*/  VIADD R27, R27, 0x800 ;  /* 0x000008001b1b7836 */ /* 0x001fe20000000000 */
[----:B------:R-:W-:Y:S06]  /*0a80*/  @P0 BRA `(.L_x_6) ;  /* 0xfffffffc00ac0947 */ /* 0x000fec000383ffff */
.L_x_5:
[----:B------:R-:W-:Y:S05]  /*0a90*/  BSYNC.RECONVERGENT B0 ;  /* 0x0000000000007941 */ /* 0x000fea0003800200 */
.L_x_4:
[----:B------:R-:W-:Y:S01]  /*0aa0*/  BSSY.RECONVERGENT B0, `(.L_x_7) ;  /* 0x0000026000007945 */ /* 0x000fe20003800200 */
[----:B------:R-:W-:-:S03]  /*0ab0*/  IMAD.IADD R22, R0, 0x1, R21 ;  /* 0x0000000100167824 */ /* 0x000fc600078e0215 */
[----:B------:R-:W-:Y:S05]  /*0ac0*/  @!P1 BRA `(.L_x_8) ;  /* 0x00000000008c9947 */ /* 0x000fea0003800000 */
[----:B------:R-:W-:Y:S01]  /*0ad0*/  ISETP.GE.U32.AND P0, PT, R24, 0x8, PT ;  /* 0x000000081800780c */ /* 0x000fe20003f06070 */
[----:B------:R-:W-:Y:S01]  /*0ae0*/  BSSY.RECONVERGENT B1, `(.L_x_9) ;  /* 0x000000e000017945 */ /* 0x000fe20003800200 */
[----:B------:R-:W-:-:S04]  /*0af0*/  LOP3.LUT R26, R23, 0x7, RZ, 0xc0, !PT ;  /* 0x00000007171a7812 */ /* 0x000fc800078ec0ff */
[----:B------:R-:W-:-:S07]  /*0b00*/  ISETP.NE.AND P1, PT, R26, RZ, PT ;  /* 0x000000ff1a00720c */ /* 0x000fce0003f25270 */
[----:B------:R-:W-:Y:S06]  /*0b10*/  @!P0 BRA `(.L_x_10) ;  /* 0x0000000000288947 */ /* 0x000fec0003800000 */
[C---:B------:R-:W-:Y:S02]  /*0b20*/  IMAD R24, R25.reuse, 0x4, R22 ;  /* 0x0000000419187824 */ /* 0x040fe400078e0216 */
[----:B------:R-:W-:-:S03]  /*0b30*/  VIADD R25, R25, 0x100 ;  /* 0x0000010019197836 */ /* 0x000fc60000000000 */
[----:B------:R0:W-:Y:S04]  /*0b40*/  STS [R24], RZ ;  /* 0x000000ff18007388 */ /* 0x0001e80000000800 */
[----:B------:R0:W-:Y:S04]  /*0b50*/  STS [R24+0x80], RZ ;  /* 0x000080ff18007388 */ /* 0x0001e80000000800 */
[----:B------:R0:W-:Y:S04]  /*0b60*/  STS [R24+0x100], RZ ;  /* 0x000100ff18007388 */ /* 0x0001e80000000800 */
[----:B------:R0:W-:Y:S04]  /*0b70*/  STS [R24+0x180], RZ ;  /* 0x000180ff18007388 */ /* 0x0001e80000000800 */
[----:B------:R0:W-:Y:S04]  /*0b80*/  STS [R24+0x200], RZ ;  /* 0x000200ff18007388 */ /* 0x0001e80000000800 */
[----:B------:R0:W-:Y:S04]  /*0b90*/  STS [R24+0x280], RZ ;  /* 0x000280ff18007388 */ /* 0x0001e80000000800 */
[----:B------:R0:W-:Y:S04]  /*0ba0*/  STS [R24+0x300], RZ ;  /* 0x000300ff18007388 */ /* 0x0001e80000000800 */
[----:B------:R0:W-:Y:S02]  /*0bb0*/  STS [R24+0x380], RZ ;  /* 0x000380ff18007388 */ /* 0x0001e40000000800 */
.L_x_10:
[----:B------:R-:W-:Y:S05]  /*0bc0*/  BSYNC.RECONVERGENT B1 ;  /* 0x0000000000017941 */ /* 0x000fea0003800200 */
.L_x_9:
[----:B------:R-:W-:Y:S05]  /*0bd0*/  @!P1 BRA `(.L_x_8) ;  /* 0x0000000000489947 */ /* 0x000fea0003800000 */
[----:B------:R-:W-:Y:S02]  /*0be0*/  ISETP.GE.U32.AND P0, PT, R26, 0x4, PT ;  /* 0x000000041a00780c */ /* 0x000fe40003f06070 */
[----:B------:R-:W-:-:S04]  /*0bf0*/  LOP3.LUT R23, R23, 0x3, RZ, 0xc0, !PT ;  /* 0x0000000317177812 */ /* 0x000fc800078ec0ff */
[----:B------:R-:W-:-:S07]  /*0c00*/  ISETP.NE.AND P1, PT, R23, RZ, PT ;  /* 0x000000ff1700720c */ /* 0x000fce0003f25270 */
[C---:B------:R-:W-:Y:S02]  /*0c10*/  @P0 IMAD R22, R25.reuse, 0x4, R22 ;  /* 0x0000000419160824 */ /* 0x040fe400078e0216 */
[----:B------:R-:W-:-:S03]  /*0c20*/  @P0 VIADD R25, R25, 0x80 ;  /* 0x0000008019190836 */ /* 0x000fc60000000000 */
[----:B------:R1:W-:Y:S04]  /*0c30*/  @P0 STS [R22], RZ ;  /* 0x000000ff16000388 */ /* 0x0003e80000000800 */
[----:B------:R1:W-:Y:S04]  /*0c40*/  @P0 STS [R22+0x80], RZ ;  /* 0x000080ff16000388 */ /* 0x0003e80000000800 */
[----:B------:R1:W-:Y:S04]  /*0c50*/  @P0 STS [R22+0x100], RZ ;  /* 0x000100ff16000388 */ /* 0x0003e80000000800 */
[----:B------:R1:W-:Y:S01]  /*0c60*/  @P0 STS [R22+0x180], RZ ;  /* 0x000180ff16000388 */ /* 0x0003e20000000800 */
[----:B------:R-:W-:Y:S05]  /*0c70*/  @!P1 BRA `(.L_x_8) ;  /* 0x0000000000209947 */ /* 0x000fea0003800000 */
[----:B------:R-:W-:Y:S02]  /*0c80*/  IMAD R21, R25, 0x4, R21 ;  /* 0x0000000419157824 */ /* 0x000fe400078e0215 */
[----:B------:R-:W-:Y:S02]  /*0c90*/  IMAD.MOV R23, RZ, RZ, -R23 ;  /* 0x000000ffff177224 */ /* 0x000fe400078e0a17 */
[----:B------:R-:W-:-:S07]  /*0ca0*/  IMAD.IADD R21, R0, 0x1, R21 ;  /* 0x0000000100157824 */ /* 0x000fce00078e0215 */
.L_x_11:
[----:B------:R-:W-:Y:S01]  /*0cb0*/  VIADD R23, R23, 0x1 ;  /* 0x0000000117177836 */ /* 0x000fe20000000000 */
[----:B------:R2:W-:Y:S04]  /*0cc0*/  STS [R21], RZ ;  /* 0x000000ff15007388 */ /* 0x0005e80000000800 */
[----:B------:R-:W-:Y:S01]  /*0cd0*/  ISETP.NE.AND P0, PT, R23, RZ, PT ;  /* 0x000000ff1700720c */ /* 0x000fe20003f05270 */
[----:B--2---:R-:W-:-:S12]  /*0ce0*/  VIADD R21, R21, 0x80 ;  /* 0x0000008015157836 */ /* 0x004fd80000000000 */
[----:B------:R-:W-:Y:S05]  /*0cf0*/  @P0 BRA `(.L_x_11) ;  /* 0xfffffffc00ec0947 */ /* 0x000fea000383ffff */
.L_x_8:
[----:B------:R-:W-:Y:S05]  /*0d00*/  BSYNC.RECONVERGENT B0 ;  /* 0x0000000000007941 */ /* 0x000fea0003800200 */
.L_x_7:
[----:B------:R-:W2:Y:S01]  /*0d10*/  LDCU UR5, c[0x0][0x3c4] ;  /* 0x00007880ff0577ac */ /* 0x000ea20008000800 */
[C---:B------:R-:W-:Y:S01]  /*0d20*/  ISETP.GT.U32.AND P2, PT, R37.reuse, 0xff, PT ;  /* 0x000000ff2500780c */ /* 0x040fe20003f44070 */
[C---:B------:R-:W-:Y:S01]  /*0d30*/  IMAD.SHL.U32 R23, R37.reuse, 0x20, RZ ;  /* 0x0000002025177824 */ /* 0x040fe200078e00ff */
[----:B------:R-:W3:Y:S01]  /*0d40*/  LDC.64 R38, c[0x0][0x380] ;  /* 0x0000e000ff267b82 */ /* 0x000ee20000000a00 */
[----:B------:R-:W-:Y:S01]  /*0d50*/  BSSY.RECONVERGENT B0, `(.L_x_12) ;  /* 0x0000071000007945 */ /* 0x000fe20003800200 */
[----:B0-----:R-:W-:Y:S01]  /*0d60*/  P2R R24, PR, RZ, 0x4 ;  /* 0x00000004ff187803 */ /* 0x001fe20000000000 */
[----:B------:R-:W-:Y:S01]  /*0d70*/  IMAD R21, R37, 0x4, R0 ;  /* 0x0000000425157824 */ /* 0x000fe200078e0200 */
[----:B------:R-:W-:Y:S01]  /*0d80*/  LOP3.LUT R25, R23, 0x7c00, RZ, 0xc0, !PT ;  /* 0x00007c0017197812 */ /* 0x000fe200078ec0ff */
[----:B-1----:R-:W-:Y:S02]  /*0d90*/  IMAD.MOV.U32 R22, RZ, RZ, RZ ;  /* 0x000000ffff167224 */ /* 0x002fe400078e00ff */
[----:B------:R0:W-:Y:S02]  /*0da0*/  STL [R1], R24 ;  /* 0x0000001801007387 */ /* 0x0001e40000100800 */
[----:B------:R-:W-:Y:S01]  /*0db0*/  IMAD.IADD R62, R0, 0x1, R25 ;  /* 0x00000001003e7824 */ /* 0x000fe200078e0219 */
[----:B--2--5:R-:W-:-:S02]  /*0dc0*/  SHF.R.U32.HI R23, RZ, UR5, R4 ;  /* 0x00000005ff177c19 */ /* 0x024fc40008011604 */
[----:B0-----:R-:W-:Y:S02]  /*0dd0*/  SHF.R.U32.HI R24, RZ, UR5, R5 ;  /* 0x00000005ff187c19 */ /* 0x001fe40008011605 */
[----:B------:R-:W-:Y:S02]  /*0de0*/  SHF.R.U32.HI R26, RZ, UR5, R6 ;  /* 0x00000005ff1a7c19 */ /* 0x000fe40008011606 */
[----:B------:R-:W-:Y:S02]  /*0df0*/  SHF.R.U32.HI R27, RZ, UR5, R7 ;  /* 0x00000005ff1b7c19 */ /* 0x000fe40008011607 */
[----:B------:R-:W-:Y:S02]  /*0e00*/  SHF.R.U32.HI R28, RZ, UR5, R8 ;  /* 0x00000005ff1c7c19 */ /* 0x000fe40008011608 */
[----:B------:R-:W-:Y:S02]  /*0e10*/  LOP3.LUT R23, R23, UR4, RZ, 0x30, !PT ;  /* 0x0000000417177c12 */ /* 0x000fe4000f8e30ff */
[----:B------:R-:W-:-:S02]  /*0e20*/  SHF.R.U32.HI R29, RZ, UR5, R9 ;  /* 0x00000005ff1d7c19 */ /* 0x000fc40008011609 */
[----:B------:R-:W-:Y:S01]  /*0e30*/  LOP3.LUT R24, R24, UR4, RZ, 0x30, !PT ;  /* 0x0000000418187c12 */ /* 0x000fe2000f8e30ff */
[----:B------:R-:W-:Y:S01]  /*0e40*/  IMAD R46, R23, 0x4, R62 ;  /* 0x00000004172e7824 */ /* 0x000fe200078e023e */
[----:B------:R-:W-:Y:S01]  /*0e50*/  SHF.R.U32.HI R30, RZ, UR5, R10 ;  /* 0x00000005ff1e7c19 */ /* 0x000fe2000801160a */
[----:B------:R-:W-:Y:S01]  /*0e60*/  NOP ;  /* 0x0000000000007918 */ /* 0x000fe20000000000 */
[----:B------:R-:W-:Y:S01]  /*0e70*/  LOP3.LUT R25, R26, UR4, RZ, 0x30, !PT ;  /* 0x000000041a197c12 */ /* 0x000fe2000f8e30ff */
[--C-:B------:R-:W-:Y:S01]  /*0e80*/  IMAD R47, R24, 0x4, R62.reuse ;  /* 0x00000004182f7824 */ /* 0x100fe200078e023e */
[----:B------:R-:W-:Y:S01]  /*0e90*/  SHF.R.U32.HI R31, RZ, UR5, R11 ;  /* 0x00000005ff1f7c19 */ /* 0x000fe2000801160b */
[----:B------:R0:W-:Y:S01]  /*0ea0*/  ATOMS.POPC.INC.32 RZ, [R46+URZ] ;  /* 0x000000002eff7f8c */ /* 0x0001e2000d8000ff */
[----:B------:R-:W-:Y:S01]  /*0eb0*/  LOP3.LUT R26, R27, UR4, RZ, 0x30, !PT ;  /* 0x000000041b1a7c12 */ /* 0x000fe2000f8e30ff */
[----:B------:R-:W-:Y:S01]  /*0ec0*/  IMAD R48, R25, 0x4, R62 ;  /* 0x0000000419307824 */ /* 0x000fe200078e023e */
[----:B------:R-:W-:Y:S01]  /*0ed0*/  SHF.R.U32.HI R32, RZ, UR5, R12 ;  /* 0x00000005ff207c19 */ /* 0x000fe2000801160c */
[----:B------:R0:W-:Y:S01]  /*0ee0*/  ATOMS.POPC.INC.32 RZ, [R47+URZ] ;  /* 0x000000002fff7f8c */ /* 0x0001e2000d8000ff */
        /* <DEDUP_REMOVED lines=34> */
[----:B------:R-:W-:Y:S01]  /*1110*/  LOP3.LUT R42, R42, UR4, RZ, 0x30, !PT ;  /* 0x000000042a2a7c12 */ /* 0x000fe2000f8e30ff */
[----:B------:R0:W-:Y:S01]  /*1120*/  ATOMS.POPC.INC.32 RZ, [R56+URZ] ;  /* 0x0000000038ff7f8c */ /* 0x0001e2000d8000ff */
[----:B------:R-:W-:Y:S01]  /*1130*/  LOP3.LUT R43, R43, UR4, RZ, 0x30, !PT ;  /* 0x000000042b2b7c12 */ /* 0x000fe2000f8e30ff */
[--C-:B------:R-:W-:Y:S01]  /*1140*/  IMAD R58, R35, 0x4, R62.reuse ;  /* 0x00000004233a7824 */ /* 0x100fe200078e023e */
[----:B------:R-:W-:Y:S01]  /*1150*/  LOP3.LUT R44, R44, UR4, RZ, 0x30, !PT ;  /* 0x000000042c2c7c12 */ /* 0x000fe2000f8e30ff */
[--C-:B------:R-:W-:Y:S01]  /*1160*/  IMAD R59, R42, 0x4, R62.reuse ;  /* 0x000000042a3b7824 */ /* 0x100fe200078e023e */
[----:B------:R-:W-:Y:S01]  /*1170*/  LOP3.LUT R45, R45, UR4, RZ, 0x30, !PT ;  /* 0x000000042d2d7c12 */ /* 0x000fe2000f8e30ff */
[--C-:B------:R-:W-:Y:S01]  /*1180*/  IMAD R60, R43, 0x4, R62.reuse ;  /* 0x000000042b3c7824 */ /* 0x100fe200078e023e */
[----:B------:R0:W-:Y:S01]  /*1190*/  ATOMS.POPC.INC.32 RZ, [R57+URZ] ;  /* 0x0000000039ff7f8c */ /* 0x0001e2000d8000ff */
[----:B------:R-:W-:-:S02]  /*11a0*/  IMAD R61, R44, 0x4, R62 ;  /* 0x000000042c3d7824 */ /* 0x000fc400078e023e */
[----:B------:R-:W-:Y:S01]  /*11b0*/  IMAD R62, R45, 0x4, R62 ;  /* 0x000000042d3e7824 */ /* 0x000fe200078e023e */
[----:B------:R0:W-:Y:S04]  /*11c0*/  ATOMS.POPC.INC.32 RZ, [R58+URZ] ;  /* 0x000000003aff7f8c */ /* 0x0001e8000d8000ff */
[----:B------:R0:W-:Y:S04]  /*11d0*/  ATOMS.POPC.INC.32 RZ, [R59+URZ] ;  /* 0x000000003bff7f8c */ /* 0x0001e8000d8000ff */
[----:B------:R0:W-:Y:S04]  /*11e0*/  ATOMS.POPC.INC.32 RZ, [R60+URZ] ;  /* 0x000000003cff7f8c */ /* 0x0001e8000d8000ff */
[----:B------:R0:W-:Y:S04]  /*11f0*/  ATOMS.POPC.INC.32 RZ, [R61+URZ] ;  /* 0x000000003dff7f8c */ /* 0x0001e8000d8000ff */
[----:B------:R0:W-:Y:S01]  /*1200*/  ATOMS.POPC.INC.32 RZ, [R62+URZ] ;  /* 0x000000003eff7f8c */ /* 0x0001e2000d8000ff */
[----:B------:R-:W-:Y:S06]  /*1210*/  BAR.SYNC.DEFER_BLOCKING 0x0 ;  /* 0x0000000000007b1d */ /* 0x000fec0000010000 */
[----:B---3--:R-:W-:Y:S05]  /*1220*/  @P2 BRA `(.L_x_13) ;  /* 0x00000000008c2947 */ /* 0x008fea0003800000 */
[----:B------:R-:W-:Y:S04]  /*1230*/  LDS R72, [R21] ;  /* 0x0000000015487984 */ /* 0x000fe80000000800 */
[----:B------:R-:W1:Y:S04]  /*1240*/  LDS R73, [R21+0x400] ;  /* 0x0004000015497984 */ /* 0x000e680000000800 */
[----:B------:R-:W2:Y:S04]  /*1250*/  LDS R75, [R21+0x800] ;  /* 0x00080000154b7984 */ /* 0x000ea80000000800 */
[----:B------:R-:W3:Y:S04]  /*1260*/  LDS R77, [R21+0xc00] ;  /* 0x000c0000154d7984 */ /* 0x000ee80000000800 */
[----:B------:R-:W4:Y:S04]  /*1270*/  LDS R71, [R21+0x1000] ;  /* 0x0010000015477984 */ /* 0x000f280000000800 */
[----:B------:R-:W5:Y:S04]  /*1280*/  LDS R70, [R21+0x1400] ;  /* 0x0014000015467984 */ /* 0x000f680000000800 */
[----:B------:R-:W0:Y:S04]  /*1290*/  LDS R40, [R21+0x1800] ;  /* 0x0018000015287984 */ /* 0x000e280000000800 */
[----:B------:R-:W0:Y:S04]  /*12a0*/  LDS R69, [R21+0x1c00] ;  /* 0x001c000015457984 */ /* 0x000e280000000800 */
[----:B------:R-:W0:Y:S04]  /*12b0*/  LDS R68, [R21+0x2000] ;  /* 0x0020000015447984 */ /* 0x000e280000000800 */
[----:B------:R-:W0:Y:S04]  /*12c0*/  LDS R67, [R21+0x2400] ;  /* 0x0024000015437984 */ /* 0x000e280000000800 */
[----:B------:R-:W0:Y:S01]  /*12d0*/  LDS R65, [R21+0x2800] ;  /* 0x0028000015417984 */ /* 0x000e220000000800 */
[----:B-1----:R-:W-:-:S03]  /*12e0*/  IMAD.IADD R74, R72, 0x1, R73 ;  /* 0x00000001484a7824 */ /* 0x002fc600078e0249 */
[----:B------:R1:W-:Y:S01]  /*12f0*/  STS [R21+0x400], R72 ;  /* 0x0004004815007388 */ /* 0x0003e20000000800 */
[----:B--2---:R-:W-:-:S03]  /*1300*/  IMAD.IADD R66, R74, 0x1, R75 ;  /* 0x000000014a427824 */ /* 0x004fc600078e024b */
[----:B------:R-:W-:Y:S01]  /*1310*/  STS [R21+0x800], R74 ;  /* 0x0008004a15007388 */ /* 0x000fe20000000800 */
[----:B---3--:R-:W-:-:S03]  /*1320*/  IMAD.IADD R22, R66, 0x1, R77 ;  /* 0x0000000142167824 */ /* 0x008fc600078e024d */
[----:B------:R-:W-:Y:S01]  /*1330*/  STS [R21+0xc00], R66 ;  /* 0x000c004215007388 */ /* 0x000fe20000000800 */
[----:B----4-:R-:W-:-:S03]  /*1340*/  IMAD.IADD R71, R22, 0x1, R71 ;  /* 0x0000000116477824 */ /* 0x010fc600078e0247 */
[----:B------:R-:W-:Y:S01]  /*1350*/  STS [R21], RZ ;  /* 0x000000ff15007388 */ /* 0x000fe20000000800 */
[----:B-----5:R-:W-:-:S03]  /*1360*/  IMAD.IADD R73, R71, 0x1, R70 ;  /* 0x0000000147497824 */ /* 0x020fc600078e0246 */
[----:B------:R-:W-:Y:S01]  /*1370*/  STS [R21+0x1400], R71 ;  /* 0x0014004715007388 */ /* 0x000fe20000000800 */
[----:B0-----:R-:W-:-:S03]  /*1380*/  IMAD.IADD R40, R73, 0x1, R40 ;  /* 0x0000000149287824 */ /* 0x001fc600078e0228 */
[----:B------:R-:W0:Y:S01]  /*1390*/  LDS R70, [R21+0x2c00] ;  /* 0x002c000015467984 */ /* 0x000e220000000800 */
[----:B------:R-:W-:-:S03]  /*13a0*/  IMAD.IADD R69, R40, 0x1, R69 ;  /* 0x0000000128457824 */ /* 0x000fc600078e0245 */
[----:B------:R-:W-:Y:S01]  /*13b0*/  STS [R21+0x1800], R73 ;  /* 0x0018004915007388 */ /* 0x000fe20000000800 */
[----:B------:R-:W-:-:S03]  /*13c0*/  IMAD.IADD R68, R69, 0x1, R68 ;  /* 0x0000000145447824 */ /* 0x000fc600078e0244 */
[----:B------:R-:W-:Y:S01]  /*13d0*/  STS [R21+0x1c00], R40 ;  /* 0x001c002815007388 */ /* 0x000fe20000000800 */
[----:B-1----:R-:W-:-:S03]  /*13e0*/  IMAD.IADD R72, R68, 0x1, R67 ;  /* 0x0000000144487824 */ /* 0x002fc600078e0243 */
[----:B------:R-:W-:Y:S01]  /*13f0*/  STS [R21+0x2000], R69 ;  /* 0x0020004515007388 */ /* 0x000fe20000000800 */
[----:B------:R-:W-:-:S03]  /*1400*/  IMAD.IADD R65, R72, 0x1, R65 ;  /* 0x0000000148417824 */ /* 0x000fc600078e0241 */
[----:B------:R-:W-:Y:S04]  /*1410*/  STS [R21+0x2400], R68 ;  /* 0x0024004415007388 */ /* 0x000fe80000000800 */
[----:B------:R-:W-:Y:S04]  /*1420*/  STS [R21+0x2800], R72 ;  /* 0x0028004815007388 */ /* 0x000fe80000000800 */
[----:B------:R-:W-:Y:S04]  /*1430*/  STS [R21+0x2c00], R65 ;  /* 0x002c004115007388 */ /* 0x000fe80000000800 */
[----:B------:R0:W-:Y:S02]  /*1440*/  STS [R21+0x1000], R22 ;  /* 0x0010001615007388 */ /* 0x0001e40000000800 */
[----:B0-----:R-:W-:-:S07]  /*1450*/  IMAD.IADD R22, R65, 0x1, R70 ;  /* 0x0000000141167824 */ /* 0x001fce00078e0246 */
.L_x_13:
[----:B------:R-:W-:Y:S05]  /*1460*/  BSYNC.RECONVERGENT B0 ;  /* 0x0000000000007941 */ /* 0x000fea0003800200 */
.L_x_12:
[----:B------:R-:W-:Y:S01]  /*1470*/  ISETP.NE.AND P0, PT, R22, 0x1980, PT ;  /* 0x000019801600780c */ /* 0x000fe20003f05270 */
[----:B------:R-:W-:Y:S01]  /*1480*/  IMAD R65, R2, 0x100, R37 ;  /* 0x0000010002417824 */ /* 0x000fe200078e0225 */
[----:B------:R-:W1:Y:S02]  /*1490*/  LDCU.64 UR6, c[0x0][0x3b8] ;  /* 0x00007700ff0677ac */ /* 0x000e640008000a00 */
[----:B------:R-:W-:Y:S01]  /*14a0*/  ISETP.LT.U32.AND P0, PT, R37, 0x100, !P0 ;  /* 0x000001002500780c */ /* 0x000fe20004701070 */
[----:B------:R-:W-:Y:S01]  /*14b0*/  IMAD.WIDE R38, R65, 0x4, R38 ;  /* 0x0000000441267825 */ /* 0x000fe200078e0226 */
[----:B------:R-:W-:-:S05]  /*14c0*/  @!P2 LOP3.LUT R65, R22, 0x40000000, RZ, 0xfc, !PT ;  /* 0x400000001641a812 */ /* 0x000fca00078efcff */
[----:B------:R2:W-:Y:S06]  /*14d0*/  @!P2 STG.E.STRONG.SYS desc[UR8][R38.64], R65 ;  /* 0x000000412600a986 */ /* 0x0005ec000c115908 */
[----:B------:R-:W-:Y:S06]  /*14e0*/  BAR.RED.OR.DEFER_BLOCKING 0x0, P0 ;  /* 0x0000000000007b1d */ /* 0x000fec0000014800 */
[----:B------:R-:W3:Y:S01]  /*14f0*/  B2R.RESULT RZ, P0 ;  /* 0x0000000000ff731c */ /* 0x000ee20000004000 */
[----:B-1----:R-:W-:-:S04]  /*1500*/  LEA R40, P1, R41, UR6, 0x2 ;  /* 0x0000000629287c11 */ /* 0x002fc8000f8210ff */
[----:B------:R-:W-:Y:S01]  /*1510*/  LEA.HI.X R41, R41, UR7, R64, 0x2, P1 ;  /* 0x0000000729297c11 */ /* 0x000fe200088f1440 */
[----:B--23--:R-:W-:Y:S08]  /*1520*/  @!P0 BRA `(.L_x_14) ;  /* 0x0000001000ac8947 */ /* 0x00cff00003800000 */
[----:B------:R-:W1:Y:S01]  /*1530*/  LDC.64 R24, c[0x0][0x390] ;  /* 0x0000e400ff187b82 */ /* 0x000e620000000a00 */
[----:B------:R-:W-:Y:S01]  /*1540*/  BSSY B1, `(.L_x_15) ;  /* 0x0000030000017945 */ /* 0x000fe20003800000 */
[----:B------:R-:W-:-:S06]  /*1550*/  IMAD R31, R37, 0x8, R0 ;  /* 0x00000008251f7824 */ /* 0x000fcc00078e0200 */
[----:B------:R-:W2:Y:S01]  /*1560*/  LDC.64 R26, c[0x0][0x398] ;  /* 0x0000e600ff1a7b82 */ /* 0x000ea20000000a00 */
[----:B-1----:R-:W-:Y:S01]  /*1570*/  IMAD.WIDE.U32 R24, R37, 0x8, R24 ;  /* 0x0000000825187825 */ /* 0x002fe200078e0018 */
[----:B------:R-:W-:Y:S06]  /*1580*/  @P2 BRA `(.L_x_16) ;  /* 0x0000000000ac2947 */ /* 0x000fec0003800000 */
[----:B--2---:R-:W-:-:S06]  /*1590*/  IMAD.WIDE.U32 R26, R37, 0x8, R26 ;  /* 0x00000008251a7825 */ /* 0x004fcc00078e001a */
[----:B------:R-:W2:Y:S01]  /*15a0*/  LDG.E.64 R26, desc[UR8][R26.64] ;  /* 0x000000081a1a7981 */ /* 0x000ea2000c1e1b00 */
[----:B------:R-:W-:Y:S01]  /*15b0*/  ISETP.GT.U32.AND P0, PT, R37, R23, PT ;  /* 0x000000172500720c */ /* 0x000fe20003f04070 */
[----:B------:R-:W-:-:S03]  /*15c0*/  IMAD.MOV.U32 R21, RZ, RZ, R22 ;  /* 0x000000ffff157224 */ /* 0x000fc600078e0016 */
[----:B------:R-:W-:-:S04]  /*15d0*/  SEL R29, RZ, 0x1980, !P0 ;  /* 0x00001980ff1d7807 */ /* 0x000fc80004000000 */
[----:B--2---:R-:W-:-:S04]  /*15e0*/  IADD3 R28, P0, PT, R26, -R29, RZ ;  /* 0x8000001d1a1c7210 */ /* 0x004fc80007f1e0ff */
[----:B------:R-:W-:Y:S02]  /*15f0*/  IADD3.X R29, PT, PT, R27, -0x1, RZ, P0, !PT ;  /* 0xffffffff1b1d7810 */ /* 0x000fe400007fe4ff */
[----:B------:R-:W-:-:S03]  /*1600*/  ISETP.GE.AND P0, PT, R2, 0x1, PT ;  /* 0x000000010200780c */ /* 0x000fc60003f06270 */
[----:B------:R1:W-:Y:S10]  /*1610*/  STS.64 [R31+0x6600], R28 ;  /* 0x0066001c1f007388 */ /* 0x0003f40000000a00 */
[----:B------:R-:W-:Y:S05]  /*1620*/  @!P0 BRA `(.L_x_17) ;  /* 0x00000000006c8947 */ /* 0x000fea0003800000 */
[----:B------:R-:W-:Y:S01]  /*1630*/  BSSY B0, `(.L_x_18) ;  /* 0x0000019000007945 */ /* 0x000fe20003800000 */
[----:B------:R-:W-:Y:S02]  /*1640*/  IMAD.MOV.U32 R0, RZ, RZ, -0x1 ;  /* 0xffffffffff007424 */ /* 0x000fe400078e00ff */
[----:B-1----:R-:W-:Y:S02]  /*1650*/  IMAD.MOV.U32 R28, RZ, RZ, R2 ;  /* 0x000000ffff1c7224 */ /* 0x002fe400078e0002 */
[----:B------:R-:W-:-:S07]  /*1660*/  IMAD.MOV.U32 R21, RZ, RZ, R22 ;  /* 0x000000ffff157224 */ /* 0x000fce00078e0016 */
.L_x_22:
[----:B------:R-:W1:Y:S01]  /*1670*/  LDC.64 R26, c[0x0][0x380] ;  /* 0x0000e000ff1a7b82 */ /* 0x000e620000000a00 */
[----:B------:R-:W-:Y:S01]  /*1680*/  VIADD R33, R28, 0xffffffff ;  /* 0xffffffff1c217836 */ /* 0x000fe20000000000 */
[----:B------:R-:W-:Y:S03]  /*1690*/  BSSY B2, `(.L_x_19) ;  /* 0x0000008000027945 */ /* 0x000fe60003800000 */
[----:B------:R-:W-:-:S04]  /*16a0*/  IMAD R29, R33, 0x100, R37 ;  /* 0x00000100211d7824 */ /* 0x000fc800078e0225 */
[----:B-1----:R-:W-:-:S07]  /*16b0*/  IMAD.WIDE R26, R29, 0x4, R26 ;  /* 0x000000041d1a7825 */ /* 0x002fce00078e021a */
.L_x_20:
[----:B------:R-:W-:Y:S05]  /*16c0*/  YIELD ;  /* 0x0000000000007946 */ /* 0x000fea0003800000 */
[----:B------:R1:W-:Y:S06]  /*16d0*/  MEMBAR.SC.CTA ;  /* 0x0000000000007992 */ /* 0x0003ec0000000000 */
[----:B-1----:R-:W2:Y:S02]  /*16e0*/  LDG.E.STRONG.SYS R29, desc[UR8][R26.64] ;  /* 0x000000081a1d7981 */ /* 0x002ea4000c1f5900 */
[----:B--2---:R-:W-:-:S13]  /*16f0*/  ISETP.NE.AND P0, PT, R29, RZ, PT ;  /* 0x000000ff1d00720c */ /* 0x004fda0003f05270 */
[----:B------:R-:W-:Y:S05]  /*1700*/  @!P0 BRA `(.L_x_20) ;  /* 0xfffffffc00ec8947 */ /* 0x000fea000383ffff */
[----:B------:R-:W-:Y:S05]  /*1710*/  BSYNC B2 ;  /* 0x0000000000027941 */ /* 0x000fea0003800000 */
.L_x_19:
[----:B------:R-:W-:Y:S01]  /*1720*/  BSSY.RECONVERGENT B2, `(.L_x_21) ;  /* 0x0000006000027945 */ /* 0x000fe20003800200 */
[C---:B------:R-:W-:Y:S02]  /*1730*/  ISETP.GT.AND P0, PT, R29.reuse, -0x1, PT ;  /* 0xffffffff1d00780c */ /* 0x040fe40003f04270 */
[----:B------:R-:W-:Y:S01]  /*1740*/  LOP3.LUT R26, R29, 0x3fffffff, RZ, 0xc0, !PT ;  /* 0x3fffffff1d1a7812 */ /* 0x000fe200078ec0ff */
[----:B------:R-:W-:Y:S05]  /*1750*/  WARPSYNC.EXCLUSIVE R0 ;  /* 0x0000000000007348 */ /* 0x000fea0003a00000 */
[----:B------:R-:W-:-:S05]  /*1760*/  IMAD.IADD R21, R26, 0x1, R21 ;  /* 0x000000011a157824 */ /* 0x000fca00078e0215 */
[----:B------:R-:W-:-:S07]  /*1770*/  VOTE.ANY R0, PT, P0 ;  /* 0x0000000000007806 */ /* 0x000fce00000e0100 */
[----:B------:R-:W-:Y:S05]  /*1780*/  BSYNC.RECONVERGENT B2 ;  /* 0x0000000000027941 */ /* 0x000fea0003800200 */
.L_x_21:
[----:B------:R-:W-:Y:S01]  /*1790*/  ISETP.GT.U32.AND P1, PT, R28, 0x1, PT ;  /* 0x000000011c00780c */ /* 0x000fe20003f24070 */
[----:B------:R-:W-:-:S12]  /*17a0*/  IMAD.MOV.U32 R28, RZ, RZ, R33 ;  /* 0x000000ffff1c7224 */ /* 0x000fd800078e0021 */
[----:B------:R-:W-:Y:S05]  /*17b0*/  @P0 BRA P1, `(.L_x_22) ;  /* 0xfffffffc00ac0947 */ /* 0x000fea000083ffff */
[----:B------:R-:W-:Y:S05]  /*17c0*/  BSYNC B0 ;  /* 0x0000000000007941 */ /* 0x000fea0003800000 */
.L_x_18:
[----:B------:R2:W3:Y:S02]  /*17d0*/  LDS.64 R28, [R31+0x6600] ;  /* 0x006600001f1c7984 */ /* 0x0004e40000000a00 */
.L_x_17:
[C---:B------:R-:W-:Y:S01]  /*17e0*/  IMAD.IADD R27, R21.reuse, 0x1, -R22 ;  /* 0x00000001151b7824 */ /* 0x040fe200078e0a16 */
[----:B------:R-:W-:-:S04]  /*17f0*/  LOP3.LUT R21, R21, 0x80000000, RZ, 0xfc, !PT ;  /* 0x8000000015157812 */ /* 0x000fc800078efcff */
[C---:B---3--:R-:W-:Y:S01]  /*1800*/  IADD3 R26, P0, PT, R27.reuse, R28, RZ ;  /* 0x0000001c1b1a7210 */ /* 0x048fe20007f1e0ff */
[----:B------:R3:W-:Y:S03]  /*1810*/  STG.E.STRONG.SYS desc[UR8][R38.64], R21 ;  /* 0x0000001526007986 */ /* 0x0007e6000c115908 */
[----:B------:R-:W-:-:S05]  /*1820*/  LEA.HI.X.SX32 R27, R27, R29, 0x1, P0 ;  /* 0x0000001d1b1b7211 */ /* 0x000fca00000f0eff */
[----:B------:R3:W-:Y:S04]  /*1830*/  STS.64 [R31+0x6600], R26 ;  /* 0x0066001a1f007388 */ /* 0x0007e80000000a00 */
.L_x_16:
[----:B------:R-:W-:Y:S05]  /*1840*/  BSYNC B1 ;  /* 0x0000000000017941 */ /* 0x000fea0003800000 */
.L_x_15:
[----:B--23--:R-:W2:Y:S01]  /*1850*/  LDC.64 R26, c[0x0][0x390] ;  /* 0x0000e400ff1a7b82 */ /* 0x00cea20000000a00 */
[----:B------:R-:W-:Y:S05]  /*1860*/  WARPSYNC.ALL ;  /* 0x0000000000007948 */ /* 0x000fea0003800000 */
[----:B------:R-:W-:Y:S02]  /*1870*/  UMOV UR5, 0x400 ;  /* 0x0000040000057882 */ /* 0x000fe40000000000 */
[----:B------:R-:W3:Y:S08]  /*1880*/  LDC R21, c[0x0][0x3c0] ;  /* 0x0000f000ff157b82 */ /* 0x000ef00000000800 */
[----:B------:R-:W4:Y:S01]  /*1890*/  S2UR UR6, SR_CgaCtaId ;  /* 0x00000000000679c3 */ /* 0x000f220000008800 */
[----:B--2---:R-:W-:-:S02]  /*18a0*/  ISETP.EQ.U32.AND P1, PT, R26, RZ, PT ;  /* 0x000000ff1a00720c */ /* 0x004fc40003f22070 */
[----:B---3--:R-:W-:-:S04]  /*18b0*/  ISETP.GE.AND P0, PT, R63, R21, PT ;  /* 0x000000153f00720c */ /* 0x008fc80003f06270 */
[----:B------:R-:W-:-:S04]  /*18c0*/  ISETP.EQ.OR.EX P0, PT, R27, RZ, !P0, P1 ;  /* 0x000000ff1b00720c */ /* 0x000fc80004702710 */
[----:B------:R-:W-:Y:S01]  /*18d0*/  ISETP.GT.U32.OR P0, PT, R37, 0xff, P0 ;  /* 0x000000ff2500780c */ /* 0x000fe20000704470 */
[----:B----4-:R-:W-:-:S12]  /*18e0*/  ULEA UR5, UR6, UR5, 0x18 ;  /* 0x0000000506057291 */ /* 0x010fd8000f8ec0ff */
[----:B------:R-:W2:Y:S01]  /*18f0*/  @!P0 LDS.64 R26, [R31+0x6600] ;  /* 0x006600001f1a8984 */ /* 0x000ea20000000a00 */
[----:B------:R-:W-:Y:S02]  /*1900*/  @!P0 ISETP.GT.U32.AND P1, PT, R37, R23, PT ;  /* 0x000000172500820c */ /* 0x000fe40003f24070 */
[----:B------:R-:W-:Y:S02]  /*1910*/  LEA R23, R23, UR5, 0x3 ;  /* 0x0000000517177c11 */ /* 0x000fe4000f8e18ff */
[----:B-1----:R-:W-:-:S04]  /*1920*/  @!P0 SEL R29, RZ, 0x1980, !P1 ;  /* 0x00001980ff1d8807 */ /* 0x002fc80004800000 */
[--C-:B--2---:R-:W-:Y:S02]  /*1930*/  @!P0 IADD3 R26, P1, P2, R26, R29, R22.reuse ;  /* 0x0000001d1a1a8210 */ /* 0x104fe40007a3e016 */
[----:B------:R-:W-:-:S04]  /*1940*/  @!P0 SHF.R.S32.HI R29, RZ, 0x1f, R22 ;  /* 0x0000001fff1d8819 */ /* 0x000fc80000011416 */
[----:B------:R-:W-:-:S05]  /*1950*/  @!P0 IADD3.X R27, PT, PT, R27, RZ, R29, P1, P2 ;  /* 0x000000ff1b1b8210 */ /* 0x000fca0000fe441d */
[----:B------:R1:W-:Y:S01]  /*1960*/  @!P0 STG.E.64 desc[UR8][R24.64], R26 ;  /* 0x0000001a18008986 */ /* 0x0003e2000c101b08 */
[----:B------:R-:W-:Y:S01]  /*1970*/  BAR.SYNC.DEFER_BLOCKING 0x0 ;  /* 0x0000000000007b1d */ /* 0x000fe20000010000 */
[----:B------:R-:W-:-:S05]  /*1980*/  ISETP.GT.AND P0, PT, R63, R21, PT ;  /* 0x000000153f00720c */ /* 0x000fca0003f04270 */
[----:B------:R-:W2:Y:S08]  /*1990*/  LDS.64 R22, [R23+0x6600] ;  /* 0x0066000017167984 */ /* 0x000eb00000000a00 */
[----:B-1----:R-:W-:Y:S05]  /*19a0*/  @P0 BRA `(.L_x_23) ;  /* 0x00000000005c0947 */ /* 0x002fea0003800000 */
[----:B------:R-:W1:Y:S01]  /*19b0*/  LDCU.64 UR4, c[0x0][0x3a0] ;  /* 0x00007400ff0477ac */ /* 0x000e620008000a00 */
[----:B--2---:R-:W-:-:S05]  /*19c0*/  IADD3 R0, P1, PT, R3, R22, RZ ;  /* 0x0000001603007210 */ /* 0x004fca0007f3e0ff */
[----:B------:R-:W-:Y:S01]  /*19d0*/  IMAD.X R25, RZ, RZ, R23, P1 ;  /* 0x000000ffff197224 */ /* 0x000fe200008e0617 */
[----:B-1----:R-:W-:-:S04]  /*19e0*/  LEA R22, P1, R0, UR4, 0x2 ;  /* 0x0000000400167c11 */ /* 0x002fc8000f8210ff */
[----:B------:R-:W-:-:S05]  /*19f0*/  LEA.HI.X R23, R0, UR5, R25, 0x2, P1 ;  /* 0x0000000500177c11 */ /* 0x000fca00088f1419 */
[----:B------:R2:W-:Y:S04]  /*1a00*/  STG.E desc[UR8][R22.64], R4 ;  /* 0x0000000416007986 */ /* 0x0005e8000c101908 */
        /* <DEDUP_REMOVED lines=15> */
[----:B------:R2:W-:Y:S01]  /*1b00*/  STG.E desc[UR8][R22.64+0x800], R20 ;  /* 0x0008001416007986 */ /* 0x0005e2000c101908 */
[----:B------:R-:W-:Y:S05]  /*1b10*/  BRA `(.L_x_24) ;  /* 0x0000000000e07947 */ /* 0x000fea0003800000 */
.L_x_23:
[----:B------:R-:W1:Y:S01]  /*1b20*/  LDCU.64 UR4, c[0x0][0x3a0] ;  /* 0x00007400ff0477ac */ /* 0x000e620008000a00 */
[----:B------:R-:W-:Y:S01]  /*1b30*/  IMAD R24, R2, -0x1980, R21 ;  /* 0xffffe68002187824 */ /* 0x000fe200078e0215 */
[C---:B--2---:R-:W-:Y:S01]  /*1b40*/  IADD3 R0, P1, PT, R3.reuse, R22, RZ ;  /* 0x0000001603007210 */ /* 0x044fe20007f3e0ff */
[C---:B------:R-:W-:Y:S02]  /*1b50*/  VIADD R27, R3.reuse, 0x20 ;  /* 0x00000020031b7836 */ /* 0x040fe40000000000 */
[C---:B------:R-:W-:Y:S01]  /*1b60*/  VIADD R29, R3.reuse, 0x40 ;  /* 0x00000040031d7836 */ /* 0x040fe20000000000 */
[-C--:B------:R-:W-:Y:S01]  /*1b70*/  ISETP.GE.AND P5, PT, R3, R24.reuse, PT ;  /* 0x000000180300720c */ /* 0x080fe20003fa6270 */
[----:B------:R-:W-:Y:S01]  /*1b80*/  IMAD.X R25, RZ, RZ, R23, P1 ;  /* 0x000000ffff197224 */ /* 0x000fe200008e0617 */
[-C--:B------:R-:W-:Y:S01]  /*1b90*/  ISETP.GE.AND P4, PT, R27, R24.reuse, PT ;  /* 0x000000181b00720c */ /* 0x080fe20003f86270 */
[----:B------:R-:W-:Y:S01]  /*1ba0*/  VIADD R27, R3, 0x60 ;  /* 0x00000060031b7836 */ /* 0x000fe20000000000 */
[----:B------:R-:W-:Y:S01]  /*1bb0*/  ISETP.GE.AND P3, PT, R29, R24, PT ;  /* 0x000000181d00720c */ /* 0x000fe20003f66270 */
[----:B------:R-:W-:-:S02]  /*1bc0*/  VIADD R29, R3, 0x80 ;  /* 0x00000080031d7836 */ /* 0x000fc40000000000 */
[----:B------:R-:W-:Y:S01]  /*1bd0*/  VIADD R31, R3, 0xa0 ;  /* 0x000000a0031f7836 */ /* 0x000fe20000000000 */
[-C--:B------:R-:W-:Y:S01]  /*1be0*/  ISETP.GE.AND P2, PT, R27, R24.reuse, PT ;  /* 0x000000181b00720c */ /* 0x080fe20003f46270 */
[----:B------:R-:W-:Y:S01]  /*1bf0*/  VIADD R27, R3, 0xc0 ;  /* 0x000000c0031b7836 */ /* 0x000fe20000000000 */
[C---:B-1----:R-:W-:Y:S02]  /*1c00*/  LEA R22, P1, R0.reuse, UR4, 0x2 ;  /* 0x0000000400167c11 */ /* 0x042fe4000f8210ff */
[-C--:B------:R-:W-:Y:S02]  /*1c10*/  ISETP.GE.AND P6, PT, R31, R24.reuse, PT ;  /* 0x000000181f00720c */ /* 0x080fe40003fc6270 */
[----:B------:R-:W-:Y:S02]  /*1c20*/  LEA.HI.X R23, R0, UR5, R25, 0x2, P1 ;  /* 0x0000000500177c11 */ /* 0x000fe400088f1419 */
[----:B------:R-:W-:Y:S01]  /*1c30*/  ISETP.GE.AND P1, PT, R29, R24, PT ;  /* 0x000000181d00720c */ /* 0x000fe20003f26270 */
[----:B------:R-:W-:-:S02]  /*1c40*/  VIADD R29, R3, 0xe0 ;  /* 0x000000e0031d7836 */ /* 0x000fc40000000000 */
[----:B------:R-:W-:Y:S01]  /*1c50*/  @!P5 STG.E desc[UR8][R22.64], R4 ;  /* 0x000000041600d986 */ /* 0x000fe2000c101908 */
[-C--:B------:R-:W-:Y:S01]  /*1c60*/  ISETP.GE.AND P5, PT, R27, R24.reuse, PT ;  /* 0x000000181b00720c */ /* 0x080fe20003fa6270 */
[----:B------:R-:W-:Y:S02]  /*1c70*/  VIADD R27, R3, 0x100 ;  /* 0x00000100031b7836 */ /* 0x000fe40000000000 */
[----:B------:R1:W-:Y:S01]  /*1c80*/  @!P4 STG.E desc[UR8][R22.64+0x80], R5 ;  /* 0x000080051600c986 */ /* 0x0003e2000c101908 */
[-C--:B------:R-:W-:Y:S01]  /*1c90*/  ISETP.GE.AND P4, PT, R29, R24.reuse, PT ;  /* 0x000000181d00720c */ /* 0x080fe20003f86270 */
[----:B------:R-:W-:Y:S02]  /*1ca0*/  VIADD R29, R3, 0x120 ;  /* 0x00000120031d7836 */ /* 0x000fe40000000000 */
[----:B------:R-:W-:Y:S01]  /*1cb0*/  @!P3 STG.E desc[UR8][R22.64+0x100], R6 ;  /* 0x000100061600b986 */ /* 0x000fe2000c101908 */
[----:B------:R-:W-:Y:S01]  /*1cc0*/  ISETP.GE.AND P3, PT, R27, R24, PT ;  /* 0x000000181b00720c */ /* 0x000fe20003f66270 */
[----:B------:R-:W-:-:S02]  /*1cd0*/  VIADD R27, R3, 0x140 ;  /* 0x00000140031b7836 */ /* 0x000fc40000000000 */
[----:B------:R2:W-:Y:S01]  /*1ce0*/  @!P2 STG.E desc[UR8][R22.64+0x180], R7 ;  /* 0x000180071600a986 */ /* 0x0005e2000c101908 */
[-C--:B------:R-:W-:Y:S01]  /*1cf0*/  ISETP.GE.AND P2, PT, R29, R24.reuse, PT ;  /* 0x000000181d00720c */ /* 0x080fe20003f46270 */
[C---:B------:R-:W-:Y:S02]  /*1d00*/  VIADD R29, R3.reuse, 0x160 ;  /* 0x00000160031d7836 */ /* 0x040fe40000000000 */
[----:B-1----:R-:W-:Y:S01]  /*1d10*/  VIADD R5, R3, 0x180 ;  /* 0x0000018003057836 */ /* 0x002fe20000000000 */
[----:B------:R1:W-:Y:S01]  /*1d20*/  @!P1 STG.E desc[UR8][R22.64+0x200], R8 ;  /* 0x0002000816009986 */ /* 0x0003e2000c101908 */
[-C--:B------:R-:W-:Y:S01]  /*1d30*/  ISETP.GE.AND P1, PT, R27, R24.reuse, PT ;  /* 0x000000181b00720c */ /* 0x080fe20003f26270 */
[----:B------:R-:W-:Y:S02]  /*1d40*/  VIADD R27, R3, 0x1a0 ;  /* 0x000001a0031b7836 */ /* 0x000fe40000000000 */
[----:B------:R1:W-:Y:S01]  /*1d50*/  @!P5 STG.E desc[UR8][R22.64+0x300], R10 ;  /* 0x0003000a1600d986 */ /* 0x0003e2000c101908 */
[----:B------:R-:W-:Y:S01]  /*1d60*/  ISETP.GE.AND P5, PT, R5, R24, PT ;  /* 0x000000180500720c */ /* 0x000fe20003fa6270 */
[----:B------:R-:W-:-:S02]  /*1d70*/  VIADD R5, R3, 0x1c0 ;  /* 0x000001c003057836 */ /* 0x000fc40000000000 */
[----:B------:R1:W-:Y:S01]  /*1d80*/  @!P3 STG.E desc[UR8][R22.64+0x400], R12 ;  /* 0x0004000c1600b986 */ /* 0x0003e2000c101908 */
[----:B--2---:R-:W-:Y:S02]  /*1d90*/  VIADD R7, R3, 0x1e0 ;  /* 0x000001e003077836 */ /* 0x004fe40000000000 */
[-C--:B------:R-:W-:Y:S01]  /*1da0*/  ISETP.GE.AND P3, PT, R5, R24.reuse, PT ;  /* 0x000000180500720c */ /* 0x080fe20003f66270 */
[----:B------:R-:W-:Y:S01]  /*1db0*/  VIADD R5, R3, 0x200 ;  /* 0x0000020003057836 */ /* 0x000fe20000000000 */
[----:B------:R1:W-:Y:S01]  /*1dc0*/  @!P6 STG.E desc[UR8][R22.64+0x280], R9 ;  /* 0x000280091600e986 */ /* 0x0003e2000c101908 */
[----:B------:R-:W-:-:S03]  /*1dd0*/  ISETP.GE.AND P6, PT, R29, R24, PT ;  /* 0x000000181d00720c */ /* 0x000fc60003fc6270 */
[----:B------:R1:W-:Y:S01]  /*1de0*/  @!P4 STG.E desc[UR8][R22.64+0x380], R11 ;  /* 0x0003800b1600c986 */ /* 0x0003e2000c101908 */
[----:B------:R-:W-:-:S03]  /*1df0*/  ISETP.GE.AND P4, PT, R27, R24, PT ;  /* 0x000000181b00720c */ /* 0x000fc60003f86270 */
[----:B------:R1:W-:Y:S01]  /*1e00*/  @!P2 STG.E desc[UR8][R22.64+0x480], R13 ;  /* 0x0004800d1600a986 */ /* 0x0003e2000c101908 */
[----:B------:R-:W-:-:S03]  /*1e10*/  ISETP.GE.AND P2, PT, R7, R24, PT ;  /* 0x000000180700720c */ /* 0x000fc60003f46270 */
[----:B------:R1:W-:Y:S01]  /*1e20*/  @!P1 STG.E desc[UR8][R22.64+0x500], R14 ;  /* 0x0005000e16009986 */ /* 0x0003e2000c101908 */
[----:B------:R-:W-:-:S03]  /*1e30*/  ISETP.GE.AND P1, PT, R5, R24, PT ;  /* 0x000000180500720c */ /* 0x000fc60003f26270 */
[----:B------:R1:W-:Y:S04]  /*1e40*/  @!P6 STG.E desc[UR8][R22.64+0x580], R15 ;  /* 0x0005800f1600e986 */ /* 0x0003e8000c101908 */
[----:B------:R1:W-:Y:S04]  /*1e50*/  @!P5 STG.E desc[UR8][R22.64+0x600], R16 ;  /* 0x000600101600d986 */ /* 0x0003e8000c101908 */
[----:B------:R1:W-:Y:S04]  /*1e60*/  @!P4 STG.E desc[UR8][R22.64+0x680], R17 ;  /* 0x000680111600c986 */ /* 0x0003e8000c101908 */
[----:B------:R1:W-:Y:S04]  /*1e70*/  @!P3 STG.E desc[UR8][R22.64+0x700], R18 ;  /* 0x000700121600b986 */ /* 0x0003e8000c101908 */
[----:B------:R1:W-:Y:S04]  /*1e80*/  @!P2 STG.E desc[UR8][R22.64+0x780], R19 ;  /* 0x000780131600a986 */ /* 0x0003e8000c101908 */
[----:B------:R1:W-:Y:S02]  /*1e90*/  @!P1 STG.E desc[UR8][R22.64+0x800], R20 ;  /* 0x0008001416009986 */ /* 0x0003e4000c101908 */
.L_x_24:
[----:B------:R-:W-:Y:S05]  /*1ea0*/  @P0 BRA `(.L_x_25) ;  /* 0x0000000000480947 */ /* 0x000fea0003800000 */
[----:B------:R3:W5:Y:S04]  /*1eb0*/  LDG.E R45, desc[UR8][R40.64+0x800] ;  /* 0x00080008282d7981 */ /* 0x000768000c1e1900 */
[----:B--2---:R3:W5:Y:S04]  /*1ec0*/  LDG.E R7, desc[UR8][R40.64] ;  /* 0x0000000828077981 */ /* 0x004768000c1e1900 */
[----:B-1----:R3:W5:Y:S04]  /*1ed0*/  LDG.E R9, desc[UR8][R40.64+0x80] ;  /* 0x0000800828097981 */ /* 0x002768000c1e1900 */
        /* <DEDUP_REMOVED lines=15> */
.L_x_25:
[----:B--2---:R-:W-:Y:S02]  /*1fd0*/  IMAD R4, R2, -0x1980, R21 ;  /* 0xffffe68002047824 */ /* 0x004fe400078e0215 */
[C---:B------:R-:W-:Y:S02]  /*1fe0*/  VIADD R5, R3.reuse, 0x20 ;  /* 0x0000002003057836 */ /* 0x040fe40000000000 */
[C---:B0-----:R-:W-:Y:S01]  /*1ff0*/  VIADD R47, R3.reuse, 0x40 ;  /* 0x00000040032f7836 */ /* 0x041fe20000000000 */
[CC--:B------:R-:W-:Y:S01]  /*2000*/  ISETP.GE.AND P5, PT, R3.reuse, R4.reuse, PT ;  /* 0x000000040300720c */ /* 0x0c0fe20003fa6270 */
[----:B------:R-:W-:Y:S01]  /*2010*/  VIADD R49, R3, 0x80 ;  /* 0x0000008003317836 */ /* 0x000fe20000000000 */
[-C--:B------:R-:W-:Y:S01]  /*2020*/  ISETP.GE.AND P4, PT, R5, R4.reuse, PT ;  /* 0x000000040500720c */ /* 0x080fe20003f86270 */
[----:B------:R-:W-:Y:S01]  /*2030*/  VIADD R5, R3, 0x60 ;  /* 0x0000006003057836 */ /* 0x000fe20000000000 */
[-C--:B------:R-:W-:Y:S01]  /*2040*/  ISETP.GE.AND P3, PT, R47, R4.reuse, PT ;  /* 0x000000042f00720c */ /* 0x080fe20003f66270 */
[----:B------:R-:W-:Y:S01]  /*2050*/  VIADD R47, R3, 0xa0 ;  /* 0x000000a0032f7836 */ /* 0x000fe20000000000 */
[----:B------:R-:W-:-:S02]  /*2060*/  ISETP.GE.AND P1, PT, R49, R4, PT ;  /* 0x000000043100720c */ /* 0x000fc40003f26270 */
[-C--:B------:R-:W-:Y:S01]  /*2070*/  ISETP.GE.AND P2, PT, R5, R4.reuse, PT ;  /* 0x000000040500720c */ /* 0x080fe20003f46270 */
[----:B------:R-:W-:Y:S01]  /*2080*/  VIADD R5, R3, 0xc0 ;  /* 0x000000c003057836 */ /* 0x000fe20000000000 */
[-C--:B------:R-:W-:Y:S01]  /*2090*/  ISETP.GE.AND P6, PT, R47, R4.reuse, PT ;  /* 0x000000042f00720c */ /* 0x080fe20003fc6270 */
[----:B------:R-:W-:Y:S02]  /*20a0*/  VIADD R47, R3, 0xe0 ;  /* 0x000000e0032f7836 */ /* 0x000fe40000000000 */
[----:B------:R2:W5:Y:S01]  /*20b0*/  @!P5 LDG.E R7, desc[UR8][R40.64] ;  /* 0x000000082807d981 */ /* 0x000562000c1e1900 */
[-C--:B------:R-:W-:Y:S01]  /*20c0*/  ISETP.GE.AND P5, PT, R5, R4.reuse, PT ;  /* 0x000000040500720c */ /* 0x080fe20003fa6270 */
[----:B------:R-:W-:Y:S02]  /*20d0*/  VIADD R5, R3, 0x100 ;  /* 0x0000010003057836 */ /* 0x000fe40000000000 */
[----:B-1----:R2:W5:Y:S01]  /*20e0*/  @!P4 LDG.E R9, desc[UR8][R40.64+0x80] ;  /* 0x000080082809c981 */ /* 0x002562000c1e1900 */
[----:B------:R-:W-:Y:S01]  /*20f0*/  ISETP.GE.AND P4, PT, R47, R4, PT ;  /* 0x000000042f00720c */ /* 0x000fe20003f86270 */
[----:B------:R-:W-:-:S02]  /*2100*/  VIADD R47, R3, 0x120 ;  /* 0x00000120032f7836 */ /* 0x000fc40000000000 */
[----:B------:R2:W5:Y:S01]  /*2110*/  @!P3 LDG.E R11, desc[UR8][R40.64+0x100] ;  /* 0x00010008280bb981 */ /* 0x000562000c1e1900 */
[-C--:B------:R-:W-:Y:S01]  /*2120*/  ISETP.GE.AND P3, PT, R5, R4.reuse, PT ;  /* 0x000000040500720c */ /* 0x080fe20003f66270 */
[----:B------:R-:W-:Y:S02]  /*2130*/  VIADD R5, R3, 0x140 ;  /* 0x0000014003057836 */ /* 0x000fe40000000000 */
[----:B------:R2:W5:Y:S01]  /*2140*/  @!P2 LDG.E R13, desc[UR8][R40.64+0x180] ;  /* 0x00018008280da981 */ /* 0x000562000c1e1900 */
[-C--:B------:R-:W-:Y:S01]  /*2150*/  ISETP.GE.AND P2, PT, R47, R4.reuse, PT ;  /* 0x000000042f00720c */ /* 0x080fe20003f46270 */
[----:B------:R-:W-:Y:S02]  /*2160*/  VIADD R47, R3, 0x160 ;  /* 0x00000160032f7836 */ /* 0x000fe40000000000 */
[----:B------:R2:W5:Y:S01]  /*2170*/  @!P1 LDG.E R15, desc[UR8][R40.64+0x200] ;  /* 0x00020008280f9981 */ /* 0x000562000c1e1900 */
        /* <DEDUP_REMOVED lines=15> */
[----:B------:R-:W-:-:S03]  /*2270*/  ISETP.GE.AND P2, PT, R47, R4, PT ;  /* 0x000000042f00720c */ /* 0x000fc60003f46270 */
[----:B------:R2:W5:Y:S01]  /*2280*/  @!P1 LDG.E R31, desc[UR8][R40.64+0x500] ;  /* 0x00050008281f9981 */ /* 0x000562000c1e1900 */
[----:B------:R-:W-:-:S03]  /*2290*/  ISETP.GE.AND P1, PT, R5, R4, PT ;  /* 0x000000040500720c */ /* 0x000fc60003f26270 */
[----:B------:R2:W5:Y:S04]  /*22a0*/  @!P6 LDG.E R33, desc[UR8][R40.64+0x580] ;  /* 0x000580082821e981 */ /* 0x000568000c1e1900 */
[----:B------:R2:W5:Y:S04]  /*22b0*/  @!P5 LDG.E R35, desc[UR8][R40.64+0x600] ;  /* 0x000600082823d981 */ /* 0x000568000c1e1900 */
[----:B------:R2:W5:Y:S04]  /*22c0*/  @!P4 LDG.E R37, desc[UR8][R40.64+0x680] ;  /* 0x000680082825c981 */ /* 0x000568000c1e1900 */
[----:B------:R2:W5:Y:S04]  /*22d0*/  @!P3 LDG.E R39, desc[UR8][R40.64+0x700] ;  /* 0x000700082827b981 */ /* 0x000568000c1e1900 */
[----:B------:R2:W5:Y:S04]  /*22e0*/  @!P2 LDG.E R43, desc[UR8][R40.64+0x780] ;  /* 0x00078008282ba981 */ /* 0x000568000c1e1900 */
[----:B------:R2:W5:Y:S02]  /*22f0*/  @!P1 LDG.E R45, desc[UR8][R40.64+0x800] ;  /* 0x00080008282d9981 */ /* 0x000564000c1e1900 */
.L_x_26:
[----:B------:R-:W-:Y:S05]  /*2300*/  @P0 BRA `(.L_x_27) ;  /* 0x0000000000540947 */ /* 0x000fea0003800000 */
[----:B------:R-:W1:Y:S02]  /*2310*/  LDCU.64 UR4, c[0x0][0x3b0] ;  /* 0x00007600ff0477ac */ /* 0x000e640008000a00 */
[----:B-1----:R-:W-:-:S04]  /*2320*/  LEA R2, P0, R0, UR4, 0x2 ;  /* 0x0000000400027c11 */ /* 0x002fc8000f8010ff */
[----:B------:R-:W-:-:S05]  /*2330*/  LEA.HI.X R3, R0, UR5, R25, 0x2, P0 ;  /* 0x0000000500037c11 */ /* 0x000fca00080f1419 */
[----:B-----5:R-:W-:Y:S04]  /*2340*/  STG.E desc[UR8][R2.64], R7 ;  /* 0x0000000702007986 */ /* 0x020fe8000c101908 */
[----:B------:R-:W-:Y:S04]  /*2350*/  STG.E desc[UR8][R2.64+0x80], R9 ;  /* 0x0000800902007986 */ /* 0x000fe8000c101908 */
        /* <DEDUP_REMOVED lines=14> */
[----:B------:R-:W-:Y:S01]  /*2440*/  STG.E desc[UR8][R2.64+0x800], R45 ;  /* 0x0008002d02007986 */ /* 0x000fe2000c101908 */
[----:B------:R-:W-:Y:S05]  /*2450*/  EXIT ;  /* 0x000000000000794d */ /* 0x000fea0003800000 */
.L_x_27:
[----:B------:R-:W1:Y:S01]  /*2460*/  LDCU.64 UR4, c[0x0][0x3b0] ;  /* 0x00007600ff0477ac */ /* 0x000e620008000a00 */
[----:B------:R-:W-:Y:S02]  /*2470*/  IMAD R2, R2, -0x1980, R21 ;  /* 0xffffe68002027824 */ /* 0x000fe400078e0215 */
[C---:B------:R-:W-:Y:S02]  /*2480*/  VIADD R21, R3.reuse, 0x40 ;  /* 0x0000004003157836 */ /* 0x040fe40000000000 */
[C---:B------:R-:W-:Y:S01]  /*2490*/  VIADD R5, R3.reuse, 0x20 ;  /* 0x0000002003057836 */ /* 0x040fe20000000000 */
[CC--:B------:R-:W-:Y:S01]  /*24a0*/  ISETP.GE.AND P3, PT, R3.reuse, R2.reuse, PT ;  /* 0x000000020300720c */ /* 0x0c0fe20003f66270 */
[----:B--23--:R-:W-:Y:S01]  /*24b0*/  VIADD R41, R3, 0x60 ;  /* 0x0000006003297836 */ /* 0x00cfe20000000000 */
[-C--:B------:R-:W-:Y:S01]  /*24c0*/  ISETP.GE.AND P1, PT, R21, R2.reuse, PT ;  /* 0x000000021500720c */ /* 0x080fe20003f26270 */
[----:B------:R-:W-:Y:S01]  /*24d0*/  VIADD R21, R3, 0x80 ;  /* 0x0000008003157836 */ /* 0x000fe20000000000 */
[-C--:B------:R-:W-:Y:S01]  /*24e0*/  ISETP.GE.AND P2, PT, R5, R2.reuse, PT ;  /* 0x000000020500720c */ /* 0x080fe20003f46270 */
[----:B0-----:R-:W-:Y:S01]  /*24f0*/  VIADD R47, R3, 0xc0 ;  /* 0x000000c0032f7836 */ /* 0x001fe20000000000 */
[-C--:B------:R-:W-:Y:S01]  /*2500*/  ISETP.GE.AND P0, PT, R41, R2.reuse, PT ;  /* 0x000000022900720c */ /* 0x080fe20003f06270 */
[----:B------:R-:W-:Y:S01]  /*2510*/  VIADD R41, R3, 0xa0 ;  /* 0x000000a003297836 */ /* 0x000fe20000000000 */
[----:B------:R-:W-:Y:S01]  /*2520*/  ISETP.GE.AND P6, PT, R21, R2, PT ;  /* 0x000000021500720c */ /* 0x000fe20003fc6270 */
[----:B------:R-:W-:Y:S01]  /*2530*/  VIADD R21, R3, 0xe0 ;  /* 0x000000e003157836 */ /* 0x000fe20000000000 */
[----:B-1----:R-:W-:-:S02]  /*2540*/  LEA R4, P4, R0, UR4, 0x2 ;  /* 0x0000000400047c11 */ /* 0x002fc4000f8810ff */
[-C--:B------:R-:W-:Y:S02]  /*2550*/  ISETP.GE.AND P5, PT, R41, R2.reuse, PT ;  /* 0x000000022900720c */ /* 0x080fe40003fa6270 */
[----:B------:R-:W-:Y:S01]  /*2560*/  LEA.HI.X R5, R0, UR5, R25, 0x2, P4 ;  /* 0x0000000500057c11 */ /* 0x000fe2000a0f1419 */
[----:B------:R-:W-:Y:S01]  /*2570*/  VIADD R25, R3, 0x100 ;  /* 0x0000010003197836 */ /* 0x000fe20000000000 */
[----:B------:R-:W-:-:S03]  /*2580*/  ISETP.GE.AND P4, PT, R47, R2, PT ;  /* 0x000000022f00720c */ /* 0x000fc60003f86270 */
[----:B-----5:R0:W-:Y:S01]  /*2590*/  @!P3 STG.E desc[UR8][R4.64], R7 ;  /* 0x000000070400b986 */ /* 0x0201e2000c101908 */
[-C--:B------:R-:W-:Y:S01]  /*25a0*/  ISETP.GE.AND P3, PT, R21, R2.reuse, PT ;  /* 0x000000021500720c */ /* 0x080fe20003f66270 */
[----:B------:R-:W-:Y:S02]  /*25b0*/  VIADD R21, R3, 0x120 ;  /* 0x0000012003157836 */ /* 0x000fe40000000000 */
[----:B------:R1:W-:Y:S01]  /*25c0*/  @!P2 STG.E desc[UR8][R4.64+0x80], R9 ;  /* 0x000080090400a986 */ /* 0x0003e2000c101908 */
[-C--:B------:R-:W-:Y:S01]  /*25d0*/  ISETP.GE.AND P2, PT, R25, R2.reuse, PT ;  /* 0x000000021900720c */ /* 0x080fe20003f46270 */
[----:B------:R-:W-:Y:S02]  /*25e0*/  VIADD R25, R3, 0x140 ;  /* 0x0000014003197836 */ /* 0x000fe40000000000 */
[----:B------:R2:W-:Y:S01]  /*25f0*/  @!P1 STG.E desc[UR8][R4.64+0x100], R11 ;  /* 0x0001000b04009986 */ /* 0x0005e2000c101908 */
[----:B------:R-:W-:Y:S01]  /*2600*/  ISETP.GE.AND P1, PT, R21, R2, PT ;  /* 0x000000021500720c */ /* 0x000fe20003f26270 */
[----:B------:R-:W-:-:S02]  /*2610*/  VIADD R21, R3, 0x160 ;  /* 0x0000016003157836 */ /* 0x000fc40000000000 */
[C---:B0-----:R-:W-:Y:S01]  /*2620*/  VIADD R7, R3.reuse, 0x180 ;  /* 0x0000018003077836 */ /* 0x041fe20000000000 */
[----:B------:R2:W-:Y:S01]  /*2630*/  @!P5 STG.E desc[UR8][R4.64+0x280], R17 ;  /* 0x000280110400d986 */ /* 0x0005e2000c101908 */
[----:B-1----:R-:W-:-:S03]  /*2640*/  VIADD R9, R3, 0x1a0 ;  /* 0x000001a003097836 */ /* 0x002fc60000000000 */
[----:B------:R2:W-:Y:S01]  /*2650*/  @!P4 STG.E desc[UR8][R4.64+0x300], R19 ;  /* 0x000300130400c986 */ /* 0x0005e2000c101908 */
[-C--:B------:R-:W-:Y:S01]  /*2660*/  ISETP.GE.AND P5, PT, R7, R2.reuse, PT ;  /* 0x000000020700720c */ /* 0x080fe20003fa6270 */
[----:B------:R-:W-:Y:S01]  /*2670*/  VIADD R7, R3, 0x1c0 ;  /* 0x000001c003077836 */ /* 0x000fe20000000000 */
[-C--:B------:R-:W-:Y:S01]  /*2680*/  ISETP.GE.AND P4, PT, R9, R2.reuse, PT ;  /* 0x000000020900720c */ /* 0x080fe20003f86270 */
[C---:B------:R-:W-:Y:S01]  /*2690*/  VIADD R9, R3.reuse, 0x1e0 ;  /* 0x000001e003097836 */ /* 0x040fe20000000000 */
[----:B------:R2:W-:Y:S01]  /*26a0*/  @!P0 STG.E desc[UR8][R4.64+0x180], R13 ;  /* 0x0001800d04008986 */ /* 0x0005e2000c101908 */
[----:B------:R-:W-:Y:S01]  /*26b0*/  VIADD R3, R3, 0x200 ;  /* 0x0000020003037836 */ /* 0x000fe20000000000 */
[-C--:B------:R-:W-:Y:S02]  /*26c0*/  ISETP.GE.AND P0, PT, R25, R2.reuse, PT ;  /* 0x000000021900720c */ /* 0x080fe40003f06270 */
        /* <DEDUP_REMOVED lines=13> */
[----:B------:R2:W-:Y:S01]  /*27a0*/  @!P2 STG.E desc[UR8][R4.64+0x780], R43 ;  /* 0x0007802b0400a986 */ /* 0x0005e2000c101908 */
[----:B------:R-:W-:Y:S05]  /*27b0*/  @P1 EXIT ;  /* 0x000000000000194d */ /* 0x000fea0003800000 */
[----:B------:R-:W-:Y:S01]  /*27c0*/  STG.E desc[UR8][R4.64+0x800], R45 ;  /* 0x0008002d04007986 */ /* 0x000fe2000c101908 */
[----:B------:R-:W-:Y:S05]  /*27d0*/  EXIT ;  /* 0x000000000000794d */ /* 0x000fea0003800000 */
.L_x_14:
[----:B------:R-:W-:Y:S01]  /*27e0*/  IMAD.MOV.U32 R36, RZ, RZ, RZ ;  /* 0x000000ffff247224 */ /* 0x000fe200078e00ff */
[C---:B------:R-:W-:Y:S01]  /*27f0*/  ISETP.GT.U32.AND P0, PT, R37.reuse, 0x1f, PT ;  /* 0x0000001f2500780c */ /* 0x040fe20003f04070 */
[----:B------:R-:W-:Y:S05]  /*2800*/  WARPSYNC.ALL ;  /* 0x0000000000007948 */ /* 0x000fea0003800000 */
[----:B------:R-:W-:-:S04]  /*2810*/  IMAD.HI.U32 R39, R37, 0x15555556, R36 ;  /* 0x1555555625277827 */ /* 0x000fc800078e0024 */
[----:B------:R-:W-:-:S05]  /*2820*/  IMAD R39, R39, 0x4, R0 ;  /* 0x0000000427277824 */ /* 0x000fca00078e0200 */
[----:B------:R1:W-:Y:S01]  /*2830*/  STS [R39+0x3410], R22 ;  /* 0x0034101627007388 */ /* 0x0003e20000000800 */
[----:B------:R-:W-:Y:S06]  /*2840*/  BAR.SYNC.DEFER_BLOCKING 0x0 ;  /* 0x0000000000007b1d */ /* 0x000fec0000010000 */
[----:B------:R-:W-:Y:S05]  /*2850*/  @P0 BRA `(.L_x_28) ;  /* 0x0000000000e00947 */ /* 0x000fea0003800000 */
[----:B------:R-:W-:Y:S01]  /*2860*/  IMAD R38, R37, 0x34, R0 ;  /* 0x0000003425267824 */ /* 0x000fe200078e0200 */
[----:B------:R-:W-:-:S04]  /*2870*/  UMOV UR5, 0xffffffff ;  /* 0xffffffff00057882 */ /* 0x000fc80000000000 */
[----:B------:R-:W-:Y:S04]  /*2880*/  LDS R73, [R38+0x3410] ;  /* 0x0034100026497984 */ /* 0x000fe80000000800 */
[----:B------:R-:W-:Y:S04]  /*2890*/  LDS R72, [R38+0x3414] ;  /* 0x0034140026487984 */ /* 0x000fe80000000800 */
[----:B------:R-:W2:Y:S04]  /*28a0*/  LDS R71, [R38+0x3418] ;  /* 0x0034180026477984 */ /* 0x000ea80000000800 */
[----:B------:R-:W-:Y:S04]  /*28b0*/  LDS R70, [R38+0x341c] ;  /* 0x00341c0026467984 */ /* 0x000fe80000000800 */
[----:B------:R-:W3:Y:S04]  /*28c0*/  LDS R69, [R38+0x3420] ;  /* 0x0034200026457984 */ /* 0x000ee80000000800 */
[----:B------:R-:W-:Y:S04]  /*28d0*/  LDS R68, [R38+0x3424] ;  /* 0x0034240026447984 */ /* 0x000fe80000000800 */
[----:B------:R-:W4:Y:S04]  /*28e0*/  LDS R67, [R38+0x3428] ;  /* 0x0034280026437984 */ /* 0x000f280000000800 */
[----:B------:R-:W-:Y:S04]  /*28f0*/  LDS R66, [R38+0x342c] ;  /* 0x00342c0026427984 */ /* 0x000fe80000000800 */
[----:B------:R-:W5:Y:S04]  /*2900*/  LDS R65, [R38+0x3430] ;  /* 0x0034300026417984 */ /* 0x000f680000000800 */
[----:B------:R-:W-:Y:S04]  /*2910*/  LDS R64, [R38+0x3434] ;  /* 0x0034340026407984 */ /* 0x000fe80000000800 */
[----:B------:R-:W0:Y:S04]  /*2920*/  LDS R63, [R38+0x3438] ;  /* 0x00343800263f7984 */ /* 0x000e280000000800 */
[----:B-1----:R-:W1:Y:S01]  /*2930*/  LDS R39, [R38+0x343c] ;  /* 0x00343c0026277984 */ /* 0x002e620000000800 */
[----:B--2---:R-:W-:-:S04]  /*2940*/  IADD3 R74, PT, PT, R71, R72, R73 ;  /* 0x00000048474a7210 */ /* 0x004fc80007ffe049 */
[----:B---3--:R-:W-:-:S04]  /*2950*/  IADD3 R74, PT, PT, R69, R74, R70 ;  /* 0x0000004a454a7210 */ /* 0x008fc80007ffe046 */
[----:B----4-:R-:W-:-:S04]  /*2960*/  IADD3 R74, PT, PT, R67, R74, R68 ;  /* 0x0000004a434a7210 */ /* 0x010fc80007ffe044 */
[----:B-----5:R-:W-:-:S04]  /*2970*/  IADD3 R74, PT, PT, R65, R74, R66 ;  /* 0x0000004a414a7210 */ /* 0x020fc80007ffe042 */
[----:B0-----:R-:W-:-:S05]  /*2980*/  IADD3 R74, PT, PT, R63, R74, R64 ;  /* 0x0000004a3f4a7210 */ /* 0x001fca0007ffe040 */
[----:B-1----:R-:W-:Y:S01]  /*2990*/  IMAD.IADD R39, R39, 0x1, R74 ;  /* 0x0000000127277824 */ /* 0x002fe200078e024a */
[----:B------:R-:W-:Y:S06]  /*29a0*/  BRA.DIV UR5, `(.L_x_29) ;  /* 0x0000007205447947 */ /* 0x000fec000b800000 */
[----:B------:R-:W0:Y:S02]  /*29b0*/  SHFL.UP P0, R77, R39, 0x1, RZ ;  /* 0x04200000274d7989 */ /* 0x000e2400000000ff */
[----:B0-----:R-:W-:-:S05]  /*29c0*/  @P0 IMAD.IADD R77, R39, 0x1, R77 ;  /* 0x00000001274d0824 */ /* 0x001fca00078e024d */
[----:B------:R-:W0:Y:S02]  /*29d0*/  SHFL.UP P0, R74, R77, 0x2, RZ ;  /* 0x044000004d4a7989 */ /* 0x000e2400000000ff */
[----:B0-----:R-:W-:-:S05]  /*29e0*/  @P0 IMAD.IADD R74, R77, 0x1, R74 ;  /* 0x000000014d4a0824 */ /* 0x001fca00078e024a */
[----:B------:R-:W0:Y:S02]  /*29f0*/  SHFL.UP P0, R77, R74, 0x4, RZ ;  /* 0x048000004a4d7989 */ /* 0x000e2400000000ff */
[----:B0-----:R-:W-:-:S05]  /*2a00*/  @P0 IMAD.IADD R77, R74, 0x1, R77 ;  /* 0x000000014a4d0824 */ /* 0x001fca00078e024d */
[----:B------:R-:W0:Y:S02]  /*2a10*/  SHFL.UP P0, R74, R77, 0x8, RZ ;  /* 0x050000004d4a7989 */ /* 0x000e2400000000ff */
[----:B0-----:R-:W-:-:S05]  /*2a20*/  @P0 IMAD.IADD R74, R77, 0x1, R74 ;  /* 0x000000014d4a0824 */ /* 0x001fca00078e024a */
[----:B------:R0:W1:Y:S02]  /*2a30*/  SHFL.UP P0, R38, R74, 0x10, RZ ;  /* 0x060000004a267989 */ /* 0x00006400000000ff */
.L_x_118:
[----:B-1----:R-:W-:-:S04]  /*2a40*/  @P0 IMAD.IADD R38, R74, 0x1, R38 ;  /* 0x000000014a260824 */ /* 0x002fc800078e0226 */
[----:B------:R-:W-:Y:S02]  /*2a50*/  IMAD.IADD R38, R38, 0x1, -R39 ;  /* 0x0000000126267824 */ /* 0x000fe400078e0a27 */
[----:B------:R-:W-:Y:S02]  /*2a60*/  IMAD R39, R37, 0x34, R0 ;  /* 0x0000003425277824 */ /* 0x000fe400078e0200 */
[----:B------:R-:W-:-:S03]  /*2a70*/  IMAD.IADD R73, R73, 0x1, R38 ;  /* 0x0000000149497824 */ /* 0x000fc600078e0226 */
[----:B------:R1:W-:Y:S01]  /*2a80*/  STS [R39+0x3410], R38 ;  /* 0x0034102627007388 */ /* 0x0003e20000000800 */
        /* <DEDUP_REMOVED lines=18> */
[----:B-1----:R-:W-:-:S03]  /*2bb0*/  IMAD.IADD R38, R63, 0x1, R64 ;  /* 0x000000013f267824 */ /* 0x002fc600078e0240 */
[----:B------:R2:W-:Y:S04]  /*2bc0*/  STS [R39+0x3438], R64 ;  /* 0x0034384027007388 */ /* 0x0005e80000000800 */
[----:B------:R2:W-:Y:S02]  /*2bd0*/  STS [R39+0x343c], R38 ;  /* 0x00343c2627007388 */ /* 0x0005e40000000800 */
.L_x_28:
[----:B--2---:R-:W2:Y:S01]  /*2be0*/  LDL R71, [R1] ;  /* 0x0000000001477983 */ /* 0x004ea20000100800 */
[----:B------:R-:W-:Y:S05]  /*2bf0*/  WARPSYNC.ALL ;  /* 0x0000000000007948 */ /* 0x000fea0003800000 */
[----:B------:R-:W-:Y:S01]  /*2c00*/  IMAD.MOV.U32 R38, RZ, RZ, RZ ;  /* 0x000000ffff267224 */ /* 0x000fe200078e00ff */
[----:B------:R-:W-:Y:S01]  /*2c10*/  BSSY.RECONVERGENT B0, `(.L_x_30) ;  /* 0x000002c000007945 */ /* 0x000fe20003800200 */
[----:B-1----:R-:W-:Y:S02]  /*2c20*/  IMAD.MOV.U32 R39, RZ, RZ, R37 ;  /* 0x000000ffff277224 */ /* 0x002fe400078e0025 */
[----:B------:R-:W-:-:S04]  /*2c30*/  IMAD.HI.U32 R39, R37, 0x15555556, R38 ;  /* 0x1555555625277827 */ /* 0x000fc800078e0026 */
[----:B------:R-:W-:Y:S01]  /*2c40*/  IMAD R39, R39, 0x4, R0 ;  /* 0x0000000427277824 */ /* 0x000fe200078e0200 */
[----:B------:R-:W-:Y:S06]  /*2c50*/  BAR.SYNC.DEFER_BLOCKING 0x0 ;  /* 0x0000000000007b1d */ /* 0x000fec0000010000 */
[----:B------:R-:W1:Y:S01]  /*2c60*/  LDS R39, [R39+0x3410] ;  /* 0x0034100027277984 */ /* 0x000e620000000800 */
[----:B--2---:R-:W-:-:S13]  /*2c70*/  ISETP.NE.AND P0, PT, R71, RZ, PT ;  /* 0x000000ff4700720c */ /* 0x004fda0003f05270 */
[----:B-1----:R-:W-:Y:S05]  /*2c80*/  @P0 BRA `(.L_x_31) ;  /* 0x0000000000900947 */ /* 0x002fea0003800000 */
[----:B------:R-:W1:Y:S04]  /*2c90*/  LDS R65, [R21] ;  /* 0x0000000015417984 */ /* 0x000e680000000800 */
[----:B------:R-:W2:Y:S04]  /*2ca0*/  LDS R67, [R21+0x400] ;  /* 0x0004000015437984 */ /* 0x000ea80000000800 */
[----:B------:R-:W3:Y:S04]  /*2cb0*/  LDS R69, [R21+0x800] ;  /* 0x0008000015457984 */ /* 0x000ee80000000800 */
[----:B------:R-:W4:Y:S04]  /*2cc0*/  LDS R63, [R21+0xc00] ;  /* 0x000c0000153f7984 */ /* 0x000f280000000800 */
[----:B------:R-:W5:Y:S04]  /*2cd0*/  LDS R76, [R21+0x1000] ;  /* 0x00100000154c7984 */ /* 0x000f680000000800 */
[----:B------:R-:W5:Y:S04]  /*2ce0*/  LDS R72, [R21+0x1400] ;  /* 0x0014000015487984 */ /* 0x000f680000000800 */
[----:B0-----:R-:W0:Y:S04]  /*2cf0*/  LDS R74, [R21+0x1800] ;  /* 0x00180000154a7984 */ /* 0x001e280000000800 */
[----:B------:R-:W0:Y:S04]  /*2d00*/  LDS R70, [R21+0x1c00] ;  /* 0x001c000015467984 */ /* 0x000e280000000800 */
[----:B------:R-:W0:Y:S04]  /*2d10*/  LDS R38, [R21+0x2000] ;  /* 0x0020000015267984 */ /* 0x000e280000000800 */
[----:B------:R-:W0:Y:S04]  /*2d20*/  LDS R68, [R21+0x2400] ;  /* 0x0024000015447984 */ /* 0x000e280000000800 */
[----:B------:R-:W0:Y:S01]  /*2d30*/  LDS R66, [R21+0x2800] ;  /* 0x0028000015427984 */ /* 0x000e220000000800 */
[----:B-1----:R-:W-:-:S03]  /*2d40*/  IMAD.IADD R65, R39, 0x1, R65 ;  /* 0x0000000127417824 */ /* 0x002fc600078e0241 */
[----:B------:R-:W1:Y:S01]  /*2d50*/  LDS R64, [R21+0x2c00] ;  /* 0x002c000015407984 */ /* 0x000e620000000800 */
[C---:B--2---:R-:W-:Y:S02]  /*2d60*/  IMAD.IADD R67, R39.reuse, 0x1, R67 ;  /* 0x0000000127437824 */ /* 0x044fe400078e0243 */
[C---:B---3--:R-:W-:Y:S01]  /*2d70*/  IMAD.IADD R69, R39.reuse, 0x1, R69 ;  /* 0x0000000127457824 */ /* 0x048fe200078e0245 */
[----:B------:R2:W-:Y:S01]  /*2d80*/  STS [R21], R65 ;  /* 0x0000004115007388 */ /* 0x0005e20000000800 */
[----:B----4-:R-:W-:-:S03]  /*2d90*/  IMAD.IADD R63, R39, 0x1, R63 ;  /* 0x00000001273f7824 */ /* 0x010fc600078e023f */
[----:B------:R2:W-:Y:S01]  /*2da0*/  STS [R21+0x400], R67 ;  /* 0x0004004315007388 */ /* 0x0005e20000000800 */
[----:B-----5:R-:W-:-:S03]  /*2db0*/  IMAD.IADD R76, R39, 0x1, R76 ;  /* 0x00000001274c7824 */ /* 0x020fc600078e024c */
[----:B------:R2:W-:Y:S01]  /*2dc0*/  STS [R21+0x800], R69 ;  /* 0x0008004515007388 */ /* 0x0005e20000000800 */
[----:B------:R-:W-:-:S03]  /*2dd0*/  IMAD.IADD R72, R39, 0x1, R72 ;  /* 0x0000000127487824 */ /* 0x000fc600078e0248 */
[----:B------:R2:W-:Y:S01]  /*2de0*/  STS [R21+0xc00], R63 ;  /* 0x000c003f15007388 */ /* 0x0005e20000000800 */
[----:B0-----:R-:W-:-:S03]  /*2df0*/  IMAD.IADD R74, R39, 0x1, R74 ;  /* 0x00000001274a7824 */ /* 0x001fc600078e024a */
        /* <DEDUP_REMOVED lines=11> */
[----:B------:R2:W-:Y:S04]  /*2eb0*/  STS [R21+0x2800], R66 ;  /* 0x0028004215007388 */ /* 0x0005e80000000800 */
[----:B------:R2:W-:Y:S02]  /*2ec0*/  STS [R21+0x2c00], R64 ;  /* 0x002c004015007388 */ /* 0x0005e40000000800 */
.L_x_31:
[----:B------:R-:W-:Y:S05]  /*2ed0*/  BSYNC.RECONVERGENT B0 ;  /* 0x0000000000007941 */ /* 0x000fea0003800200 */
.L_x_30:
[----:B------:R-:W-:Y:S01]  /*2ee0*/  BAR.SYNC.DEFER_BLOCKING 0x0 ;  /* 0x0000000000007b1d */ /* 0x000fe20000010000 */
[----:B------:R-:W-:-:S05]  /*2ef0*/  R2P PR, R23, 0x7f ;  /* 0x0000007f17007804 */ /* 0x000fca0000000000 */
[----:B------:R-:W-:Y:S01]  /*2f00*/  BSSY.RECONVERGENT B0, `(.L_x_32) ;  /* 0x0000022000007945 */ /* 0x000fe20003800200 */
[----:B--2---:R-:W1:Y:S07]  /*2f10*/  S2R R72, SR_LANEID ;  /* 0x0000000000487919 */ /* 0x004e6e0000000000 */
[----:B------:R-:W-:Y:S02]  /*2f20*/  VOTE.ANY R38, PT, P0 ;  /* 0x0000000000267806 */ /* 0x000fe400000e0100 */
[----:B------:R-:W-:-:S02]  /*2f30*/  VOTE.ANY R63, PT, P1 ;  /* 0x00000000003f7806 */ /* 0x000fc400008e0100 */
[----:B------:R-:W-:Y:S02]  /*2f40*/  @!P0 LOP3.LUT R38, RZ, R38, RZ, 0x33, !PT ;  /* 0x00000026ff268212 */ /* 0x000fe400078e33ff */
[----:B------:R-:W-:Y:S02]  /*2f50*/  VOTE.ANY R65, PT, P2 ;  /* 0x0000000000417806 */ /* 0x000fe400010e0100 */
[----:B------:R-:W-:Y:S02]  /*2f60*/  @!P1 LOP3.LUT R63, RZ, R63, RZ, 0x33, !PT ;  /* 0x0000003fff3f9212 */ /* 0x000fe400078e33ff */
[----:B------:R-:W-:Y:S02]  /*2f70*/  VOTE.ANY R67, PT, P3 ;  /* 0x0000000000437806 */ /* 0x000fe400018e0100 */
[----:B------:R-:W-:Y:S02]  /*2f80*/  @!P2 LOP3.LUT R65, RZ, R65, RZ, 0x33, !PT ;  /* 0x00000041ff41a212 */ /* 0x000fe400078e33ff */
[----:B------:R-:W-:-:S02]  /*2f90*/  LOP3.LUT R38, R63, R38, RZ, 0xc0, !PT ;  /* 0x000000263f267212 */ /* 0x000fc400078ec0ff */
[----:B------:R-:W-:Y:S02]  /*2fa0*/  @!P3 LOP3.LUT R67, RZ, R67, RZ, 0x33, !PT ;  /* 0x00000043ff43b212 */ /* 0x000fe400078e33ff */
[----:B------:R-:W-:Y:S02]  /*2fb0*/  LOP3.LUT R38, R65, R38, RZ, 0xc0, !PT ;  /* 0x0000002641267212 */ /* 0x000fe400078ec0ff */
[----:B------:R-:W-:Y:S02]  /*2fc0*/  VOTE.ANY R63, PT, P4 ;  /* 0x00000000003f7806 */ /* 0x000fe400020e0100 */
[----:B------:R-:W-:Y:S02]  /*2fd0*/  LOP3.LUT P0, RZ, R23, 0x80, RZ, 0xc0, !PT ;  /* 0x0000008017ff7812 */ /* 0x000fe4000780c0ff */
[----:B------:R-:W-:Y:S02]  /*2fe0*/  LOP3.LUT R38, R67, R38, RZ, 0xc0, !PT ;  /* 0x0000002643267212 */ /* 0x000fe400078ec0ff */
[----:B------:R-:W-:-:S02]  /*2ff0*/  @!P4 LOP3.LUT R63, RZ, R63, RZ, 0x33, !PT ;  /* 0x0000003fff3fc212 */ /* 0x000fc400078e33ff */
[----:B------:R-:W-:Y:S02]  /*3000*/  VOTE.ANY R23, PT, P5 ;  /* 0x0000000000177806 */ /* 0x000fe400028e0100 */
[----:B------:R-:W-:Y:S02]  /*3010*/  LOP3.LUT R38, R63, R38, RZ, 0xc0, !PT ;  /* 0x000000263f267212 */ /* 0x000fe400078ec0ff */
[----:B------:R-:W-:Y:S02]  /*3020*/  @!P5 LOP3.LUT R23, RZ, R23, RZ, 0x33, !PT ;  /* 0x00000017ff17d212 */ /* 0x000fe400078e33ff */
[----:B------:R-:W-:Y:S02]  /*3030*/  VOTE.ANY R64, PT, P6 ;  /* 0x0000000000407806 */ /* 0x000fe400030e0100 */
[----:B------:R-:W-:Y:S02]  /*3040*/  LOP3.LUT R23, R23, R38, RZ, 0xc0, !PT ;  /* 0x0000002617177212 */ /* 0x000fe400078ec0ff */
[----:B------:R-:W2:Y:S01]  /*3050*/  S2R R38, SR_LEMASK ;  /* 0x0000000000267919 */ /* 0x000ea20000003a00 */
[----:B------:R-:W-:-:S02]  /*3060*/  VOTE.ANY R66, PT, P0 ;  /* 0x0000000000427806 */ /* 0x000fc400000e0100 */
[----:B------:R-:W-:Y:S02]  /*3070*/  @!P6 LOP3.LUT R64, RZ, R64, RZ, 0x33, !PT ;  /* 0x00000040ff40e212 */ /* 0x000fe400078e33ff */
[----:B------:R-:W-:Y:S02]  /*3080*/  @!P0 LOP3.LUT R66, RZ, R66, RZ, 0x33, !PT ;  /* 0x00000042ff428212 */ /* 0x000fe400078e33ff */
[----:B------:R-:W-:Y:S01]  /*3090*/  LOP3.LUT R23, R64, R23, RZ, 0xc0, !PT ;  /* 0x0000001740177212 */ /* 0x000fe200078ec0ff */
[----:B------:R-:W-:-:S03]  /*30a0*/  IMAD.MOV.U32 R64, RZ, RZ, RZ ;  /* 0x000000ffff407224 */ /* 0x000fc600078e00ff */
[----:B------:R-:W-:-:S04]  /*30b0*/  LOP3.LUT R65, R66, R23, RZ, 0xc0, !PT ;  /* 0x0000001742417212 */ /* 0x000fc800078ec0ff */
[----:B------:R-:W1:Y:S02]  /*30c0*/  FLO.U32 R63, R65 ;  /* 0x00000041003f7300 */ /* 0x000e6400000e0000 */
[----:B-1----:R-:W-:Y:S02]  /*30d0*/  ISETP.NE.AND P0, PT, R72, R63, PT ;  /* 0x0000003f4800720c */ /* 0x002fe40003f05270 */
[----:B--2---:R-:W-:-:S06]  /*30e0*/  LOP3.LUT R23, R38, R65, RZ, 0xc0, !PT ;  /* 0x0000004126177212 */ /* 0x004fcc00078ec0ff */
[----:B------:R-:W1:Y:S05]  /*30f0*/  POPC R23, R23 ;  /* 0x0000001700177309 */ /* 0x000e6a0000000000 */
[----:B------:R-:W-:Y:S05]  /*3100*/  @P0 BRA `(.L_x_33) ;  /* 0x0000000000040947 */ /* 0x000fea0003800000 */
[----:B-1----:R2:W3:Y:S02]  /*3110*/  ATOMS.ADD R64, [R46], R23 ;  /* 0x000000172e40738c */ /* 0x0024e40000000000 */
.L_x_33:
[----:B------:R-:W-:Y:S05]  /*3120*/  BSYNC.RECONVERGENT B0 ;  /* 0x0000000000007941 */ /* 0x000fea0003800200 */
.L_x_32:
[----:B------:R-:W-:Y:S01]  /*3130*/  R2P PR, R24, 0x7f ;  /* 0x0000007f18007804 */ /* 0x000fe20000000000 */
[----:B------:R-:W-:Y:S01]  /*3140*/  BSSY.RECONVERGENT B0, `(.L_x_34) ;  /* 0x0000021000007945 */ /* 0x000fe20003800200 */
[----:B------:R-:W-:-:S11]  /*3150*/  IMAD.MOV.U32 R66, RZ, RZ, RZ ;  /* 0x000000ffff427224 */ /* 0x000fd600078e00ff */
[----:B0-2---:R-:W-:Y:S02]  /*3160*/  VOTE.ANY R46, PT, P0 ;  /* 0x00000000002e7806 */ /* 0x005fe400000e0100 */
[----:B------:R-:W-:Y:S02]  /*3170*/  VOTE.ANY R65, PT, P1 ;  /* 0x0000000000417806 */ /* 0x000fe400008e0100 */
[----:B------:R-:W-:Y:S02]  /*3180*/  @!P0 LOP3.LUT R46, RZ, R46, RZ, 0x33, !PT ;  /* 0x0000002eff2e8212 */ /* 0x000fe400078e33ff */
[----:B------:R-:W-:Y:S02]  /*3190*/  VOTE.ANY R67, PT, P2 ;  /* 0x0000000000437806 */ /* 0x000fe400010e0100 */
[----:B------:R-:W-:Y:S02]  /*31a0*/  @!P1 LOP3.LUT R65, RZ, R65, RZ, 0x33, !PT ;  /* 0x00000041ff419212 */ /* 0x000fe400078e33ff */
[----:B------:R-:W-:-:S02]  /*31b0*/  @!P2 LOP3.LUT R67, RZ, R67, RZ, 0x33, !PT ;  /* 0x00000043ff43a212 */ /* 0x000fc400078e33ff */
[----:B------:R-:W-:Y:S02]  /*31c0*/  LOP3.LUT R46, R65, R46, RZ, 0xc0, !PT ;  /* 0x0000002e412e7212 */ /* 0x000fe400078ec0ff */
[----:B------:R-:W-:Y:S02]  /*31d0*/  VOTE.ANY R65, PT, P3 ;  /* 0x0000000000417806 */ /* 0x000fe400018e0100 */
[----:B------:R-:W-:Y:S02]  /*31e0*/  LOP3.LUT R46, R67, R46, RZ, 0xc0, !PT ;  /* 0x0000002e432e7212 */ /* 0x000fe400078ec0ff */
[----:B------:R-:W-:Y:S02]  /*31f0*/  LOP3.LUT P0, RZ, R24, 0x80, RZ, 0xc0, !PT ;  /* 0x0000008018ff7812 */ /* 0x000fe4000780c0ff */
[----:B------:R-:W-:Y:S02]  /*3200*/  VOTE.ANY R67, PT, P4 ;  /* 0x0000000000437806 */ /* 0x000fe400020e0100 */
[----:B------:R-:W-:-:S02]  /*3210*/  @!P3 LOP3.LUT R65, RZ, R65, RZ, 0x33, !PT ;  /* 0x00000041ff41b212 */ /* 0x000fc400078e33ff */
[----:B------:R-:W-:Y:S02]  /*3220*/  @!P4 LOP3.LUT R67, RZ, R67, RZ, 0x33, !PT ;  /* 0x00000043ff43c212 */ /* 0x000fe400078e33ff */
[----:B------:R-:W-:Y:S02]  /*3230*/  LOP3.LUT R46, R65, R46, RZ, 0xc0, !PT ;  /* 0x0000002e412e7212 */ /* 0x000fe400078ec0ff */
[----:B------:R-:W-:Y:S02]  /*3240*/  VOTE.ANY R65, PT, P5 ;  /* 0x0000000000417806 */ /* 0x000fe400028e0100 */
[----:B------:R-:W-:Y:S02]  /*3250*/  LOP3.LUT R46, R67, R46, RZ, 0xc0, !PT ;  /* 0x0000002e432e7212 */ /* 0x000fe400078ec0ff */
[----:B------:R-:W-:Y:S02]  /*3260*/  VOTE.ANY R67, PT, P6 ;  /* 0x0000000000437806 */ /* 0x000fe400030e0100 */
[----:B------:R-:W-:-:S02]  /*3270*/  @!P5 LOP3.LUT R65, RZ, R65, RZ, 0x33, !PT ;  /* 0x00000041ff41d212 */ /* 0x000fc400078e33ff */
[----:B------:R-:W-:Y:S02]  /*3280*/  VOTE.ANY R69, PT, P0 ;  /* 0x0000000000457806 */ /* 0x000fe400000e0100 */
[----:B------:R-:W-:Y:S02]  /*3290*/  @!P6 LOP3.LUT R67, RZ, R67, RZ, 0x33, !PT ;  /* 0x00000043ff43e212 */ /* 0x000fe400078e33ff */
[----:B------:R-:W-:Y:S02]  /*32a0*/  LOP3.LUT R46, R65, R46, RZ, 0xc0, !PT ;  /* 0x0000002e412e7212 */ /* 0x000fe400078ec0ff */
[----:B------:R-:W-:Y:S02]  /*32b0*/  @!P0 LOP3.LUT R69, RZ, R69, RZ, 0x33, !PT ;  /* 0x00000045ff458212 */ /* 0x000fe400078e33ff */
[----:B------:R-:W-:-:S04]  /*32c0*/  LOP3.LUT R46, R67, R46, RZ, 0xc0, !PT ;  /* 0x0000002e432e7212 */ /* 0x000fc800078ec0ff */
[----:B------:R-:W-:Y:S02]  /*32d0*/  LOP3.LUT R69, R69, R46, RZ, 0xc0, !PT ;  /* 0x0000002e45457212 */ /* 0x000fe400078ec0ff */
[----:B---3--:R0:W2:Y:S02]  /*32e0*/  SHFL.IDX PT, R46, R64, R63, 0x1f ;  /* 0x00001f3f402e7589 */ /* 0x0080a400000e0000 */
[----:B------:R-:W3:Y:S01]  /*32f0*/  FLO.U32 R65, R69 ;  /* 0x0000004500417300 */ /* 0x000ee200000e0000 */
[----:B------:R-:W-:-:S07]  /*3300*/  LOP3.LUT R24, R38, R69, RZ, 0xc0, !PT ;  /* 0x0000004526187212 */ /* 0x000fce00078ec0ff */
[----:B------:R-:W4:Y:S01]  /*3310*/  POPC R24, R24 ;  /* 0x0000001800187309 */ /* 0x000f220000000000 */
[----:B---3--:R-:W-:-:S13]  /*3320*/  ISETP.NE.AND P0, PT, R72, R65, PT ;  /* 0x000000414800720c */ /* 0x008fda0003f05270 */
[----:B0-2-4-:R-:W-:Y:S05]  /*3330*/  @P0 BRA `(.L_x_35) ;  /* 0x0000000000040947 */ /* 0x015fea0003800000 */
[----:B------:R0:W2:Y:S02]  /*3340*/  ATOMS.ADD R66, [R47], R24 ;  /* 0x000000182f42738c */ /* 0x0000a40000000000 */
.L_x_35:
[----:B------:R-:W-:Y:S05]  /*3350*/  BSYNC.RECONVERGENT B0 ;  /* 0x0000000000007941 */ /* 0x000fea0003800200 */
.L_x_34:
[----:B------:R-:W-:Y:S01]  /*3360*/  R2P PR, R25, 0x7f ;  /* 0x0000007f19007804 */ /* 0x000fe20000000000 */
[----:B------:R-:W-:-:S12]  /*3370*/  BSSY.RECONVERGENT B0, `(.L_x_36) ;  /* 0x0000021000007945 */ /* 0x000fd80003800200 */
[----:B0-----:R-:W-:Y:S02]  /*3380*/  VOTE.ANY R47, PT, P0 ;  /* 0x00000000002f7806 */ /* 0x001fe400000e0100 */
        /* <DEDUP_REMOVED lines=19> */
[----:B------:R-:W-:Y:S01]  /*34c0*/  LOP3.LUT R47, R64, R47, RZ, 0xc0, !PT ;  /* 0x0000002f402f7212 */ /* 0x000fe200078ec0ff */
[----:B------:R-:W-:Y:S01]  /*34d0*/  IMAD.MOV.U32 R64, RZ, RZ, RZ ;  /* 0x000000ffff407224 */ /* 0x000fe200078e00ff */
[----:B------:R-:W-:Y:S02]  /*34e0*/  @!P0 LOP3.LUT R70, RZ, R70, RZ, 0x33, !PT ;  /* 0x00000046ff468212 */ /* 0x000fe400078e33ff */
[----:B------:R-:W-:-:S04]  /*34f0*/  LOP3.LUT R47, R68, R47, RZ, 0xc0, !PT ;  /* 0x0000002f442f7212 */ /* 0x000fc800078ec0ff */
[----:B------:R-:W-:Y:S02]  /*3500*/  LOP3.LUT R67, R70, R47, RZ, 0xc0, !PT ;  /* 0x0000002f46437212 */ /* 0x000fe400078ec0ff */
[----:B--2---:R0:W2:Y:S02]  /*3510*/  SHFL.IDX PT, R47, R66, R65, 0x1f ;  /* 0x00001f41422f7589 */ /* 0x0040a400000e0000 */
[----:B------:R-:W3:Y:S01]  /*3520*/  FLO.U32 R63, R67 ;  /* 0x00000043003f7300 */ /* 0x000ee200000e0000 */
[----:B------:R-:W-:-:S07]  /*3530*/  LOP3.LUT R25, R38, R67, RZ, 0xc0, !PT ;  /* 0x0000004326197212 */ /* 0x000fce00078ec0ff */
[----:B------:R-:W4:Y:S01]  /*3540*/  POPC R25, R25 ;  /* 0x0000001900197309 */ /* 0x000f220000000000 */
[----:B---3--:R-:W-:-:S13]  /*3550*/  ISETP.NE.AND P0, PT, R72, R63, PT ;  /* 0x0000003f4800720c */ /* 0x008fda0003f05270 */
[----:B0-2-4-:R-:W-:Y:S05]  /*3560*/  @P0 BRA `(.L_x_37) ;  /* 0x0000000000040947 */ /* 0x015fea0003800000 */
[----:B------:R0:W2:Y:S02]  /*3570*/  ATOMS.ADD R64, [R48], R25 ;  /* 0x000000193040738c */ /* 0x0000a40000000000 */
.L_x_37:
[----:B------:R-:W-:Y:S05]  /*3580*/  BSYNC.RECONVERGENT B0 ;  /* 0x0000000000007941 */ /* 0x000fea0003800200 */
.L_x_36:
[----:B------:R-:W-:Y:S01]  /*3590*/  R2P PR, R26, 0x7f ;  /* 0x0000007f1a007804 */ /* 0x000fe20000000000 */
[----:B------:R-:W-:Y:S01]  /*35a0*/  BSSY.RECONVERGENT B0, `(.L_x_38) ;  /* 0x0000021000007945 */ /* 0x000fe20003800200 */
[----:B------:R-:W-:-:S11]  /*35b0*/  IMAD.MOV.U32 R66, RZ, RZ, RZ ;  /* 0x000000ffff427224 */ /* 0x000fd600078e00ff */
        /* <DEDUP_REMOVED lines=31> */
.L_x_39:
[----:B------:R-:W-:Y:S05]  /*37b0*/  BSYNC.RECONVERGENT B0 ;  /* 0x0000000000007941 */ /* 0x000fea0003800200 */
.L_x_38:
        /* <DEDUP_REMOVED lines=34> */
.L_x_41:
[----:B------:R-:W-:Y:S05]  /*39e0*/  BSYNC.RECONVERGENT B0 ;  /* 0x0000000000007941 */ /* 0x000fea0003800200 */
.L_x_40:
        /* <DEDUP_REMOVED lines=34> */
.L_x_43:
[----:B------:R-:W-:Y:S05]  /*3c10*/  BSYNC.RECONVERGENT B0 ;  /* 0x0000000000007941 */ /* 0x000fea0003800200 */
.L_x_42:
        /* <DEDUP_REMOVED lines=12> */
[----:B------:R-:W-:Y:S01]  /*3ce0*/  VOTE.ANY R68, PT, P4 ;  /* 0x0000000000447806 */ /* 0x000fe200020e0100 */
[----:B--2---:R0:W2:Y:S01]  /*3cf0*/  SHFL.IDX PT, R29, R66, R65, 0x1f ;  /* 0x00001f41421d7589 */ /* 0x0040a200000e0000 */
        /* <DEDUP_REMOVED lines=13> */
[----:B------:R-:W-:-:S04]  /*3dd0*/  LOP3.LUT R67, R70, R51, RZ, 0xc0, !PT ;  /* 0x0000003346437212 */ /* 0x000fc800078ec0ff */
[----:B------:R-:W3:Y:S01]  /*3de0*/  FLO.U32 R63, R67 ;  /* 0x00000043003f7300 */ /* 0x000ee200000e0000 */
[----:B------:R-:W-:-:S07]  /*3df0*/  LOP3.LUT R51, R38, R67, RZ, 0xc0, !PT ;  /* 0x0000004326337212 */ /* 0x000fce00078ec0ff */
[----:B------:R-:W4:Y:S01]  /*3e00*/  POPC R51, R51 ;  /* 0x0000003300337309 */ /* 0x000f220000000000 */
[----:B---3--:R-:W-:-:S13]  /*3e10*/  ISETP.NE.AND P0, PT, R72, R63, PT ;  /* 0x0000003f4800720c */ /* 0x008fda0003f05270 */
[----:B0-2-4-:R-:W-:Y:S05]  /*3e20*/  @P0 BRA `(.L_x_45) ;  /* 0x0000000000040947 */ /* 0x015fea0003800000 */
[----:B------:R0:W2:Y:S02]  /*3e30*/  ATOMS.ADD R64, [R52], R51 ;  /* 0x000000333440738c */ /* 0x0000a40000000000 */
.L_x_45:
[----:B------:R-:W-:Y:S05]  /*3e40*/  BSYNC.RECONVERGENT B0 ;  /* 0x0000000000007941 */ /* 0x000fea0003800200 */
.L_x_44:
        /* <DEDUP_REMOVED lines=34> */
.L_x_47:
[----:B------:R-:W-:Y:S05]  /*4070*/  BSYNC.RECONVERGENT B0 ;  /* 0x0000000000007941 */ /* 0x000fea0003800200 */
.L_x_46:
        /* <DEDUP_REMOVED lines=34> */
.L_x_49:
[----:B------:R-:W-:Y:S05]  /*42a0*/  BSYNC.RECONVERGENT B0 ;  /* 0x0000000000007941 */ /* 0x000fea0003800200 */
.L_x_48:
        /* <DEDUP_REMOVED lines=34> */
.L_x_51:
[----:B------:R-:W-:Y:S05]  /*44d0*/  BSYNC.RECONVERGENT B0 ;  /* 0x0000000000007941 */ /* 0x000fea0003800200 */
.L_x_50:
        /* <DEDUP_REMOVED lines=34> */
.L_x_53:
[----:B------:R-:W-:Y:S05]  /*4700*/  BSYNC.RECONVERGENT B0 ;  /* 0x0000000000007941 */ /* 0x000fea0003800200 */
.L_x_52:
        /* <DEDUP_REMOVED lines=34> */
.L_x_55:
[----:B------:R-:W-:Y:S05]  /*4930*/  BSYNC.RECONVERGENT B0 ;  /* 0x0000000000007941 */ /* 0x000fea0003800200 */
.L_x_54:
        /* <DEDUP_REMOVED lines=34> */
.L_x_57:
[----:B------:R-:W-:Y:S05]  /*4b60*/  BSYNC.RECONVERGENT B0 ;  /* 0x0000000000007941 */ /* 0x000fea0003800200 */
.L_x_56:
[----:B------:R-:W-:Y:S01]  /*4b70*/  R2P PR, R42, 0x7f ;  /* 0x0000007f2a007804 */ /* 0x000fe20000000000 */
[----:B--2---:R2:W3:Y:S01]  /*4b80*/  SHFL.IDX PT, R64, R64, R63, 0x1f ;  /* 0x00001f3f40407589 */ /* 0x0044e200000e0000 */
[----:B------:R-:W-:Y:S11]  /*4b90*/  BSSY.RECONVERGENT B0, `(.L_x_58) ;  /* 0x0000020000007945 */ /* 0x000ff60003800200 */
[----:B0-----:R-:W-:-:S02]  /*4ba0*/  VOTE.ANY R58, PT, P0 ;  /* 0x00000000003a7806 */ /* 0x001fc400000e0100 */
[----:B------:R-:W-:Y:S02]  /*4bb0*/  VOTE.ANY R65, PT, P1 ;  /* 0x0000000000417806 */ /* 0x000fe400008e0100 */
[----:B------:R-:W-:Y:S02]  /*4bc0*/  @!P0 LOP3.LUT R58, RZ, R58, RZ, 0x33, !PT ;  /* 0x0000003aff3a8212 */ /* 0x000fe400078e33ff */
[----:B------:R-:W-:Y:S02]  /*4bd0*/  VOTE.ANY R67, PT, P2 ;  /* 0x0000000000437806 */ /* 0x000fe400010e0100 */
[----:B------:R-:W-:Y:S02]  /*4be0*/  @!P1 LOP3.LUT R65, RZ, R65, RZ, 0x33, !PT ;  /* 0x00000041ff419212 */ /* 0x000fe400078e33ff */
[----:B------:R-:W-:Y:S02]  /*4bf0*/  @!P2 LOP3.LUT R67, RZ, R67, RZ, 0x33, !PT ;  /* 0x00000043ff43a212 */ /* 0x000fe400078e33ff */
[----:B------:R-:W-:-:S02]  /*4c00*/  LOP3.LUT R58, R65, R58, RZ, 0xc0, !PT ;  /* 0x0000003a413a7212 */ /* 0x000fc400078ec0ff */
[----:B------:R-:W-:Y:S02]  /*4c10*/  VOTE.ANY R65, PT, P3 ;  /* 0x0000000000417806 */ /* 0x000fe400018e0100 */
[----:B------:R-:W-:Y:S02]  /*4c20*/  LOP3.LUT R58, R67, R58, RZ, 0xc0, !PT ;  /* 0x0000003a433a7212 */ /* 0x000fe400078ec0ff */
[----:B------:R-:W-:Y:S02]  /*4c30*/  LOP3.LUT P0, RZ, R42, 0x80, RZ, 0xc0, !PT ;  /* 0x000000802aff7812 */ /* 0x000fe4000780c0ff */
[----:B------:R-:W-:Y:S02]  /*4c40*/  VOTE.ANY R67, PT, P4 ;  /* 0x0000000000437806 */ /* 0x000fe400020e0100 */
[----:B------:R-:W-:Y:S02]  /*4c50*/  @!P3 LOP3.LUT R65, RZ, R65, RZ, 0x33, !PT ;  /* 0x00000041ff41b212 */ /* 0x000fe400078e33ff */
[----:B------:R-:W-:-:S02]  /*4c60*/  @!P4 LOP3.LUT R67, RZ, R67, RZ, 0x33, !PT ;  /* 0x00000043ff43c212 */ /* 0x000fc400078e33ff */
[----:B------:R-:W-:Y:S02]  /*4c70*/  LOP3.LUT R58, R65, R58, RZ, 0xc0, !PT ;  /* 0x0000003a413a7212 */ /* 0x000fe400078ec0ff */
[----:B------:R-:W-:Y:S02]  /*4c80*/  VOTE.ANY R65, PT, P5 ;  /* 0x0000000000417806 */ /* 0x000fe400028e0100 */
[----:B------:R-:W-:Y:S02]  /*4c90*/  LOP3.LUT R58, R67, R58, RZ, 0xc0, !PT ;  /* 0x0000003a433a7212 */ /* 0x000fe400078ec0ff */
[----:B------:R-:W-:Y:S02]  /*4ca0*/  VOTE.ANY R67, PT, P6 ;  /* 0x0000000000437806 */ /* 0x000fe400030e0100 */
[----:B------:R-:W-:Y:S02]  /*4cb0*/  @!P5 LOP3.LUT R65, RZ, R65, RZ, 0x33, !PT ;  /* 0x00000041ff41d212 */ /* 0x000fe400078e33ff */
[----:B------:R-:W-:-:S02]  /*4cc0*/  VOTE.ANY R69, PT, P0 ;  /* 0x0000000000457806 */ /* 0x000fc400000e0100 */
[----:B------:R-:W-:Y:S02]  /*4cd0*/  @!P6 LOP3.LUT R67, RZ, R67, RZ, 0x33, !PT ;  /* 0x00000043ff43e212 */ /* 0x000fe400078e33ff */
[----:B------:R-:W-:Y:S01]  /*4ce0*/  LOP3.LUT R58, R65, R58, RZ, 0xc0, !PT ;  /* 0x0000003a413a7212 */ /* 0x000fe200078ec0ff */
[----:B------:R-:W-:Y:S01]  /*4cf0*/  IMAD.MOV.U32 R65, RZ, RZ, RZ ;  /* 0x000000ffff417224 */ /* 0x000fe200078e00ff */
[----:B------:R-:W-:Y:S02]  /*4d00*/  @!P0 LOP3.LUT R69, RZ, R69, RZ, 0x33, !PT ;  /* 0x00000045ff458212 */ /* 0x000fe400078e33ff */
[----:B------:R-:W-:-:S04]  /*4d10*/  LOP3.LUT R58, R67, R58, RZ, 0xc0, !PT ;  /* 0x0000003a433a7212 */ /* 0x000fc800078ec0ff */
[----:B------:R-:W-:-:S04]  /*4d20*/  LOP3.LUT R69, R69, R58, RZ, 0xc0, !PT ;  /* 0x0000003a45457212 */ /* 0x000fc800078ec0ff */
[----:B------:R-:W0:Y:S01]  /*4d30*/  FLO.U32 R58, R69 ;  /* 0x00000045003a7300 */ /* 0x000e2200000e0000 */
[----:B------:R-:W-:-:S07]  /*4d40*/  LOP3.LUT R42, R38, R69, RZ, 0xc0, !PT ;  /* 0x00000045262a7212 */ /* 0x000fce00078ec0ff */
[----:B------:R-:W4:Y:S01]  /*4d50*/  POPC R42, R42 ;  /* 0x0000002a002a7309 */ /* 0x000f220000000000 */
[----:B0-----:R-:W-:-:S13]  /*4d60*/  ISETP.NE.AND P0, PT, R72, R58, PT ;  /* 0x0000003a4800720c */ /* 0x001fda0003f05270 */
[----:B--234-:R-:W-:Y:S05]  /*4d70*/  @P0 BRA `(.L_x_59) ;  /* 0x0000000000040947 */ /* 0x01cfea0003800000 */
[----:B------:R0:W2:Y:S02]  /*4d80*/  ATOMS.ADD R65, [R59], R42 ;  /* 0x0000002a3b41738c */ /* 0x0000a40000000000 */
.L_x_59:
[----:B------:R-:W-:Y:S05]  /*4d90*/  BSYNC.RECONVERGENT B0 ;  /* 0x0000000000007941 */ /* 0x000fea0003800200 */
.L_x_58:
        /* <DEDUP_REMOVED lines=34> */
.L_x_61:
[----:B------:R-:W-:Y:S05]  /*4fc0*/  BSYNC.RECONVERGENT B0 ;  /* 0x0000000000007941 */ /* 0x000fea0003800200 */
.L_x_60:
[----:B------:R-:W-:Y:S01]  /*4fd0*/  R2P PR, R44, 0x7f ;  /* 0x0000007f2c007804 */ /* 0x000fe20000000000 */
[----:B--2---:R2:W3:Y:S01]  /*4fe0*/  SHFL.IDX PT, R66, R66, R59, 0x1f ;  /* 0x00001f3b42427589 */ /* 0x0044e200000e0000 */
[----:B------:R-:W-:Y:S11]  /*4ff0*/  BSSY.RECONVERGENT B0, `(.L_x_62) ;  /* 0x0000020000007945 */ /* 0x000ff60003800200 */
[----:B------:R-:W-:-:S02]  /*5000*/  VOTE.ANY R58, PT, P0 ;  /* 0x00000000003a7806 */ /* 0x000fc400000e0100 */
        /* <DEDUP_REMOVED lines=24> */
[----:B------:R-:W4:Y:S01]  /*5190*/  FLO.U32 R58, R69 ;  /* 0x00000045003a7300 */ /* 0x000f2200000e0000 */
[----:B------:R-:W-:-:S07]  /*51a0*/  LOP3.LUT R44, R38, R69, RZ, 0xc0, !PT ;  /* 0x00000045262c7212 */ /* 0x000fce00078ec0ff */
[----:B------:R-:W0:Y:S01]  /*51b0*/  POPC R44, R44 ;  /* 0x0000002c002c7309 */ /* 0x000e220000000000 */
[----:B----4-:R-:W-:-:S13]  /*51c0*/  ISETP.NE.AND P0, PT, R72, R58, PT ;  /* 0x0000003a4800720c */ /* 0x010fda0003f05270 */
[----:B0-23--:R-:W-:Y:S05]  /*51d0*/  @P0 BRA `(.L_x_63) ;  /* 0x0000000000040947 */ /* 0x00dfea0003800000 */
[----:B------:R0:W2:Y:S02]  /*51e0*/  ATOMS.ADD R63, [R61], R44 ;  /* 0x0000002c3d3f738c */ /* 0x0000a40000000000 */
.L_x_63:
[----:B------:R-:W-:Y:S05]  /*51f0*/  BSYNC.RECONVERGENT B0 ;  /* 0x0000000000007941 */ /* 0x000fea0003800200 */
.L_x_62:
        /* <DEDUP_REMOVED lines=28> */
[----:B0-----:R-:W0:Y:S01]  /*53c0*/  FLO.U32 R61, R59 ;  /* 0x0000003b003d7300 */ /* 0x001e2200000e0000 */
[----:B------:R-:W-:-:S07]  /*53d0*/  LOP3.LUT R38, R38, R59, RZ, 0xc0, !PT ;  /* 0x0000003b26267212 */ /* 0x000fce00078ec0ff */
[----:B------:R2:W4:Y:S01]  /*53e0*/  POPC R45, R38 ;  /* 0x00000026002d7309 */ /* 0x0005220000000000 */
[----:B0-----:R-:W-:-:S13]  /*53f0*/  ISETP.NE.AND P0, PT, R72, R61, PT ;  /* 0x0000003d4800720c */ /* 0x001fda0003f05270 */
[----:B--234-:R-:W-:Y:S05]  /*5400*/  @P0 BRA `(.L_x_65) ;  /* 0x0000000000040947 */ /* 0x01cfea0003800000 */
[----:B------:R0:W2:Y:S02]  /*5410*/  ATOMS.ADD R60, [R62], R45 ;  /* 0x0000002d3e3c738c */ /* 0x0000a40000000000 */
.L_x_65:
[----:B------:R-:W-:Y:S05]  /*5420*/  BSYNC.RECONVERGENT B0 ;  /* 0x0000000000007941 */ /* 0x000fea0003800200 */
.L_x_64:
[----:B------:R-:W-:Y:S01]  /*5430*/  BAR.SYNC.DEFER_BLOCKING 0x0 ;  /* 0x0000000000007b1d */ /* 0x000fe20000010000 */
[----:B-1----:R-:W-:Y:S01]  /*5440*/  IMAD.IADD R23, R23, 0x1, R46 ;  /* 0x0000000117177824 */ /* 0x002fe200078e022e */
[----:B------:R-:W-:Y:S01]  /*5450*/  ISETP.NE.AND P0, PT, R71, RZ, PT ;  /* 0x000000ff4700720c */ /* 0x000fe20003f05270 */
[----:B------:R-:W-:Y:S02]  /*5460*/  IMAD.IADD R47, R24, 0x1, R47 ;  /* 0x00000001182f7824 */ /* 0x000fe400078e022f */
[----:B------:R-:W-:Y:S01]  /*5470*/  IMAD.IADD R25, R25, 0x1, R48 ;  /* 0x0000000119197824 */ /* 0x000fe200078e0230 */
[----:B------:R-:W-:Y:S01]  /*5480*/  BSSY B1, `(.L_x_66) ;  /* 0x0000063000017945 */ /* 0x000fe20003800000 */
[----:B------:R-:W-:Y:S01]  /*5490*/  IMAD.IADD R49, R26, 0x1, R49 ;  /* 0x000000011a317824 */ /* 0x000fe200078e0231 */
[----:B--2---:R1:W2:Y:S01]  /*54a0*/  SHFL.IDX PT, R38, R60, R61, 0x1f ;  /* 0x00001f3d3c267589 */ /* 0x0042a200000e0000 */
[----:B------:R-:W-:Y:S02]  /*54b0*/  IMAD.IADD R27, R27, 0x1, R50 ;  /* 0x000000011b1b7824 */ /* 0x000fe400078e0232 */
[----:B------:R-:W-:-:S02]  /*54c0*/  IMAD R23, R23, 0x4, R0 ;  /* 0x0000000417177824 */ /* 0x000fc400078e0200 */
[----:B------:R-:W-:Y:S02]  /*54d0*/  IMAD.IADD R59, R28, 0x1, R29 ;  /* 0x000000011c3b7824 */ /* 0x000fe400078e021d */
[----:B------:R-:W-:Y:S02]  /*54e0*/  IMAD R24, R47, 0x4, R0 ;  /* 0x000000042f187824 */ /* 0x000fe400078e0200 */
[----:B------:R-:W-:Y:S02]  /*54f0*/  IMAD.IADD R51, R51, 0x1, R52 ;  /* 0x0000000133337824 */ /* 0x000fe400078e0234 */
[--C-:B------:R-:W-:Y:S02]  /*5500*/  IMAD R29, R25, 0x4, R0.reuse ;  /* 0x00000004191d7824 */ /* 0x100fe400078e0200 */
[----:B------:R-:W-:Y:S02]  /*5510*/  IMAD.IADD R53, R30, 0x1, R53 ;  /* 0x000000011e357824 */ /* 0x000fe400078e0235 */
[----:B------:R-:W-:Y:S01]  /*5520*/  IMAD R28, R49, 0x4, R0 ;  /* 0x00000004311c7824 */ /* 0x000fe200078e0200 */
[----:B------:R3:W-:Y:S01]  /*5530*/  STS [R23+-0x4], R4 ;  /* 0xfffffc0417007388 */ /* 0x0007e20000000800 */
[----:B------:R-:W-:-:S02]  /*5540*/  IMAD.IADD R31, R31, 0x1, R54 ;  /* 0x000000011f1f7824 */ /* 0x000fc400078e0236 */
[--C-:B------:R-:W-:Y:S01]  /*5550*/  IMAD R27, R27, 0x4, R0.reuse ;  /* 0x000000041b1b7824 */ /* 0x100fe200078e0200 */
[----:B------:R4:W-:Y:S01]  /*5560*/  STS [R24+-0x4], R5 ;  /* 0xfffffc0518007388 */ /* 0x0009e20000000800 */
[----:B------:R-:W-:Y:S02]  /*5570*/  IMAD.IADD R55, R32, 0x1, R55 ;  /* 0x0000000120377824 */ /* 0x000fe400078e0237 */
[----:B------:R-:W-:Y:S01]  /*5580*/  IMAD R26, R59, 0x4, R0 ;  /* 0x000000043b1a7824 */ /* 0x000fe200078e0200 */
[----:B------:R-:W-:Y:S01]  /*5590*/  STS [R29+-0x4], R6 ;  /* 0xfffffc061d007388 */ /* 0x000fe20000000800 */
[----:B-1----:R-:W-:Y:S02]  /*55a0*/  IMAD.IADD R61, R33, 0x1, R56 ;  /* 0x00000001213d7824 */ /* 0x002fe400078e0238 */
[----:B------:R-:W-:Y:S01]  /*55b0*/  IMAD R25, R51, 0x4, R0 ;  /* 0x0000000433197824 */ /* 0x000fe200078e0200 */
[----:B------:R1:W-:Y:S01]  /*55c0*/  STS [R28+-0x4], R7 ;  /* 0xfffffc071c007388 */ /* 0x0003e20000000800 */
[----:B------:R-:W-:-:S02]  /*55d0*/  IMAD.IADD R57, R34, 0x1, R57 ;  /* 0x0000000122397824 */ /* 0x000fc400078e0239 */
[----:B---3--:R-:W-:Y:S01]  /*55e0*/  IMAD R4, R53, 0x4, R0 ;  /* 0x0000000435047824 */ /* 0x008fe200078e0200 */
[----:B------:R-:W-:Y:S01]  /*55f0*/  STS [R27+-0x4], R8 ;  /* 0xfffffc081b007388 */ /* 0x000fe20000000800 */
[----:B------:R-:W-:Y:S02]  /*5600*/  IMAD.IADD R35, R35, 0x1, R64 ;  /* 0x0000000123237824 */ /* 0x000fe400078e0240 */
[--C-:B----4-:R-:W-:Y:S01]  /*5610*/  IMAD R5, R31, 0x4, R0.reuse ;  /* 0x000000041f057824 */ /* 0x110fe200078e0200 */
[----:B------:R3:W-:Y:S01]  /*5620*/  STS [R26+-0x4], R9 ;  /* 0xfffffc091a007388 */ /* 0x0007e20000000800 */
        /* <DEDUP_REMOVED lines=8> */
[----:B------:R4:W-:Y:S01]  /*56b0*/  STS [R5+-0x4], R12 ;  /* 0xfffffc0c05007388 */ /* 0x0009e20000000800 */
[----:B--2---:R-:W-:Y:S02]  /*56c0*/  IMAD.IADD R33, R45, 0x1, R38 ;  /* 0x000000012d217824 */ /* 0x004fe400078e0226 */
[--C-:B-1----:R-:W-:Y:S01]  /*56d0*/  IMAD R7, R35, 0x4, R0.reuse ;  /* 0x0000000423077824 */ /* 0x102fe200078e0200 */
[----:B------:R4:W-:Y:S01]  /*56e0*/  STS [R30+-0x4], R13 ;  /* 0xfffffc0d1e007388 */ /* 0x0009e20000000800 */
[----:B------:R-:W-:-:S02]  /*56f0*/  IMAD R6, R65, 0x4, R0 ;  /* 0x0000000441067824 */ /* 0x000fc400078e0200 */
[--C-:B---3--:R-:W-:Y:S01]  /*5700*/  IMAD R9, R43, 0x4, R0.reuse ;  /* 0x000000042b097824 */ /* 0x108fe200078e0200 */
[----:B------:R4:W-:Y:S01]  /*5710*/  STS [R31+-0x4], R14 ;  /* 0xfffffc0e1f007388 */ /* 0x0009e20000000800 */
[--C-:B------:R-:W-:Y:S02]  /*5720*/  IMAD R8, R63, 0x4, R0.reuse ;  /* 0x000000043f087824 */ /* 0x100fe400078e0200 */
[--C-:B------:R-:W-:Y:S01]  /*5730*/  IMAD R33, R33, 0x4, R0.reuse ;  /* 0x0000000421217824 */ /* 0x100fe200078e0200 */
[----:B------:R4:W-:Y:S01]  /*5740*/  STS [R32+-0x4], R15 ;  /* 0xfffffc0f20007388 */ /* 0x0009e20000000800 */
[----:B------:R-:W-:-:S03]  /*5750*/  IMAD R35, R37, 0x8, R0 ;  /* 0x0000000825237824 */ /* 0x000fc600078e0200 */
[----:B------:R4:W-:Y:S04]  /*5760*/  STS [R7+-0x4], R16 ;  /* 0xfffffc1007007388 */ /* 0x0009e80000000800 */
[----:B------:R4:W-:Y:S04]  /*5770*/  STS [R6+-0x4], R17 ;  /* 0xfffffc1106007388 */ /* 0x0009e80000000800 */
[----:B------:R4:W-:Y:S04]  /*5780*/  STS [R9+-0x4], R18 ;  /* 0xfffffc1209007388 */ /* 0x0009e80000000800 */
[----:B------:R4:W-:Y:S04]  /*5790*/  STS [R8+-0x4], R19 ;  /* 0xfffffc1308007388 */ /* 0x0009e80000000800 */
[----:B------:R4:W-:Y:S01]  /*57a0*/  STS [R33+-0x4], R20 ;  /* 0xfffffc1421007388 */ /* 0x0009e20000000800 */
[----:B------:R-:W-:Y:S05]  /*57b0*/  @P0 BRA `(.L_x_67) ;  /* 0x0000000000bc0947 */ /* 0x000fea0003800000 */
[----:B------:R-:W4:Y:S02]  /*57c0*/  LDCU.64 UR6, c[0x0][0x398] ;  /* 0x00007300ff0677ac */ /* 0x000f240008000a00 */
[----:B----4-:R-:W-:-:S04]  /*57d0*/  LEA R12, P0, R37, UR6, 0x3 ;  /* 0x00000006250c7c11 */ /* 0x010fc8000f8018ff */
[----:B------:R-:W-:-:S05]  /*57e0*/  LEA.HI.X R13, R37, UR7, RZ, 0x3, P0 ;  /* 0x00000007250d7c11 */ /* 0x000fca00080f1cff */
[----:B------:R-:W2:Y:S01]  /*57f0*/  LDG.E.64 R10, desc[UR8][R12.64] ;  /* 0x000000080c0a7981 */ /* 0x000ea2000c1e1b00 */
[----:B------:R-:W-:Y:S02]  /*5800*/  SHF.R.S32.HI R15, RZ, 0x1f, R39 ;  /* 0x0000001fff0f7819 */ /* 0x000fe40000011427 */
[----:B--2---:R-:W-:-:S05]  /*5810*/  IADD3 R10, P0, PT, -R39, R10, RZ ;  /* 0x0000000a270a7210 */ /* 0x004fca0007f1e1ff */
[----:B------:R-:W-:Y:S01]  /*5820*/  IMAD.X R11, R11, 0x1, ~R15, P0 ;  /* 0x000000010b0b7824 */ /* 0x000fe200000e0e0f */
[----:B------:R-:W-:Y:S01]  /*5830*/  ISETP.GE.AND P0, PT, R2, 0x1, PT ;  /* 0x000000010200780c */ /* 0x000fe20003f06270 */
[----:B------:R-:W-:-:S03]  /*5840*/  IMAD.MOV.U32 R15, RZ, RZ, R22 ;  /* 0x000000ffff0f7224 */ /* 0x000fc600078e0016 */
[----:B------:R1:W-:Y:S09]  /*5850*/  STS.64 [R35+0x6600], R10 ;  /* 0x0066000a23007388 */ /* 0x0003f20000000a00 */
[----:B------:R-:W-:Y:S05]  /*5860*/  @!P0 BRA `(.L_x_68) ;  /* 0x00000000006c8947 */ /* 0x000fea0003800000 */
[----:B------:R-:W-:Y:S01]  /*5870*/  BSSY B0, `(.L_x_69) ;  /* 0x0000019000007945 */ /* 0x000fe20003800000 */
[----:B------:R-:W-:Y:S02]  /*5880*/  IMAD.MOV.U32 R12, RZ, RZ, -0x1 ;  /* 0xffffffffff0c7424 */ /* 0x000fe400078e00ff */
[----:B------:R-:W-:Y:S02]  /*5890*/  IMAD.MOV.U32 R13, RZ, RZ, R2 ;  /* 0x000000ffff0d7224 */ /* 0x000fe400078e0002 */
[----:B------:R-:W-:-:S07]  /*58a0*/  IMAD.MOV.U32 R15, RZ, RZ, R22 ;  /* 0x000000ffff0f7224 */ /* 0x000fce00078e0016 */
.L_x_73:
[----:B-1----:R-:W1:Y:S01]  /*58b0*/  LDC.64 R10, c[0x0][0x380] ;  /* 0x0000e000ff0a7b82 */ /* 0x002e620000000a00 */
[----:B------:R-:W-:Y:S01]  /*58c0*/  VIADD R19, R13, 0xffffffff ;  /* 0xffffffff0d137836 */ /* 0x000fe20000000000 */
[----:B------:R-:W-:Y:S03]  /*58d0*/  BSSY B2, `(.L_x_70) ;  /* 0x0000008000027945 */ /* 0x000fe60003800000 */
[----:B------:R-:W-:-:S04]  /*58e0*/  IMAD R17, R19, 0x100, R37 ;  /* 0x0000010013117824 */ /* 0x000fc800078e0225 */
[----:B-1----:R-:W-:-:S07]  /*58f0*/  IMAD.WIDE R10, R17, 0x4, R10 ;  /* 0x00000004110a7825 */ /* 0x002fce00078e020a */
.L_x_71:
[----:B------:R-:W-:Y:S05]  /*5900*/  YIELD ;  /* 0x0000000000007946 */ /* 0x000fea0003800000 */
[----:B------:R1:W-:Y:S06]  /*5910*/  MEMBAR.SC.CTA ;  /* 0x0000000000007992 */ /* 0x0003ec0000000000 */
[----:B-1----:R-:W2:Y:S02]  /*5920*/  LDG.E.STRONG.SYS R14, desc[UR8][R10.64] ;  /* 0x000000080a0e7981 */ /* 0x002ea4000c1f5900 */
[----:B--2---:R-:W-:-:S13]  /*5930*/  ISETP.NE.AND P0, PT, R14, RZ, PT ;  /* 0x000000ff0e00720c */ /* 0x004fda0003f05270 */
[----:B------:R-:W-:Y:S05]  /*5940*/  @!P0 BRA `(.L_x_71) ;  /* 0xfffffffc00ec8947 */ /* 0x000fea000383ffff */
[----:B------:R-:W-:Y:S05]  /*5950*/  BSYNC B2 ;  /* 0x0000000000027941 */ /* 0x000fea0003800000 */
.L_x_70:
[----:B------:R-:W-:Y:S01]  /*5960*/  BSSY.RECONVERGENT B2, `(.L_x_72) ;  /* 0x0000006000027945 */ /* 0x000fe20003800200 */
[C---:B------:R-:W-:Y:S02]  /*5970*/  ISETP.GT.AND P0, PT, R14.reuse, -0x1, PT ;  /* 0xffffffff0e00780c */ /* 0x040fe40003f04270 */
[----:B------:R-:W-:Y:S01]  /*5980*/  LOP3.LUT R14, R14, 0x3fffffff, RZ, 0xc0, !PT ;  /* 0x3fffffff0e0e7812 */ /* 0x000fe200078ec0ff */
[----:B------:R-:W-:Y:S05]  /*5990*/  WARPSYNC.EXCLUSIVE R12 ;  /* 0x000000000c007348 */ /* 0x000fea0003a00000 */
[----:B------:R-:W-:-:S05]  /*59a0*/  IMAD.IADD R15, R14, 0x1, R15 ;  /* 0x000000010e0f7824 */ /* 0x000fca00078e020f */
[----:B------:R-:W-:-:S07]  /*59b0*/  VOTE.ANY R12, PT, P0 ;  /* 0x00000000000c7806 */ /* 0x000fce00000e0100 */
[----:B------:R-:W-:Y:S05]  /*59c0*/  BSYNC.RECONVERGENT B2 ;  /* 0x0000000000027941 */ /* 0x000fea0003800200 */
.L_x_72:
[----:B------:R-:W-:Y:S01]  /*59d0*/  ISETP.GT.U32.AND P1, PT, R13, 0x1, PT ;  /* 0x000000010d00780c */ /* 0x000fe20003f24070 */
[----:B------:R-:W-:-:S12]  /*59e0*/  IMAD.MOV.U32 R13, RZ, RZ, R19 ;  /* 0x000000ffff0d7224 */ /* 0x000fd800078e0013 */
[----:B------:R-:W-:Y:S05]  /*59f0*/  @P0 BRA P1, `(.L_x_73) ;  /* 0xfffffffc00ac0947 */ /* 0x000fea000083ffff */
[----:B------:R-:W-:Y:S05]  /*5a00*/  BSYNC B0 ;  /* 0x0000000000007941 */ /* 0x000fea0003800000 */
.L_x_69:
[----:B------:R2:W3:Y:S02]  /*5a10*/  LDS.64 R10, [R35+0x6600] ;  /* 0x00660000230a7984 */ /* 0x0004e40000000a00 */
.L_x_68:
[----:B------:R-:W4:Y:S01]  /*5a20*/  LDC.64 R12, c[0x0][0x380] ;  /* 0x0000e000ff0c7b82 */ /* 0x000f220000000a00 */
[C---:B------:R-:W-:Y:S01]  /*5a30*/  IMAD.IADD R17, R15.reuse, 0x1, -R22 ;  /* 0x000000010f117824 */ /* 0x040fe200078e0a16 */
[----:B------:R-:W-:Y:S01]  /*5a40*/  LOP3.LUT R15, R15, 0x80000000, RZ, 0xfc, !PT ;  /* 0x800000000f0f7812 */ /* 0x000fe200078efcff */
[----:B------:R-:W-:-:S03]  /*5a50*/  IMAD R19, R2, 0x100, R37 ;  /* 0x0000010002137824 */ /* 0x000fc600078e0225 */
[----:B-1-3--:R-:W-:-:S04]  /*5a60*/  IADD3 R10, P0, PT, R17, R10, RZ ;  /* 0x0000000a110a7210 */ /* 0x00afc80007f1e0ff */
[----:B------:R-:W-:-:S05]  /*5a70*/  LEA.HI.X.SX32 R11, R17, R11, 0x1, P0 ;  /* 0x0000000b110b7211 */ /* 0x000fca00000f0eff */
[----:B------:R1:W-:Y:S01]  /*5a80*/  STS.64 [R35+0x6600], R10 ;  /* 0x0066000a23007388 */ /* 0x0003e20000000a00 */
[----:B----4-:R-:W-:-:S05]  /*5a90*/  IMAD.WIDE R12, R19, 0x4, R12 ;  /* 0x00000004130c7825 */ /* 0x010fca00078e020c */
[----:B------:R1:W-:Y:S02]  /*5aa0*/  STG.E.STRONG.SYS desc[UR8][R12.64], R15 ;  /* 0x0000000f0c007986 */ /* 0x0003e4000c115908 */
.L_x_67:
[----:B------:R-:W-:Y:S05]  /*5ab0*/  BSYNC B1 ;  /* 0x0000000000017941 */ /* 0x000fea0003800000 */
.L_x_66:
[----:B-1--4-:R-:W1:Y:S01]  /*5ac0*/  LDC.64 R14, c[0x0][0x390] ;  /* 0x0000e400ff0e7b82 */ /* 0x012e620000000a00 */
[----:B------:R-:W-:-:S04]  /*5ad0*/  IMAD R10, R2, 0x1980, RZ ;  /* 0x00001980020a7824 */ /* 0x000fc800078e02ff */
[----:B------:R-:W-:-:S03]  /*5ae0*/  VIADD R10, R10, 0x1980 ;  /* 0x000019800a0a7836 */ /* 0x000fc60000000000 */
[----:B------:R-:W3:Y:S01]  /*5af0*/  LDC R11, c[0x0][0x3c0] ;  /* 0x0000f000ff0b7b82 */ /* 0x000ee20000000800 */
[----:B-1----:R-:W-:Y:S02]  /*5b00*/  ISETP.EQ.U32.AND P1, PT, R14, RZ, PT ;  /* 0x000000ff0e00720c */ /* 0x002fe40003f22070 */
[----:B---3--:R-:W-:-:S04]  /*5b10*/  ISETP.GE.AND P0, PT, R10, R11, PT ;  /* 0x0000000b0a00720c */ /* 0x008fc80003f06270 */
[----:B------:R-:W-:-:S04]  /*5b20*/  ISETP.EQ.OR.EX P0, PT, R15, RZ, !P0, P1 ;  /* 0x000000ff0f00720c */ /* 0x000fc80004702710 */
[----:B------:R-:W-:-:S13]  /*5b30*/  ISETP.GT.U32.OR P0, PT, R37, 0xff, P0 ;  /* 0x000000ff2500780c */ /* 0x000fda0000704470 */
[----:B------:R-:W-:Y:S05]  /*5b40*/  @P0 BRA `(.L_x_74) ;  /* 0x0000000000200947 */ /* 0x000fea0003800000 */
[----:B------:R-:W1:Y:S01]  /*5b50*/  LDS.64 R12, [R35+0x6600] ;  /* 0x00660000230c7984 */ /* 0x000e620000000a00 */
[C---:B------:R-:W-:Y:S02]  /*5b60*/  LEA R14, P2, R37.reuse, R14, 0x3 ;  /* 0x0000000e250e7211 */ /* 0x040fe400078418ff */
[--C-:B------:R-:W-:Y:S02]  /*5b70*/  SHF.R.S32.HI R17, RZ, 0x1f, R22.reuse ;  /* 0x0000001fff117819 */ /* 0x100fe40000011416 */
[----:B------:R-:W-:Y:S02]  /*5b80*/  LEA.HI.X R15, R37, R15, RZ, 0x3, P2 ;  /* 0x0000000f250f7211 */ /* 0x000fe400010f1cff */
[----:B-1----:R-:W-:Y:S02]  /*5b90*/  IADD3 R12, P0, P1, R12, R39, R22 ;  /* 0x000000270c0c7210 */ /* 0x002fe4000791e016 */
[----:B------:R-:W-:-:S04]  /*5ba0*/  SHF.R.S32.HI R39, RZ, 0x1f, R39 ;  /* 0x0000001fff277819 */ /* 0x000fc80000011427 */
[----:B------:R-:W-:-:S05]  /*5bb0*/  IADD3.X R13, PT, PT, R13, R39, R17, P0, P1 ;  /* 0x000000270d0d7210 */ /* 0x000fca00007e2411 */
[----:B------:R1:W-:Y:S02]  /*5bc0*/  STG.E.64 desc[UR8][R14.64], R12 ;  /* 0x0000000c0e007986 */ /* 0x0003e4000c101b08 */
.L_x_74:
[----:B------:R-:W-:Y:S01]  /*5bd0*/  ISETP.GT.AND P0, PT, R10, R11, PT ;  /* 0x0000000b0a00720c */ /* 0x000fe20003f04270 */
[----:B------:R-:W-:Y:S05]  /*5be0*/  WARPSYNC.ALL ;  /* 0x0000000000007948 */ /* 0x000fea0003800000 */
[----:B------:R-:W-:Y:S07]  /*5bf0*/  BAR.SYNC.DEFER_BLOCKING 0x0 ;  /* 0x0000000000007b1d */ /* 0x000fee0000010000 */
[----:B------:R-:W-:Y:S05]  /*5c00*/  @P0 BRA `(.L_x_75) ;  /* 0x0000000800f80947 */ /* 0x000fea0003800000 */
[----:B------:R-:W3:Y:S01]  /*5c10*/  LDS R19, [R21] ;  /* 0x0000000015137984 */ /* 0x000ee20000000800 */
[----:B------:R-:W3:Y:S01]  /*5c20*/  LDCU UR5, c[0x0][0x3c4] ;  /* 0x00007880ff0577ac */ /* 0x000ee20008000800 */
[----:B------:R-:W4:Y:S01]  /*5c30*/  LDCU.64 UR6, c[0x0][0x3a0] ;  /* 0x00007400ff0677ac */ /* 0x000f220008000a00 */
[----:B---3--:R-:W-:-:S04]  /*5c40*/  SHF.R.U32.HI R10, RZ, UR5, R19 ;  /* 0x00000005ff0a7c19 */ /* 0x008fc80008011613 */
[----:B-1----:R-:W-:-:S05]  /*5c50*/  LOP3.LUT R13, R10, UR4, RZ, 0x30, !PT ;  /* 0x000000040a0d7c12 */ /* 0x002fca000f8e30ff */
[----:B------:R-:W-:-:S06]  /*5c60*/  IMAD R12, R13, 0x8, R0 ;  /* 0x000000080d0c7824 */ /* 0x000fcc00078e0200 */
[----:B------:R-:W1:Y:S02]  /*5c70*/  LDS.64 R12, [R12+0x6600] ;  /* 0x006600000c0c7984 */ /* 0x000e640000000a00 */
[----:B-1----:R-:W-:-:S05]  /*5c80*/  IADD3 R10, P1, PT, R12, R37, RZ ;  /* 0x000000250c0a7210 */ /* 0x002fca0007f3e0ff */
[----:B------:R-:W-:Y:S01]  /*5c90*/  IMAD.X R13, RZ, RZ, R13, P1 ;  /* 0x000000ffff0d7224 */ /* 0x000fe200008e060d */
[----:B----4-:R-:W-:-:S04]  /*5ca0*/  LEA R14, P1, R10, UR6, 0x2 ;  /* 0x000000060a0e7c11 */ /* 0x010fc8000f8210ff */
[----:B------:R-:W-:-:S05]  /*5cb0*/  LEA.HI.X R15, R10, UR7, R13, 0x2, P1 ;  /* 0x000000070a0f7c11 */ /* 0x000fca00088f140d */
[----:B------:R-:W-:Y:S01]  /*5cc0*/  STG.E desc[UR8][R14.64], R19 ;  /* 0x000000130e007986 */ /* 0x000fe2000c101908 */
[----:B------:R-:W-:-:S03]  /*5cd0*/  NOP ;  /* 0x0000000000007918 */ /* 0x000fc60000000000 */
[----:B--2---:R-:W1:Y:S02]  /*5ce0*/  LDS R35, [R21+0x600] ;  /* 0x0006000015237984 */ /* 0x004e640000000800 */
[----:B-1----:R-:W-:-:S04]  /*5cf0*/  SHF.R.U32.HI R10, RZ, UR5, R35 ;  /* 0x00000005ff0a7c19 */ /* 0x002fc80008011623 */
[----:B------:R-:W-:-:S05]  /*5d00*/  LOP3.LUT R13, R10, UR4, RZ, 0x30, !PT ;  /* 0x000000040a0d7c12 */ /* 0x000fca000f8e30ff */
[----:B------:R-:W-:-:S06]  /*5d10*/  IMAD R12, R13, 0x8, R0 ;  /* 0x000000080d0c7824 */ /* 0x000fcc00078e0200 */
[----:B------:R-:W1:Y:S02]  /*5d20*/  LDS.64 R12, [R12+0x6600] ;  /* 0x006600000c0c7984 */ /* 0x000e640000000a00 */
[----:B-1----:R-:W-:-:S05]  /*5d30*/  IADD3 R10, P1, PT, R12, R37, RZ ;  /* 0x000000250c0a7210 */ /* 0x002fca0007f3e0ff */
[----:B------:R-:W-:Y:S01]  /*5d40*/  IMAD.X R13, RZ, RZ, R13, P1 ;  /* 0x000000ffff0d7224 */ /* 0x000fe200008e060d */
[----:B------:R-:W-:-:S04]  /*5d50*/  LEA R16, P1, R10, UR6, 0x2 ;  /* 0x000000060a107c11 */ /* 0x000fc8000f8210ff */
[----:B------:R-:W-:-:S05]  /*5d60*/  LEA.HI.X R17, R10, UR7, R13, 0x2, P1 ;  /* 0x000000070a117c11 */ /* 0x000fca00088f140d */
[----:B------:R-:W-:Y:S01]  /*5d70*/  STG.E desc[UR8][R16.64+0x600], R35 ;  /* 0x0006002310007986 */ /* 0x000fe2000c101908 */
[----:B------:R-:W-:-:S03]  /*5d80*/  NOP ;  /* 0x0000000000007918 */ /* 0x000fc60000000000 */
[----:B------:R-:W1:Y:S02]  /*5d90*/  LDS R19, [R21+0xc00] ;  /* 0x000c000015137984 */ /* 0x000e640000000800 */
[----:B-1----:R-:W-:-:S04]  /*5da0*/  SHF.R.U32.HI R10, RZ, UR5, R19 ;  /* 0x00000005ff0a7c19 */ /* 0x002fc80008011613 */
[----:B------:R-:W-:-:S05]  /*5db0*/  LOP3.LUT R13, R10, UR4, RZ, 0x30, !PT ;  /* 0x000000040a0d7c12 */ /* 0x000fca000f8e30ff */
[----:B------:R-:W-:-:S05]  /*5dc0*/  IMAD R18, R13, 0x8, R0 ;  /* 0x000000080d127824 */ /* 0x000fca00078e0200 */
        /* <DEDUP_REMOVED lines=159> */
[----:B------:R1:W-:Y:S01]  /*67c0*/  STG.E desc[UR8][R12.64+0x6000], R15 ;  /* 0x0060000f0c007986 */ /* 0x0003e2000c101908 */
[----:B------:R-:W-:Y:S01]  /*67d0*/  NOP ;  /* 0x0000000000007918 */ /* 0x000fe20000000000 */
[----:B------:R-:W-:Y:S05]  /*67e0*/  BRA `(.L_x_76) ;  /* 0x0000001000c87947 */ /* 0x000fea0003800000 */
.L_x_75:
[----:B-1----:R-:W-:Y:S01]  /*67f0*/  IMAD R13, R2, -0x1980, R11 ;  /* 0xffffe680020d7824 */ /* 0x002fe200078e020b */
[----:B------:R-:W-:Y:S01]  /*6800*/  BSSY.RECONVERGENT B0, `(.L_x_77) ;  /* 0x000001a000007945 */ /* 0x000fe20003800200 */
[C---:B------:R-:W-:Y:S02]  /*6810*/  VIADD R12, R37.reuse, 0x300 ;  /* 0x00000300250c7836 */ /* 0x040fe40000000000 */
[C---:B------:R-:W-:Y:S01]  /*6820*/  VIADD R10, R37.reuse, 0x180 ;  /* 0x00000180250a7836 */ /* 0x040fe20000000000 */
[CC--:B------:R-:W-:Y:S01]  /*6830*/  ISETP.GE.AND P1, PT, R37.reuse, R13.reuse, PT ;  /* 0x0000000d2500720c */ /* 0x0c0fe20003f26270 */
[C---:B------:R-:W-:Y:S01]  /*6840*/  VIADD R14, R37.reuse, 0x480 ;  /* 0x00000480250e7836 */ /* 0x040fe20000000000 */
[-C--:B------:R-:W-:Y:S01]  /*6850*/  ISETP.GE.AND P3, PT, R12, R13.reuse, PT ;  /* 0x0000000d0c00720c */ /* 0x080fe20003f66270 */
[C---:B------:R-:W-:Y:S01]  /*6860*/  VIADD R12, R37.reuse, 0x780 ;  /* 0x00000780250c7836 */ /* 0x040fe20000000000 */
[-C--:B------:R-:W-:Y:S01]  /*6870*/  ISETP.GE.AND P2, PT, R10, R13.reuse, PT ;  /* 0x0000000d0a00720c */ /* 0x080fe20003f46270 */
[----:B------:R-:W-:Y:S01]  /*6880*/  VIADD R10, R37, 0x600 ;  /* 0x00000600250a7836 */ /* 0x000fe20000000000 */
[----:B------:R-:W-:-:S02]  /*6890*/  ISETP.GE.AND P4, PT, R14, R13, PT ;  /* 0x0000000d0e00720c */ /* 0x000fc40003f86270 */
[-C--:B------:R-:W-:Y:S01]  /*68a0*/  ISETP.GE.AND P6, PT, R12, R13.reuse, PT ;  /* 0x0000000d0c00720c */ /* 0x080fe20003fc6270 */
[----:B------:R-:W-:Y:S01]  /*68b0*/  VIADD R12, R37, 0x900 ;  /* 0x00000900250c7836 */ /* 0x000fe20000000000 */
[----:B------:R-:W-:-:S03]  /*68c0*/  ISETP.GE.AND P5, PT, R10, R13, PT ;  /* 0x0000000d0a00720c */ /* 0x000fc60003fa6270 */
[----:B------:R-:W-:Y:S10]  /*68d0*/  @P1 BRA `(.L_x_78) ;  /* 0x0000000000301947 */ /* 0x000ff40003800000 */
[----:B------:R-:W1:Y:S01]  /*68e0*/  LDS R17, [R21] ;  /* 0x0000000015117984 */ /* 0x000e620000000800 */
[----:B------:R-:W1:Y:S01]  /*68f0*/  LDCU UR5, c[0x0][0x3c4] ;  /* 0x00007880ff0577ac */ /* 0x000e620008000800 */
[----:B------:R-:W3:Y:S01]  /*6900*/  LDCU.64 UR6, c[0x0][0x3a0] ;  /* 0x00007400ff0677ac */ /* 0x000ee20008000a00 */
[----:B-1----:R-:W-:-:S04]  /*6910*/  SHF.R.U32.HI R10, RZ, UR5, R17 ;  /* 0x00000005ff0a7c19 */ /* 0x002fc80008011611 */
[----:B------:R-:W-:-:S05]  /*6920*/  LOP3.LUT R15, R10, UR4, RZ, 0x30, !PT ;  /* 0x000000040a0f7c12 */ /* 0x000fca000f8e30ff */
[----:B------:R-:W-:-:S05]  /*6930*/  IMAD R10, R15, 0x8, R0 ;  /* 0x000000080f0a7824 */ /* 0x000fca00078e0200 */
[----:B------:R-:W1:Y:S02]  /*6940*/  LDS.64 R14, [R10+0x6600] ;  /* 0x006600000a0e7984 */ /* 0x000e640000000a00 */
[----:B-1----:R-:W-:-:S05]  /*6950*/  IADD3 R16, P1, PT, R14, R37, RZ ;  /* 0x000000250e107210 */ /* 0x002fca0007f3e0ff */
[----:B------:R-:W-:Y:S01]  /*6960*/  IMAD.X R15, RZ, RZ, R15, P1 ;  /* 0x000000ffff0f7224 */ /* 0x000fe200008e060f */
[----:B---3--:R-:W-:-:S04]  /*6970*/  LEA R14, P1, R16, UR6, 0x2 ;  /* 0x00000006100e7c11 */ /* 0x008fc8000f8210ff */
[----:B------:R-:W-:-:S05]  /*6980*/  LEA.HI.X R15, R16, UR7, R15, 0x2, P1 ;  /* 0x00000007100f7c11 */ /* 0x000fca00088f140f */
[----:B------:R1:W-:Y:S04]  /*6990*/  STG.E desc[UR8][R14.64], R17 ;  /* 0x000000110e007986 */ /* 0x0003e8000c101908 */
.L_x_78:
[----:B------:R-:W-:Y:S05]  /*69a0*/  BSYNC.RECONVERGENT B0 ;  /* 0x0000000000007941 */ /* 0x000fea0003800200 */
.L_x_77:
[----:B------:R-:W-:Y:S01]  /*69b0*/  NOP ;  /* 0x0000000000007918 */ /* 0x000fe20000000000 */
[----:B------:R-:W-:Y:S01]  /*69c0*/  BSSY.RECONVERGENT B0, `(.L_x_79) ;  /* 0x0000010000007945 */ /* 0x000fe20003800200 */
[----:B------:R-:W-:Y:S01]  /*69d0*/  ISETP.GE.AND P1, PT, R12, R13, PT ;  /* 0x0000000d0c00720c */ /* 0x000fe20003f26270 */
[----:B------:R-:W-:Y:S02]  /*69e0*/  VIADD R12, R37, 0xa80 ;  /* 0x00000a80250c7836 */ /* 0x000fe40000000000 */
[----:B------:R-:W-:Y:S10]  /*69f0*/  @P2 BRA `(.L_x_80) ;  /* 0x0000000000302947 */ /* 0x000ff40003800000 */
[----:B-1----:R-:W1:Y:S01]  /*6a00*/  LDS R17, [R21+0x600] ;  /* 0x0006000015117984 */ /* 0x002e620000000800 */
        /* <DEDUP_REMOVED lines=11> */
.L_x_80:
[----:B------:R-:W-:Y:S05]  /*6ac0*/  BSYNC.RECONVERGENT B0 ;  /* 0x0000000000007941 */ /* 0x000fea0003800200 */
.L_x_79:
[----:B------:R-:W-:Y:S01]  /*6ad0*/  NOP ;  /* 0x0000000000007918 */ /* 0x000fe20000000000 */
[----:B------:R-:W-:Y:S01]  /*6ae0*/  BSSY.RECONVERGENT B0, `(.L_x_81) ;  /* 0x0000010000007945 */ /* 0x000fe20003800200 */
[----:B------:R-:W-:Y:S02]  /*6af0*/  ISETP.GE.AND P2, PT, R12, R13, PT ;  /* 0x0000000d0c00720c */ /* 0x000fe40003f46270 */
[----:B------:R-:W-:Y:S01]  /*6b00*/  LOP3.LUT R12, R37, 0xc00, RZ, 0xfc, !PT ;  /* 0x00000c00250c7812 */ /* 0x000fe200078efcff */
[----:B------:R-:W-:Y:S10]  /*6b10*/  @P3 BRA `(.L_x_82) ;  /* 0x0000000000303947 */ /* 0x000ff40003800000 */
[----:B-1-3--:R-:W1:Y:S01]  /*6b20*/  LDS R17, [R21+0xc00] ;  /* 0x000c000015117984 */ /* 0x00ae620000000800 */
        /* <DEDUP_REMOVED lines=11> */
.L_x_82:
[----:B------:R-:W-:Y:S05]  /*6be0*/  BSYNC.RECONVERGENT B0 ;  /* 0x0000000000007941 */ /* 0x000fea0003800200 */
.L_x_81:
[----:B------:R-:W-:Y:S01]  /*6bf0*/  NOP ;  /* 0x0000000000007918 */ /* 0x000fe20000000000 */
[----:B------:R-:W-:Y:S01]  /*6c00*/  BSSY.RECONVERGENT B0, `(.L_x_83) ;  /* 0x0000010000007945 */ /* 0x000fe20003800200 */
[----:B------:R-:W-:Y:S01]  /*6c10*/  ISETP.GE.AND P3, PT, R12, R13, PT ;  /* 0x0000000d0c00720c */ /* 0x000fe20003f66270 */
[----:B------:R-:W-:Y:S02]  /*6c20*/  VIADD R12, R37, 0xd80 ;  /* 0x00000d80250c7836 */ /* 0x000fe40000000000 */
[----:B------:R-:W-:Y:S10]  /*6c30*/  @P4 BRA `(.L_x_84) ;  /* 0x0000000000304947 */ /* 0x000ff40003800000 */
[----:B-1-34-:R-:W1:Y:S01]  /*6c40*/  LDS R17, [R21+0x1200] ;  /* 0x0012000015117984 */ /* 0x01ae620000000800 */
        /* <DEDUP_REMOVED lines=11> */
.L_x_84:
[----:B------:R-:W-:Y:S05]  /*6d00*/  BSYNC.RECONVERGENT B0 ;  /* 0x0000000000007941 */ /* 0x000fea0003800200 */
.L_x_83:
        /* <DEDUP_REMOVED lines=17> */
.L_x_86:
[----:B------:R-:W-:Y:S05]  /*6e20*/  BSYNC.RECONVERGENT B0 ;  /* 0x0000000000007941 */ /* 0x000fea0003800200 */
.L_x_85:
        /* <DEDUP_REMOVED lines=17> */
.L_x_88:
[----:B------:R-:W-:Y:S05]  /*6f40*/  BSYNC.RECONVERGENT B0 ;  /* 0x0000000000007941 */ /* 0x000fea0003800200 */
.L_x_87:
        /* <DEDUP_REMOVED lines=17> */
.L_x_90:
[----:B------:R-:W-:Y:S05]  /*7060*/  BSYNC.RECONVERGENT B0 ;  /* 0x0000000000007941 */ /* 0x000fea0003800200 */
.L_x_89:
        /* <DEDUP_REMOVED lines=17> */
.L_x_92:
[----:B------:R-:W-:Y:S05]  /*7180*/  BSYNC.RECONVERGENT B0 ;  /* 0x0000000000007941 */ /* 0x000fea0003800200 */
.L_x_91:
        /* <DEDUP_REMOVED lines=17> */
.L_x_94:
[----:B------:R-:W-:Y:S05]  /*72a0*/  BSYNC.RECONVERGENT B0 ;  /* 0x0000000000007941 */ /* 0x000fea0003800200 */
.L_x_93:
        /* <DEDUP_REMOVED lines=17> */
.L_x_96:
[----:B------:R-:W-:Y:S05]  /*73c0*/  BSYNC.RECONVERGENT B0 ;  /* 0x0000000000007941 */ /* 0x000fea0003800200 */
.L_x_95:
[----:B------:R-:W-:Y:S01]  /*73d0*/  NOP ;  /* 0x0000000000007918 */ /* 0x000fe20000000000 */
[----:B------:R-:W-:Y:S01]  /*73e0*/  BSSY.RECONVERGENT B0, `(.L_x_97) ;  /* 0x0000010000007945 */ /* 0x000fe20003800200 */
[----:B------:R-:W-:Y:S02]  /*73f0*/  ISETP.GE.AND P4, PT, R12, R13, PT ;  /* 0x0000000d0c00720c */ /* 0x000fe40003f86270 */
[----:B------:R-:W-:Y:S01]  /*7400*/  LOP3.LUT R12, R37, 0x1800, RZ, 0xfc, !PT ;  /* 0x00001800250c7812 */ /* 0x000fe200078efcff */
        /* <DEDUP_REMOVED lines=13> */
.L_x_98:
[----:B------:R-:W-:Y:S05]  /*74e0*/  BSYNC.RECONVERGENT B0 ;  /* 0x0000000000007941 */ /* 0x000fea0003800200 */
.L_x_97:
[----:B------:R-:W-:Y:S01]  /*74f0*/  NOP ;  /* 0x0000000000007918 */ /* 0x000fe20000000000 */
[----:B------:R-:W-:Y:S01]  /*7500*/  BSSY.RECONVERGENT B0, `(.L_x_99) ;  /* 0x000000f000007945 */ /* 0x000fe20003800200 */
[----:B------:R-:W-:-:S03]  /*7510*/  ISETP.GE.AND P5, PT, R12, R13, PT ;  /* 0x0000000d0c00720c */ /* 0x000fc60003fa6270 */
        /* <DEDUP_REMOVED lines=13> */
.L_x_100:
[----:B------:R-:W-:Y:S05]  /*75f0*/  BSYNC.RECONVERGENT B0 ;  /* 0x0000000000007941 */ /* 0x000fea0003800200 */
.L_x_99:
[----:B------:R-:W-:Y:S01]  /*7600*/  NOP ;  /* 0x0000000000007918 */ /* 0x000fe20000000000 */
[----:B------:R-:W-:Y:S04]  /*7610*/  BSSY.RECONVERGENT B0, `(.L_x_101) ;  /* 0x000000e000007945 */ /* 0x000fe80003800200 */
[----:B------:R-:W-:Y:S05]  /*7620*/  @P1 BRA `(.L_x_102) ;  /* 0x0000000000301947 */ /* 0x000fea0003800000 */
        /* <DEDUP_REMOVED lines=12> */
.L_x_102:
[----:B------:R-:W-:Y:S05]  /*76f0*/  BSYNC.RECONVERGENT B0 ;  /* 0x0000000000007941 */ /* 0x000fea0003800200 */
.L_x_101:
        /* <DEDUP_REMOVED lines=15> */
.L_x_104:
[----:B------:R-:W-:Y:S05]  /*77f0*/  BSYNC.RECONVERGENT B0 ;  /* 0x0000000000007941 */ /* 0x000fea0003800200 */
.L_x_103:
        /* <DEDUP_REMOVED lines=15> */
.L_x_106:
[----:B------:R-:W-:Y:S05]  /*78f0*/  BSYNC.RECONVERGENT B0 ;  /* 0x0000000000007941 */ /* 0x000fea0003800200 */
.L_x_105:
        /* <DEDUP_REMOVED lines=15> */
.L_x_108:
[----:B------:R-:W-:Y:S05]  /*79f0*/  BSYNC.RECONVERGENT B0 ;  /* 0x0000000000007941 */ /* 0x000fea0003800200 */
.L_x_107:
        /* <DEDUP_REMOVED lines=15> */
.L_x_110:
[----:B------:R-:W-:Y:S05]  /*7af0*/  BSYNC.RECONVERGENT B0 ;  /* 0x0000000000007941 */ /* 0x000fea0003800200 */
.L_x_109:
[----:B------:R-:W-:Y:S01]  /*7b00*/  NOP ;  /* 0x0000000000007918 */ /* 0x000fe20000000000 */
.L_x_76:
[----:B------:R0:W5:Y:S01]  /*7b10*/  @!P0 LDG.E R58, desc[UR8][R40.64] ;  /* 0x00000008283a8981 */ /* 0x000162000c1e1900 */
[----:B------:R-:W2:Y:S03]  /*7b20*/  LDCU UR5, c[0x0][0x3c4] ;  /* 0x00007880ff0577ac */ /* 0x000ea60008000800 */
[----:B------:R0:W5:Y:S04]  /*7b30*/  @!P0 LDG.E R55, desc[UR8][R40.64+0x80] ;  /* 0x0000800828378981 */ /* 0x000168000c1e1900 */
        /* <DEDUP_REMOVED lines=9> */
[----:B0-----:R0:W5:Y:S04]  /*7bd0*/  @!P0 LDG.E R45, desc[UR8][R40.64+0x580] ;  /* 0x00058008282d8981 */ /* 0x001168000c1e1900 */
[----:B------:R0:W5:Y:S04]  /*7be0*/  @!P0 LDG.E R46, desc[UR8][R40.64+0x600] ;  /* 0x00060008282e8981 */ /* 0x000168000c1e1900 */
[----:B------:R0:W5:Y:S04]  /*7bf0*/  @!P0 LDG.E R43, desc[UR8][R40.64+0x680] ;  /* 0x00068008282b8981 */ /* 0x000168000c1e1900 */
[----:B------:R0:W5:Y:S04]  /*7c00*/  @!P0 LDG.E R44, desc[UR8][R40.64+0x700] ;  /* 0x00070008282c8981 */ /* 0x000168000c1e1900 */
[----:B------:R0:W5:Y:S04]  /*7c10*/  @!P0 LDG.E R39, desc[UR8][R40.64+0x780] ;  /* 0x0007800828278981 */ /* 0x000168000c1e1900 */
[----:B------:R0:W5:Y:S04]  /*7c20*/  @!P0 LDG.E R42, desc[UR8][R40.64+0x800] ;  /* 0x00080008282a8981 */ /* 0x000168000c1e1900 */
[----:B------:R-:W0:Y:S04]  /*7c30*/  LDS R0, [R21] ;  /* 0x0000000015007984 */ /* 0x000e280000000800 */
[----:B------:R-:W0:Y:S04]  /*7c40*/  LDS R10, [R21+0x600] ;  /* 0x00060000150a7984 */ /* 0x000e280000000800 */
[----:B-1----:R-:W1:Y:S04]  /*7c50*/  LDS R12, [R21+0xc00] ;  /* 0x000c0000150c7984 */ /* 0x002e680000000800 */
[----:B------:R-:W1:Y:S04]  /*7c60*/  LDS R13, [R21+0x1200] ;  /* 0x00120000150d7984 */ /* 0x000e680000000800 */
[----:B---34-:R-:W3:Y:S04]  /*7c70*/  LDS R14, [R21+0x1800] ;  /* 0x00180000150e7984 */ /* 0x018ee80000000800 */
[----:B------:R-:W4:Y:S04]  /*7c80*/  LDS R15, [R21+0x1e00] ;  /* 0x001e0000150f7984 */ /* 0x000f280000000800 */
[----:B------:R-:W4:Y:S04]  /*7c90*/  LDS R16, [R21+0x2400] ;  /* 0x0024000015107984 */ /* 0x000f280000000800 */
[----:B------:R-:W4:Y:S04]  /*7ca0*/  LDS R17, [R21+0x2a00] ;  /* 0x002a000015117984 */ /* 0x000f280000000800 */
[----:B------:R-:W4:Y:S04]  /*7cb0*/  LDS R18, [R21+0x3000] ;  /* 0x0030000015127984 */ /* 0x000f280000000800 */
[----:B------:R-:W4:Y:S04]  /*7cc0*/  LDS R19, [R21+0x3600] ;  /* 0x0036000015137984 */ /* 0x000f280000000800 */
[----:B------:R-:W4:Y:S04]  /*7cd0*/  LDS R20, [R21+0x3c00] ;  /* 0x003c000015147984 */ /* 0x000f280000000800 */
[----:B------:R-:W4:Y:S04]  /*7ce0*/  LDS R22, [R21+0x4200] ;  /* 0x0042000015167984 */ /* 0x000f280000000800 */
[----:B------:R-:W4:Y:S04]  /*7cf0*/  LDS R34, [R21+0x4800] ;  /* 0x0048000015227984 */ /* 0x000f280000000800 */
[----:B--2---:R-:W2:Y:S04]  /*7d00*/  LDS R35, [R21+0x4e00] ;  /* 0x004e000015237984 */ /* 0x004ea80000000800 */
[----:B------:R-:W2:Y:S04]  /*7d10*/  LDS R38, [R21+0x5400] ;  /* 0x0054000015267984 */ /* 0x000ea80000000800 */
[----:B------:R-:W2:Y:S04]  /*7d20*/  LDS R57, [R21+0x5a00] ;  /* 0x005a000015397984 */ /* 0x000ea80000000800 */
[----:B------:R-:W2:Y:S01]  /*7d30*/  LDS R59, [R21+0x6000] ;  /* 0x00600000153b7984 */ /* 0x000ea20000000800 */
[----:B0-----:R-:W-:-:S02]  /*7d40*/  SHF.R.U32.HI R0, RZ, UR5, R0 ;  /* 0x00000005ff007c19 */ /* 0x001fc40008011600 */
[----:B------:R-:W-:Y:S02]  /*7d50*/  SHF.R.U32.HI R10, RZ, UR5, R10 ;  /* 0x00000005ff0a7c19 */ /* 0x000fe4000801160a */
[----:B-1----:R-:W-:Y:S02]  /*7d60*/  SHF.R.U32.HI R12, RZ, UR5, R12 ;  /* 0x00000005ff0c7c19 */ /* 0x002fe4000801160c */
[----:B------:R-:W-:Y:S02]  /*7d70*/  SHF.R.U32.HI R13, RZ, UR5, R13 ;  /* 0x00000005ff0d7c19 */ /* 0x000fe4000801160d */
[----:B---3--:R-:W-:Y:S02]  /*7d80*/  SHF.R.U32.HI R14, RZ, UR5, R14 ;  /* 0x00000005ff0e7c19 */ /* 0x008fe4000801160e */
[----:B----4-:R-:W-:Y:S02]  /*7d90*/  SHF.R.U32.HI R15, RZ, UR5, R15 ;  /* 0x00000005ff0f7c19 */ /* 0x010fe4000801160f */
[----:B------:R-:W-:-:S02]  /*7da0*/  SHF.R.U32.HI R16, RZ, UR5, R16 ;  /* 0x00000005ff107c19 */ /* 0x000fc40008011610 */
[----:B------:R-:W-:Y:S02]  /*7db0*/  SHF.R.U32.HI R17, RZ, UR5, R17 ;  /* 0x00000005ff117c19 */ /* 0x000fe40008011611 */
[----:B------:R-:W-:Y:S02]  /*7dc0*/  SHF.R.U32.HI R18, RZ, UR5, R18 ;  /* 0x00000005ff127c19 */ /* 0x000fe40008011612 */
[----:B------:R-:W-:Y:S02]  /*7dd0*/  SHF.R.U32.HI R60, RZ, UR5, R19 ;  /* 0x00000005ff3c7c19 */ /* 0x000fe40008011613 */
[----:B------:R-:W-:Y:S02]  /*7de0*/  SHF.R.U32.HI R61, RZ, UR5, R20 ;  /* 0x00000005ff3d7c19 */ /* 0x000fe40008011614 */
[----:B------:R-:W-:Y:S02]  /*7df0*/  SHF.R.U32.HI R62, RZ, UR5, R22 ;  /* 0x00000005ff3e7c19 */ /* 0x000fe40008011616 */
[----:B------:R-:W-:-:S02]  /*7e00*/  SHF.R.U32.HI R63, RZ, UR5, R34 ;  /* 0x00000005ff3f7c19 */ /* 0x000fc40008011622 */
[----:B--2---:R-:W-:Y:S02]  /*7e10*/  SHF.R.U32.HI R64, RZ, UR5, R35 ;  /* 0x00000005ff407c19 */ /* 0x004fe40008011623 */
[----:B------:R-:W-:Y:S02]  /*7e20*/  SHF.R.U32.HI R65, RZ, UR5, R38 ;  /* 0x00000005ff417c19 */ /* 0x000fe40008011626 */
[----:B------:R-:W-:Y:S02]  /*7e30*/  SHF.R.U32.HI R66, RZ, UR5, R57 ;  /* 0x00000005ff427c19 */ /* 0x000fe40008011639 */
[----:B------:R-:W-:Y:S02]  /*7e40*/  SHF.R.U32.HI R67, RZ, UR5, R59 ;  /* 0x00000005ff437c19 */ /* 0x000fe4000801163b */
[----:B------:R-:W-:Y:S02]  /*7e50*/  LOP3.LUT R59, R0, UR4, RZ, 0x30, !PT ;  /* 0x00000004003b7c12 */ /* 0x000fe4000f8e30ff */
[----:B------:R-:W-:-:S02]  /*7e60*/  LOP3.LUT R57, R10, UR4, RZ, 0x30, !PT ;  /* 0x000000040a397c12 */ /* 0x000fc4000f8e30ff */
[----:B------:R-:W-:Y:S02]  /*7e70*/  LOP3.LUT R38, R12, UR4, RZ, 0x30, !PT ;  /* 0x000000040c267c12 */ /* 0x000fe4000f8e30ff */
[----:B------:R-:W-:Y:S02]  /*7e80*/  LOP3.LUT R35, R13, UR4, RZ, 0x30, !PT ;  /* 0x000000040d237c12 */ /* 0x000fe4000f8e30ff */
[----:B------:R-:W-:Y:S02]  /*7e90*/  LOP3.LUT R34, R14, UR4, RZ, 0x30, !PT ;  /* 0x000000040e227c12 */ /* 0x000fe4000f8e30ff */
[----:B------:R-:W-:Y:S02]  /*7ea0*/  LOP3.LUT R22, R15, UR4, RZ, 0x30, !PT ;  /* 0x000000040f167c12 */ /* 0x000fe4000f8e30ff */
        /* <DEDUP_REMOVED lines=10> */
[----:B------:R-:W-:Y:S01]  /*7f50*/  LOP3.LUT R0, R67, UR4, RZ, 0x30, !PT ;  /* 0x0000000443007c12 */ /* 0x000fe2000f8e30ff */
[----:B------:R-:W-:Y:S06]  /*7f60*/  @!P0 BRA `(.L_x_111) ;  /* 0x0000000000cc8947 */ /* 0x000fec0003800000 */
[----:B------:R-:W-:Y:S02]  /*7f70*/  IMAD R60, R2, -0x1980, R11 ;  /* 0xffffe680023c7824 */ /* 0x000fe400078e020b */
[C---:B------:R-:W-:Y:S02]  /*7f80*/  VIADD R61, R3.reuse, 0x20 ;  /* 0x00000020033d7836 */ /* 0x040fe40000000000 */
[C---:B------:R-:W-:Y:S01]  /*7f90*/  VIADD R63, R3.reuse, 0x40 ;  /* 0x00000040033f7836 */ /* 0x040fe20000000000 */
        /* <DEDUP_REMOVED lines=11> */
[----:B-----5:R0:W5:Y:S01]  /*8050*/  @!P5 LDG.E R58, desc[UR8][R40.64] ;  /* 0x00000008283ad981 */ /* 0x020162000c1e1900 */
        /* <DEDUP_REMOVED lines=23> */
[----:B------:R-:W-:Y:S01]  /*81d0*/  VIADD R3, R3, 0x200 ;  /* 0x0000020003037836 */ /* 0x000fe20000000000 */
[----:B------:R0:W5:Y:S01]  /*81e0*/  @!P3 LDG.E R50, desc[UR8][R40.64+0x400] ;  /* 0x000400082832b981 */ /* 0x000162000c1e1900 */
[----:B------:R-:W-:-:S03]  /*81f0*/  ISETP.GE.AND P3, PT, R61, R60, PT ;  /* 0x0000003c3d00720c */ /* 0x000fc60003f66270 */
        /* <DEDUP_REMOVED lines=10> */
.L_x_111:
[----:B------:R-:W-:Y:S06]  /*82a0*/  BAR.SYNC.DEFER_BLOCKING 0x0 ;  /* 0x0000000000007b1d */ /* 0x000fec0000010000 */
[----:B-----5:R1:W-:Y:S04]  /*82b0*/  STS [R23+-0x4], R58 ;  /* 0xfffffc3a17007388 */ /* 0x0203e80000000800 */
[----:B------:R1:W-:Y:S04]  /*82c0*/  STS [R24+-0x4], R55 ;  /* 0xfffffc3718007388 */ /* 0x0003e80000000800 */
        /* <DEDUP_REMOVED lines=14> */
[----:B------:R1:W-:Y:S01]  /*83b0*/  STS [R33+-0x4], R42 ;  /* 0xfffffc2a21007388 */ /* 0x0003e20000000800 */
[----:B------:R-:W-:Y:S06]  /*83c0*/  BAR.SYNC.DEFER_BLOCKING 0x0 ;  /* 0x0000000000007b1d */ /* 0x000fec0000010000 */
[----:B------:R-:W-:Y:S05]  /*83d0*/  @P0 BRA `(.L_x_112) ;  /* 0x0000000800780947 */ /* 0x000fea0003800000 */
[----:B------:R-:W2:Y:S01]  /*83e0*/  S2UR UR5, SR_CgaCtaId ;  /* 0x00000000000579c3 */ /* 0x000ea20000008800 */
[----:B------:R-:W-:Y:S01]  /*83f0*/  UMOV UR4, 0x400 ;  /* 0x0000040000047882 */ /* 0x000fe20000000000 */
[----:B-1----:R-:W-:Y:S01]  /*8400*/  LDS R9, [R21] ;  /* 0x0000000015097984 */ /* 0x002fe20000000800 */
[----:B------:R-:W1:Y:S01]  /*8410*/  LDCU.64 UR6, c[0x0][0x3b0] ;  /* 0x00007600ff0677ac */ /* 0x000e620008000a00 */
[----:B--2---:R-:W-:-:S06]  /*8420*/  ULEA UR4, UR5, UR4, 0x18 ;  /* 0x0000000405047291 */ /* 0x004fcc000f8ec0ff */
[----:B------:R-:W-:Y:S02]  /*8430*/  LEA R59, R59, UR4, 0x3 ;  /* 0x000000043b3b7c11 */ /* 0x000fe4000f8e18ff */
[----:B------:R-:W-:Y:S02]  /*8440*/  LEA R57, R57, UR4, 0x3 ;  /* 0x0000000439397c11 */ /* 0x000fe4000f8e18ff */
[----:B------:R-:W-:Y:S01]  /*8450*/  LEA R38, R38, UR4, 0x3 ;  /* 0x0000000426267c11 */ /* 0x000fe2000f8e18ff */
[----:B------:R-:W2:Y:S01]  /*8460*/  LDS.64 R2, [R59+0x6600] ;  /* 0x006600003b027984 */ /* 0x000ea20000000a00 */
[----:B------:R-:W-:Y:S02]  /*8470*/  LEA R35, R35, UR4, 0x3 ;  /* 0x0000000423237c11 */ /* 0x000fe4000f8e18ff */
[----:B------:R-:W-:Y:S02]  /*8480*/  LEA R34, R34, UR4, 0x3 ;  /* 0x0000000422227c11 */ /* 0x000fe4000f8e18ff */
[----:B------:R-:W-:-:S02]  /*8490*/  LEA R22, R22, UR4, 0x3 ;  /* 0x0000000416167c11 */ /* 0x000fc4000f8e18ff */
[----:B------:R-:W-:Y:S02]  /*84a0*/  LEA R20, R20, UR4, 0x3 ;  /* 0x0000000414147c11 */ /* 0x000fe4000f8e18ff */
[----:B------:R-:W-:Y:S02]  /*84b0*/  LEA R19, R19, UR4, 0x3 ;  /* 0x0000000413137c11 */ /* 0x000fe4000f8e18ff */
[----:B------:R-:W-:Y:S02]  /*84c0*/  LEA R18, R18, UR4, 0x3 ;  /* 0x0000000412127c11 */ /* 0x000fe4000f8e18ff */
        /* <DEDUP_REMOVED lines=8> */
[----:B--2---:R-:W-:-:S05]  /*8550*/  IADD3 R2, P0, PT, R2, R37, RZ ;  /* 0x0000002502027210 */ /* 0x004fca0007f1e0ff */
[----:B------:R-:W-:Y:S01]  /*8560*/  IMAD.X R3, RZ, RZ, R3, P0 ;  /* 0x000000ffff037224 */ /* 0x000fe200000e0603 */
[----:B-1----:R-:W-:-:S04]  /*8570*/  LEA R4, P0, R2, UR6, 0x2 ;  /* 0x0000000602047c11 */ /* 0x002fc8000f8010ff */
[----:B------:R-:W-:-:S05]  /*8580*/  LEA.HI.X R5, R2, UR7, R3, 0x2, P0 ;  /* 0x0000000702057c11 */ /* 0x000fca00080f1403 */
[----:B------:R-:W-:Y:S01]  /*8590*/  STG.E desc[UR8][R4.64], R9 ;  /* 0x0000000904007986 */ /* 0x000fe2000c101908 */
[----:B------:R-:W-:-:S03]  /*85a0*/  NOP ;  /* 0x0000000000007918 */ /* 0x000fc60000000000 */
[----:B------:R-:W1:Y:S04]  /*85b0*/  LDS.64 R2, [R57+0x6600] ;  /* 0x0066000039027984 */ /* 0x000e680000000a00 */
[----:B------:R-:W2:Y:S01]  /*85c0*/  LDS R11, [R21+0x600] ;  /* 0x00060000150b7984 */ /* 0x000ea20000000800 */
[----:B-1----:R-:W-:-:S05]  /*85d0*/  IADD3 R2, P0, PT, R2, R37, RZ ;  /* 0x0000002502027210 */ /* 0x002fca0007f1e0ff */
[----:B------:R-:W-:Y:S01]  /*85e0*/  IMAD.X R3, RZ, RZ, R3, P0 ;  /* 0x000000ffff037224 */ /* 0x000fe200000e0603 */
[----:B------:R-:W-:-:S04]  /*85f0*/  LEA R6, P0, R2, UR6, 0x2 ;  /* 0x0000000602067c11 */ /* 0x000fc8000f8010ff */
[----:B------:R-:W-:-:S05]  /*8600*/  LEA.HI.X R7, R2, UR7, R3, 0x2, P0 ;  /* 0x0000000702077c11 */ /* 0x000fca00080f1403 */
[----:B--2---:R-:W-:Y:S01]  /*8610*/  STG.E desc[UR8][R6.64+0x600], R11 ;  /* 0x0006000b06007986 */ /* 0x004fe2000c101908 */
        /* <DEDUP_REMOVED lines=120> */
[----:B------:R-:W-:Y:S01]  /*8da0*/  NOP ;  /* 0x0000000000007918 */ /* 0x000fe20000000000 */
[----:B------:R-:W-:Y:S05]  /*8db0*/  EXIT ;  /* 0x000000000000794d */ /* 0x000fea0003800000 */
.L_x_112:
[----:B------:R-:W2:Y:S01]  /*8dc0*/  S2UR UR5, SR_CgaCtaId ;  /* 0x00000000000579c3 */ /* 0x000ea20000008800 */
[----:B------:R-:W-:Y:S01]  /*8dd0*/  UMOV UR4, 0x400 ;  /* 0x0000040000047882 */ /* 0x000fe20000000000 */
[----:B------:R-:W-:Y:S02]  /*8de0*/  IMAD R11, R2, -0x1980, R11 ;  /* 0xffffe680020b7824 */ /* 0x000fe400078e020b */
[C---:B-1----:R-:W-:Y:S02]  /*8df0*/  VIADD R6, R37.reuse, 0x180 ;  /* 0x0000018025067836 */ /* 0x042fe40000000000 */
[C---:B------:R-:W-:Y:S01]  /*8e00*/  VIADD R8, R37.reuse, 0x300 ;  /* 0x0000030025087836 */ /* 0x040fe20000000000 */
[----:B------:R-:W-:-:S13]  /*8e10*/  ISETP.GE.AND P1, PT, R37, R11, PT ;  /* 0x0000000b2500720c */ /* 0x000fda0003f26270 */
[----:B------:R-:W-:Y:S01]  /*8e20*/  @!P1 LDS R9, [R21] ;  /* 0x0000000015099984 */ /* 0x000fe20000000800 */
[----:B------:R-:W1:Y:S01]  /*8e30*/  @!P1 LDC.64 R4, c[0x0][0x3b0] ;  /* 0x0000ec00ff049b82 */ /* 0x000e620000000a00 */
        /* <DEDUP_REMOVED lines=15> */
[----:B--2---:R-:W-:-:S05]  /*8f30*/  @!P1 IADD3 R2, P0, PT, R2, R37, RZ ;  /* 0x0000002502029210 */ /* 0x004fca0007f1e0ff */
[----:B------:R-:W-:Y:S01]  /*8f40*/  @!P1 IMAD.X R3, RZ, RZ, R3, P0 ;  /* 0x000000ffff039224 */ /* 0x000fe200000e0603 */
[----:B-1----:R-:W-:-:S04]  /*8f50*/  @!P1 LEA R4, P0, R2, R4, 0x2 ;  /* 0x0000000402049211 */ /* 0x002fc800078010ff */
[----:B------:R-:W-:-:S05]  /*8f60*/  @!P1 LEA.HI.X R5, R2, R5, R3, 0x2, P0 ;  /* 0x0000000502059211 */ /* 0x000fca00000f1403 */
[----:B------:R-:W-:Y:S01]  /*8f70*/  @!P1 STG.E desc[UR8][R4.64], R9 ;  /* 0x0000000904009986 */ /* 0x000fe2000c101908 */
[----:B------:R-:W-:-:S03]  /*8f80*/  NOP ;  /* 0x0000000000007918 */ /* 0x000fc60000000000 */
[----:B------:R-:W1:Y:S01]  /*8f90*/  LDS.64 R2, [R57+0x6600] ;  /* 0x0066000039027984 */ /* 0x000e620000000a00 */
[----:B------:R-:W-:-:S13]  /*8fa0*/  ISETP.GE.AND P1, PT, R6, R11, PT ;  /* 0x0000000b0600720c */ /* 0x000fda0003f26270 */
[----:B------:R-:W2:Y:S01]  /*8fb0*/  @!P1 LDS R23, [R21+0x600] ;  /* 0x0006000015179984 */ /* 0x000ea20000000800 */
[----:B------:R-:W3:Y:S01]  /*8fc0*/  @!P1 LDC.64 R6, c[0x0][0x3b0] ;  /* 0x0000ec00ff069b82 */ /* 0x000ee20000000a00 */
[----:B-1----:R-:W-:-:S05]  /*8fd0*/  @!P1 IADD3 R2, P0, PT, R2, R37, RZ ;  /* 0x0000002502029210 */ /* 0x002fca0007f1e0ff */
[----:B------:R-:W-:Y:S01]  /*8fe0*/  @!P1 IMAD.X R3, RZ, RZ, R3, P0 ;  /* 0x000000ffff039224 */ /* 0x000fe200000e0603 */
[----:B---3--:R-:W-:-:S04]  /*8ff0*/  @!P1 LEA R6, P0, R2, R6, 0x2 ;  /* 0x0000000602069211 */ /* 0x008fc800078010ff */
[----:B------:R-:W-:-:S05]  /*9000*/  @!P1 LEA.HI.X R7, R2, R7, R3, 0x2, P0 ;  /* 0x0000000702079211 */ /* 0x000fca00000f1403 */
[----:B--2---:R-:W-:Y:S01]  /*9010*/  @!P1 STG.E desc[UR8][R6.64+0x600], R23 ;  /* 0x0006001706009986 */ /* 0x004fe2000c101908 */
[----:B------:R-:W-:-:S03]  /*9020*/  NOP ;  /* 0x0000000000007918 */ /* 0x000fc60000000000 */
[----:B------:R-:W1:Y:S01]  /*9030*/  LDS.64 R2, [R38+0x6600] ;  /* 0x0066000026027984 */ /* 0x000e620000000a00 */
[----:B------:R-:W-:Y:S01]  /*9040*/  ISETP.GE.AND P1, PT, R8, R11, PT ;  /* 0x0000000b0800720c */ /* 0x000fe20003f26270 */
[----:B------:R-:W-:-:S12]  /*9050*/  VIADD R8, R37, 0x480 ;  /* 0x0000048025087836 */ /* 0x000fd80000000000 */
        /* <DEDUP_REMOVED lines=30> */
[----:B------:R1:W2:Y:S01]  /*9240*/  LDS.64 R2, [R22+0x6600] ;  /* 0x0066000016027984 */ /* 0x0002a20000000a00 */
[----:B------:R-:W-:Y:S01]  /*9250*/  ISETP.GE.AND P1, PT, R8, R11, PT ;  /* 0x0000000b0800720c */ /* 0x000fe20003f26270 */
[C---:B------:R-:W-:Y:S02]  /*9260*/  VIADD R8, R37.reuse, 0x900 ;  /* 0x0000090025087836 */ /* 0x040fe40000000000 */
[----:B-1----:R-:W-:-:S10]  /*9270*/  VIADD R22, R37, 0xa80 ;  /* 0x00000a8025167836 */ /* 0x002fd40000000000 */
[----:B------:R-:W1:Y:S01]  /*9280*/  @!P1 LDS R23, [R21+0x1e00] ;  /* 0x001e000015179984 */ /* 0x000e620000000800 */
[----:B------:R-:W3:Y:S01]  /*9290*/  @!P1 LDC.64 R6, c[0x0][0x3b0] ;  /* 0x0000ec00ff069b82 */ /* 0x000ee20000000a00 */
[----:B--2---:R-:W-:-:S05]  /*92a0*/  @!P1 IADD3 R2, P0, PT, R2, R37, RZ ;  /* 0x0000002502029210 */ /* 0x004fca0007f1e0ff */
[----:B------:R-:W-:Y:S01]  /*92b0*/  @!P1 IMAD.X R3, RZ, RZ, R3, P0 ;  /* 0x000000ffff039224 */ /* 0x000fe200000e0603 */
[----:B---3--:R-:W-:-:S04]  /*92c0*/  @!P1 LEA R6, P0, R2, R6, 0x2 ;  /* 0x0000000602069211 */ /* 0x008fc800078010ff */
[----:B------:R-:W-:-:S05]  /*92d0*/  @!P1 LEA.HI.X R7, R2, R7, R3, 0x2, P0 ;  /* 0x0000000702079211 */ /* 0x000fca00000f1403 */
[----:B-1----:R-:W-:Y:S01]  /*92e0*/  @!P1 STG.E desc[UR8][R6.64+0x1e00], R23 ;  /* 0x001e001706009986 */ /* 0x002fe2000c101908 */
[----:B------:R-:W-:-:S03]  /*92f0*/  NOP ;  /* 0x0000000000007918 */ /* 0x000fc60000000000 */
[----:B------:R1:W2:Y:S01]  /*9300*/  LDS.64 R2, [R20+0x6600] ;  /* 0x0066000014027984 */ /* 0x0002a20000000a00 */
[----:B------:R-:W-:Y:S02]  /*9310*/  ISETP.GE.AND P1, PT, R8, R11, PT ;  /* 0x0000000b0800720c */ /* 0x000fe40003f26270 */
[----:B------:R-:W-:Y:S02]  /*9320*/  LEA R8, R19, UR4, 0x3 ;  /* 0x0000000413087c11 */ /* 0x000fe4000f8e18ff */
[----:B-1----:R-:W-:-:S09]  /*9330*/  LOP3.LUT R20, R37, 0xc00, RZ, 0xfc, !PT ;  /* 0x00000c0025147812 */ /* 0x002fd200078efcff */
        /* <DEDUP_REMOVED lines=10> */
[----:B-1----:R-:W-:-:S11]  /*93e0*/  LEA R8, R17, UR4, 0x3 ;  /* 0x0000000411087c11 */ /* 0x002fd6000f8e18ff */
        /* <DEDUP_REMOVED lines=68> */
[----:B-1----:R-:W-:-:S12]  /*9830*/  VIADD R8, R37, 0x1680 ;  /* 0x0000168025087836 */ /* 0x002fd80000000000 */
        /* <DEDUP_REMOVED lines=19> */
[----:B------:R-:W-:Y:S02]  /*9970*/  ISETP.GE.AND P1, PT, R8, R11, PT ;  /* 0x0000000b0800720c */ /* 0x000fe40003f26270 */
[----:B------:R-:W-:-:S11]  /*9980*/  LOP3.LUT R8, R37, 0x1800, RZ, 0xfc, !PT ;  /* 0x0000180025087812 */ /* 0x000fd600078efcff */
        /* <DEDUP_REMOVED lines=9> */
[----:B------:R-:W-:-:S13]  /*9a20*/  ISETP.GE.AND P1, PT, R8, R11, PT ;  /* 0x0000000b0800720c */ /* 0x000fda0003f26270 */
[----:B------:R-:W2:Y:S01]  /*9a30*/  @!P1 LDS R21, [R21+0x6000] ;  /* 0x0060000015159984 */ /* 0x000ea20000000800 */
[----:B------:R-:W3:Y:S01]  /*9a40*/  @!P1 LDC.64 R4, c[0x0][0x3b0] ;  /* 0x0000ec00ff049b82 */ /* 0x000ee20000000a00 */
[----:B-1----:R-:W-:-:S05]  /*9a50*/  IADD3 R36, P0, PT, R2, R37, RZ ;  /* 0x0000002502247210 */ /* 0x002fca0007f1e0ff */
[----:B------:R-:W-:Y:S01]  /*9a60*/  IMAD.X R3, RZ, RZ, R3, P0 ;  /* 0x000000ffff037224 */ /* 0x000fe200000e0603 */
[----:B---3--:R-:W-:-:S04]  /*9a70*/  @!P1 LEA R2, P0, R36, R4, 0x2 ;  /* 0x0000000424029211 */ /* 0x008fc800078010ff */
[----:B------:R-:W-:-:S05]  /*9a80*/  @!P1 LEA.HI.X R3, R36, R5, R3, 0x2, P0 ;  /* 0x0000000524039211 */ /* 0x000fca00000f1403 */
[----:B--2---:R-:W-:Y:S01]  /*9a90*/  @!P1 STG.E desc[UR8][R2.64+0x6000], R21 ;  /* 0x0060001502009986 */ /* 0x004fe2000c101908 */
[----:B------:R-:W-:Y:S01]  /*9aa0*/  NOP ;  /* 0x0000000000007918 */ /* 0x000fe20000000000 */
[----:B------:R-:W-:Y:S05]  /*9ab0*/  EXIT ;  /* 0x000000000000794d */ /* 0x000fea0003800000 */
.L_x_29:
[----:B------:R-:W-:Y:S02]  /*9ac0*/  IMAD.MOV.U32 R38, RZ, RZ, 0x1 ;  /* 0x00000001ff267424 */ /* 0x000fe400078e00ff */
[----:B------:R-:W-:Y:S02]  /*9ad0*/  IMAD.MOV.U32 R77, RZ, RZ, R39 ;  /* 0x000000ffff4d7224 */ /* 0x000fe400078e0027 */
[----:B------:R-:W-:Y:S02]  /*9ae0*/  IMAD.MOV.U32 R75, RZ, RZ, RZ ;  /* 0x000000ffff4b7224 */ /* 0x000fe400078e00ff */
[----:B------:R-:W-:-:S07]  /*9af0*/  IMAD.MOV.U32 R76, RZ, RZ, -0x1 ;  /* 0xffffffffff4c7424 */ /* 0x000fce00078e00ff */
[----:B------:R-:W-:Y:S05]  /*9b00*/  WARPSYNC.COLLECTIVE R76, `(.L_x_113) ;  /* 0x000000004c087348 */ /* 0x000fea0003c00000 */
[----:B------:R0:W1:Y:S02]  /*9b10*/  SHFL.UP P0, R38, R77, R38, R75 ;  /* 0x040000264d267389 */ /* 0x000064000000004b */
[----:B01----:R-:W-:Y:S05]  /*9b20*/  ENDCOLLECTIVE ;  /* 0x000000000000791b */ /* 0x003fea0003800000 */
.L_x_113:
[----:B------:R-:W-:Y:S02]  /*9b30*/  IMAD.MOV.U32 R77, RZ, RZ, R38 ;  /* 0x000000ffff4d7224 */ /* 0x000fe400078e0026 */
[----:B------:R-:W-:Y:S02]  /*9b40*/  IMAD.MOV.U32 R38, RZ, RZ, 0x2 ;  /* 0x00000002ff267424 */ /* 0x000fe400078e00ff */
[----:B------:R-:W-:-:S07]  /*9b50*/  @P0 IMAD.IADD R77, R39, 0x1, R77 ;  /* 0x00000001274d0824 */ /* 0x000fce00078e024d */
[----:B------:R-:W-:Y:S05]  /*9b60*/  WARPSYNC.COLLECTIVE R76, `(.L_x_114) ;  /* 0x000000004c087348 */ /* 0x000fea0003c00000 */
[----:B------:R0:W1:Y:S02]  /*9b70*/  SHFL.UP P0, R38, R77, R38, R75 ;  /* 0x040000264d267389 */ /* 0x000064000000004b */
[----:B01----:R-:W-:Y:S05]  /*9b80*/  ENDCOLLECTIVE ;  /* 0x000000000000791b */ /* 0x003fea0003800000 */
.L_x_114:
[----:B------:R-:W-:Y:S02]  /*9b90*/  IMAD.MOV.U32 R74, RZ, RZ, R38 ;  /* 0x000000ffff4a7224 */ /* 0x000fe400078e0026 */
[----:B------:R-:W-:Y:S02]  /*9ba0*/  IMAD.MOV.U32 R38, RZ, RZ, 0x4 ;  /* 0x00000004ff267424 */ /* 0x000fe400078e00ff */
[----:B------:R-:W-:-:S04]  /*9bb0*/  @P0 IMAD.IADD R74, R77, 0x1, R74 ;  /* 0x000000014d4a0824 */ /* 0x000fc800078e024a */
[----:B------:R-:W-:-:S07]  /*9bc0*/  IMAD.MOV.U32 R77, RZ, RZ, R74 ;  /* 0x000000ffff4d7224 */ /* 0x000fce00078e004a */
[----:B------:R-:W-:Y:S05]  /*9bd0*/  WARPSYNC.COLLECTIVE R76, `(.L_x_115) ;  /* 0x000000004c087348 */ /* 0x000fea0003c00000 */
[----:B------:R0:W1:Y:S02]  /*9be0*/  SHFL.UP P0, R38, R77, R38, R75 ;  /* 0x040000264d267389 */ /* 0x000064000000004b */
[----:B01----:R-:W-:Y:S05]  /*9bf0*/  ENDCOLLECTIVE ;  /* 0x000000000000791b */ /* 0x003fea0003800000 */
.L_x_115:
[----:B------:R-:W-:Y:S02]  /*9c00*/  IMAD.MOV.U32 R77, RZ, RZ, R38 ;  /* 0x000000ffff4d7224 */ /* 0x000fe400078e0026 */
[----:B------:R-:W-:Y:S02]  /*9c10*/  IMAD.MOV.U32 R38, RZ, RZ, 0x8 ;  /* 0x00000008ff267424 */ /* 0x000fe400078e00ff */
[----:B------:R-:W-:-:S07]  /*9c20*/  @P0 IMAD.IADD R77, R74, 0x1, R77 ;  /* 0x000000014a4d0824 */ /* 0x000fce00078e024d */
[----:B------:R-:W-:Y:S05]  /*9c30*/  WARPSYNC.COLLECTIVE R76, `(.L_x_116) ;  /* 0x000000004c087348 */ /* 0x000fea0003c00000 */
[----:B------:R0:W1:Y:S02]  /*9c40*/  SHFL.UP P0, R38, R77, R38, R75 ;  /* 0x040000264d267389 */ /* 0x000064000000004b */
[----:B01----:R-:W-:Y:S05]  /*9c50*/  ENDCOLLECTIVE ;  /* 0x000000000000791b */ /* 0x003fea0003800000 */
.L_x_116:
[----:B------:R-:W-:Y:S02]  /*9c60*/  IMAD.MOV.U32 R74, RZ, RZ, R38 ;  /* 0x000000ffff4a7224 */ /* 0x000fe400078e0026 */
[----:B------:R-:W-:Y:S02]  /*9c70*/  IMAD.MOV.U32 R38, RZ, RZ, 0x10 ;  /* 0x00000010ff267424 */ /* 0x000fe400078e00ff */
[----:B------:R-:W-:-:S04]  /*9c80*/  @P0 IMAD.IADD R74, R77, 0x1, R74 ;  /* 0x000000014d4a0824 */ /* 0x000fc800078e024a */
[----:B------:R-:W-:-:S07]  /*9c90*/  IMAD.MOV.U32 R77, RZ, RZ, R74 ;  /* 0x000000ffff4d7224 */ /* 0x000fce00078e004a */
[----:B------:R-:W-:Y:S05]  /*9ca0*/  WARPSYNC.COLLECTIVE R76, `(.L_x_117) ;  /* 0x000000004c087348 */ /* 0x000fea0003c00000 */
[----:B------:R0:W1:Y:S02]  /*9cb0*/  SHFL.UP P0, R38, R77, R38, R75 ;  /* 0x040000264d267389 */ /* 0x000064000000004b */
[----:B01----:R-:W-:Y:S05]  /*9cc0*/  ENDCOLLECTIVE ;  /* 0x000000000000791b */ /* 0x003fea0003800000 */
.L_x_117:
[----:B------:R-:W-:Y:S05]  /*9cd0*/  BRA `(.L_x_118) ;  /* 0xffffff8c00587947 */ /* 0x000fea000383ffff */
.L_x_119:
[----:B------:R-:W-:-:S00]  /*9ce0*/  BRA `(.L_x_119) ;  /* 0xfffffffc00fc7947 */ /* 0x000fc0000383ffff */
[----:B------:R-:W-:-:S00]  /*9cf0*/  NOP ;  /* 0x0000000000007918 */ /* 0x000fc00000000000 */
        /* <DEDUP_REMOVED lines=8> */
.L_x_451:


//--------------------- .text._ZN3cub18CUB_300001_SM_10006detail10radix_sort33DeviceRadixSortExclusiveSumKernelINS1_5radix10policy_hubIjjyE10Policy1000EyEEvPT0_ --------------------------
	.section	.text._ZN3cub18CUB_300001_SM_10006detail10radix_sort33DeviceRadixSortExclusiveSumKernelINS1_5radix10policy_hubIjjyE10Policy1000EyEEvPT0_,"ax",@progbits
	.align	128
        .global         _ZN3cub18CUB_300001_SM_10006detail10radix_sort33DeviceRadixSortExclusiveSumKernelINS1_5radix10policy_hubIjjyE10Policy1000EyEEvPT0_
        .type           _ZN3cub18CUB_300001_SM_10006detail10radix_sort33DeviceRadixSortExclusiveSumKernelINS1_5radix10policy_hubIjjyE10Policy1000EyEEvPT0_,@function
        .size           _ZN3cub18CUB_300001_SM_10006detail10radix_sort33DeviceRadixSortExclusiveSumKernelINS1_5radix10policy_hubIjjyE10Policy1000EyEEvPT0_,(.L_x_452 - _ZN3cub18CUB_300001_SM_10006detail10radix_sort33DeviceRadixSortExclusiveSumKernelINS1_5radix10policy_hubIjjyE10Policy1000EyEEvPT0_)
        .other          _ZN3cub18CUB_300001_SM_10006detail10radix_sort33DeviceRadixSortExclusiveSumKernelINS1_5radix10policy_hubIjjyE10Policy1000EyEEvPT0_,@"STO_CUDA_ENTRY STV_DEFAULT"
_ZN3cub18CUB_300001_SM_10006detail10radix_sort33DeviceRadixSortExclusiveSumKernelINS1_5radix10policy_hubIjjyE10Policy1000EyEEvPT0_:
.text._ZN3cub18CUB_300001_SM_10006detail10radix_sort33DeviceRadixSortExclusiveSumKernelINS1_5radix10policy_hubIjjyE10Policy1000EyEEvPT0_:
[----:B------:R-:W-:Y:S01]  /*0000*/  LDC R1, c[0x0][0x37c] ;  /* 0x0000df00ff017b82 */ /* 0x000fe20000000800 */
[----:B------:R-:W0:Y:S07]  /*0010*/  S2R R18, SR_TID.X ;  /* 0x0000000000127919 */ /* 0x000e2e0000002100 */
[----:B------:R-:W1:Y:S01]  /*0020*/  LDC.64 R16, c[0x0][0x380] ;  /* 0x0000e000ff107b82 */ /* 0x000e620000000a00 */
[----:B------:R-:W2:Y:S01]  /*0030*/  LDCU.64 UR4, c[0x0][0x358] ;  /* 0x00006b00ff0477ac */ /* 0x000ea20008000a00 */
[----:B------:R-:W3:Y:S01]  /*0040*/  S2R R5, SR_CTAID.X ;  /* 0x0000000000057919 */ /* 0x000ee20000002500 */
[----:B0-----:R-:W-:Y:S01]  /*0050*/  ISETP.GT.U32.AND P1, PT, R18, 0xff, PT ;  /* 0x000000ff1200780c */ /* 0x001fe20003f24070 */
[----:B---3--:R-:W-:-:S04]  /*0060*/  IMAD R5, R5, 0x100, R18 ;  /* 0x0000010005057824 */ /* 0x008fc800078e0212 */
[----:B-1----:R-:W-:-:S08]  /*0070*/  IMAD.WIDE R16, R5, 0x8, R16 ;  /* 0x0000000805107825 */ /* 0x002fd000078e0210 */
[----:B--2---:R-:W2:Y:S01]  /*0080*/  @!P1 LDG.E.64 R2, desc[UR4][R16.64] ;  /* 0x0000000410029981 */ /* 0x004ea2000c1e1b00 */
[----:B------:R-:W-:Y:S02]  /*0090*/  MOV R0, 0x400 ;  /* 0x0000040000007802 */ /* 0x000fe40000000f00 */
[C---:B------:R-:W-:Y:S01]  /*00a0*/  ISETP.GT.U32.AND P0, PT, R18.reuse, 0x1f, PT ;  /* 0x0000001f1200780c */ /* 0x040fe20003f04070 */
[----:B------:R-:W0:Y:S02]  /*00b0*/  S2R R5, SR_CgaCtaId ;  /* 0x0000000000057919 */ /* 0x000e240000008800 */
[----:B0-----:R-:W-:Y:S02]  /*00c0*/  LEA R5, R5, R0, 0x18 ;  /* 0x0000000005057211 */ /* 0x001fe400078ec0ff */
[----:B------:R-:W-:-:S05]  /*00d0*/  LEA.HI R0, R18, R18, RZ, 0x1d ;  /* 0x0000001212007211 */ /* 0x000fca00078fe8ff */
[----:B------:R-:W-:-:S05]  /*00e0*/  IMAD R0, R0, 0x8, R5 ;  /* 0x0000000800007824 */ /* 0x000fca00078e0205 */
[----:B--2---:R0:W-:Y:S01]  /*00f0*/  STS.64 [R0+0x10], R2 ;  /* 0x0000100200007388 */ /* 0x0041e20000000a00 */
[----:B------:R-:W-:Y:S06]  /*0100*/  BAR.SYNC.DEFER_BLOCKING 0x0 ;  /* 0x0000000000007b1d */ /* 0x000fec0000010000 */
[----:B------:R-:W-:Y:S05]  /*0110*/  @P0 BRA `(.L_x_120) ;  /* 0x0000000400240947 */ /* 0x000fea0003800000 */
[----:B------:R-:W-:Y:S01]  /*0120*/  IMAD R18, R18, 0x48, R5 ;  /* 0x0000004812127824 */ /* 0x000fe200078e0205 */
[----:B------:R-:W-:-:S04]  /*0130*/  UMOV UR6, 0xffffffff ;  /* 0xffffffff00067882 */ /* 0x000fc80000000000 */
[----:B------:R-:W-:Y:S04]  /*0140*/  LDS.64 R14, [R18+0x10] ;  /* 0x00001000120e7984 */ /* 0x000fe80000000a00 */
[----:B------:R-:W-:Y:S04]  /*0150*/  LDS.64 R12, [R18+0x18] ;  /* 0x00001800120c7984 */ /* 0x000fe80000000a00 */
[----:B------:R-:W1:Y:S04]  /*0160*/  LDS.64 R10, [R18+0x20] ;  /* 0x00002000120a7984 */ /* 0x000e680000000a00 */
[----:B------:R-:W-:Y:S04]  /*0170*/  LDS.64 R8, [R18+0x28] ;  /* 0x0000280012087984 */ /* 0x000fe80000000a00 */
[----:B------:R-:W2:Y:S04]  /*0180*/  LDS.64 R6, [R18+0x30] ;  /* 0x0000300012067984 */ /* 0x000ea80000000a00 */
[----:B------:R-:W-:Y:S04]  /*0190*/  LDS.64 R4, [R18+0x38] ;  /* 0x0000380012047984 */ /* 0x000fe80000000a00 */
[----:B0-----:R-:W0:Y:S04]  /*01a0*/  LDS.64 R2, [R18+0x40] ;  /* 0x0000400012027984 */ /* 0x001e280000000a00 */
[----:B------:R-:W3:Y:S01]  /*01b0*/  LDS.64 R20, [R18+0x48] ;  /* 0x0000480012147984 */ /* 0x000ee20000000a00 */
[----:B-1----:R-:W-:-:S04]  /*01c0*/  IADD3 R19, P3, P4, R10, R12, R14 ;  /* 0x0000000c0a137210 */ /* 0x002fc80007c7e00e */
[----:B------:R-:W-:Y:S02]  /*01d0*/  IADD3.X R23, PT, PT, R11, R13, R15, P3, P4 ;  /* 0x0000000d0b177210 */ /* 0x000fe40001fe840f */
[----:B--2---:R-:W-:-:S04]  /*01e0*/  IADD3 R19, P0, P2, R6, R19, R8 ;  /* 0x0000001306137210 */ /* 0x004fc80007a1e008 */
[----:B------:R-:W-:Y:S02]  /*01f0*/  IADD3.X R23, PT, PT, R7, R23, R9, P0, P2 ;  /* 0x0000001707177210 */ /* 0x000fe400007e4409 */
[----:B0-----:R-:W-:-:S04]  /*0200*/  IADD3 R19, P3, P4, R2, R19, R4 ;  /* 0x0000001302137210 */ /* 0x001fc80007c7e004 */
[----:B---3--:R-:W-:Y:S02]  /*0210*/  IADD3 R20, P0, PT, R20, R19, RZ ;  /* 0x0000001314147210 */ /* 0x008fe40007f1e0ff */
[----:B------:R-:W-:-:S05]  /*0220*/  IADD3.X R19, PT, PT, R3, R23, R5, P3, P4 ;  /* 0x0000001703137210 */ /* 0x000fca0001fe8405 */
[----:B------:R-:W-:Y:S01]  /*0230*/  IMAD.X R19, R21, 0x1, R19, P0 ;  /* 0x0000000115137824 */ /* 0x000fe200000e0613 */
[----:B------:R-:W-:Y:S06]  /*0240*/  BRA.DIV UR6, `(.L_x_121) ;  /* 0x0000000206f07947 */ /* 0x000fec000b800000 */
[----:B------:R-:W0:Y:S04]  /*0250*/  SHFL.UP PT, R27, R20, 0x1, RZ ;  /* 0x04200000141b7989 */ /* 0x000e2800000e00ff */
[----:B------:R-:W1:Y:S01]  /*0260*/  SHFL.UP P0, R25, R19, 0x1, RZ ;  /* 0x0420000013197989 */ /* 0x000e6200000000ff */
[----:B0-----:R-:W-:-:S04]  /*0270*/  IADD3 R22, P2, PT, R27, R20, RZ ;  /* 0x000000141b167210 */ /* 0x001fc80007f5e0ff */
[----:B-1----:R-:W-:Y:S01]  /*0280*/  SEL R27, R22, R27, P0 ;  /* 0x0000001b161b7207 */ /* 0x002fe20000000000 */
[----:B------:R-:W-:-:S04]  /*0290*/  IMAD.X R26, R25, 0x1, R19, P2 ;  /* 0x00000001191a7824 */ /* 0x000fc800010e0613 */
[----:B------:R-:W0:Y:S01]  /*02a0*/  SHFL.UP PT, R28, R27, 0x2, RZ ;  /* 0x044000001b1c7989 */ /* 0x000e2200000e00ff */
[----:B------:R-:W-:-:S05]  /*02b0*/  SEL R26, R26, R25, P0 ;  /* 0x000000191a1a7207 */ /* 0x000fca0000000000 */
[----:B------:R-:W1:Y:S01]  /*02c0*/  SHFL.UP P0, R25, R26, 0x2, RZ ;  /* 0x044000001a197989 */ /* 0x000e6200000000ff */
[----:B0-----:R-:W-:-:S05]  /*02d0*/  IADD3 R21, P2, PT, R28, R27, RZ ;  /* 0x0000001b1c157210 */ /* 0x001fca0007f5e0ff */
[----:B-1----:R-:W-:Y:S01]  /*02e0*/  IMAD.X R22, R25, 0x1, R26, P2 ;  /* 0x0000000119167824 */ /* 0x002fe200010e061a */
[----:B------:R-:W-:-:S04]  /*02f0*/  SEL R28, R21, R28, P0 ;  /* 0x0000001c151c7207 */ /* 0x000fc80000000000 */
[----:B------:R-:W-:Y:S01]  /*0300*/  SEL R29, R22, R25, P0 ;  /* 0x00000019161d7207 */ /* 0x000fe20000000000 */
        /* <DEDUP_REMOVED lines=12> */
[----:B------:R0:W1:Y:S04]  /*03d0*/  SHFL.UP PT, R28, R27, 0x10, RZ ;  /* 0x060000001b1c7989 */ /* 0x00006800000e00ff */
[----:B------:R0:W2:Y:S02]  /*03e0*/  SHFL.UP P0, R25, R26, 0x10, RZ ;  /* 0x060000001a197989 */ /* 0x0000a400000000ff */
.L_x_132:
[----:B-1----:R-:W-:-:S04]  /*03f0*/  IADD3 R21, P2, PT, R28, R27, RZ ;  /* 0x0000001b1c157210 */ /* 0x002fc80007f5e0ff */
[----:B--2---:R-:W-:Y:S01]  /*0400*/  SEL R21, R21, R28, P0 ;  /* 0x0000001c15157207 */ /* 0x004fe20000000000 */
[----:B------:R-:W-:-:S05]  /*0410*/  IMAD.X R22, R25, 0x1, R26, P2 ;  /* 0x0000000119167824 */ /* 0x000fca00010e061a */
[----:B------:R-:W-:Y:S02]  /*0420*/  SEL R22, R22, R25, P0 ;  /* 0x0000001916167207 */ /* 0x000fe40000000000 */
[----:B------:R-:W-:-:S05]  /*0430*/  IADD3 R20, P0, PT, R21, -R20, RZ ;  /* 0x8000001415147210 */ /* 0x000fca0007f1e0ff */
[----:B------:R-:W-:Y:S01]  /*0440*/  IMAD.X R21, R22, 0x1, ~R19, P0 ;  /* 0x0000000116157824 */ /* 0x000fe200000e0e13 */
[----:B------:R-:W-:-:S04]  /*0450*/  IADD3 R14, P0, PT, R14, R20, RZ ;  /* 0x000000140e0e7210 */ /* 0x000fc80007f1e0ff */
[----:B------:R1:W-:Y:S01]  /*0460*/  STS.64 [R18+0x10], R20 ;  /* 0x0000101412007388 */ /* 0x0003e20000000a00 */
[----:B------:R-:W-:Y:S01]  /*0470*/  IMAD.X R15, R15, 0x1, R21, P0 ;  /* 0x000000010f0f7824 */ /* 0x000fe200000e0615 */
        /* <DEDUP_REMOVED lines=17> */
[----:B------:R-:W-:-:S05]  /*0590*/  IMAD.X R3, R3, 0x1, R5, P0 ;  /* 0x0000000103037824 */ /* 0x000fca00000e0605 */
[----:B------:R1:W-:Y:S03]  /*05a0*/  STS.64 [R18+0x48], R2 ;  /* 0x0000480212007388 */ /* 0x0003e60000000a00 */
.L_x_120:
[----:B------:R-:W-:Y:S05]  /*05b0*/  WARPSYNC.ALL ;  /* 0x0000000000007948 */ /* 0x000fea0003800000 */
[----:B------:R-:W-:Y:S06]  /*05c0*/  BAR.SYNC.DEFER_BLOCKING 0x0 ;  /* 0x0000000000007b1d */ /* 0x000fec0000010000 */
[----:B------:R-:W-:Y:S05]  /*05d0*/  @P1 EXIT ;  /* 0x000000000000194d */ /* 0x000fea0003800000 */
[----:B01----:R-:W0:Y:S04]  /*05e0*/  LDS.64 R2, [R0+0x10] ;  /* 0x0000100000027984 */ /* 0x003e280000000a00 */
[----:B0-----:R-:W-:Y:S01]  /*05f0*/  STG.E.64 desc[UR4][R16.64], R2 ;  /* 0x0000000210007986 */ /* 0x001fe2000c101b04 */
[----:B------:R-:W-:Y:S05]  /*0600*/  EXIT ;  /* 0x000000000000794d */ /* 0x000fea0003800000 */
.L_x_121:
[----:B------:R-:W-:Y:S02]  /*0610*/  IMAD.MOV.U32 R24, RZ, RZ, R20 ;  /* 0x000000ffff187224 */ /* 0x000fe400078e0014 */
[----:B------:R-:W-:Y:S02]  /*0620*/  IMAD.MOV.U32 R23, RZ, RZ, 0x1 ;  /* 0x00000001ff177424 */ /* 0x000fe400078e00ff */
[----:B------:R-:W-:Y:S02]  /*0630*/  IMAD.MOV.U32 R22, RZ, RZ, RZ ;  /* 0x000000ffff167224 */ /* 0x000fe400078e00ff */
[----:B------:R-:W-:-:S07]  /*0640*/  IMAD.MOV.U32 R21, RZ, RZ, -0x1 ;  /* 0xffffffffff157424 */ /* 0x000fce00078e00ff */
[----:B------:R-:W-:Y:S05]  /*0650*/  WARPSYNC.COLLECTIVE R21, `(.L_x_122) ;  /* 0x0000000015087348 */ /* 0x000fea0003c00000 */
[----:B------:R0:W1:Y:S02]  /*0660*/  SHFL.UP P0, R25, R24, R23, R22 ;  /* 0x0400001718197389 */ /* 0x0000640000000016 */
[----:B01----:R-:W-:Y:S05]  /*0670*/  ENDCOLLECTIVE ;  /* 0x000000000000791b */ /* 0x003fea0003800000 */
.L_x_122:
[----:B------:R-:W-:Y:S02]  /*0680*/  IMAD.MOV.U32 R24, RZ, RZ, R19 ;  /* 0x000000ffff187224 */ /* 0x000fe400078e0013 */
[----:B------:R-:W-:-:S07]  /*0690*/  IMAD.MOV.U32 R27, RZ, RZ, R25 ;  /* 0x000000ffff1b7224 */ /* 0x000fce00078e0019 */
[----:B------:R-:W-:Y:S05]  /*06a0*/  WARPSYNC.COLLECTIVE R21, `(.L_x_123) ;  /* 0x0000000015087348 */ /* 0x000fea0003c00000 */
[----:B------:R0:W1:Y:S02]  /*06b0*/  SHFL.UP P0, R25, R24, R23, R22 ;  /* 0x0400001718197389 */ /* 0x0000640000000016 */
[----:B01----:R-:W-:Y:S05]  /*06c0*/  ENDCOLLECTIVE ;  /* 0x000000000000791b */ /* 0x003fea0003800000 */
.L_x_123:
[----:B------:R-:W-:Y:S01]  /*06d0*/  IADD3 R26, P2, PT, R27, R20, RZ ;  /* 0x000000141b1a7210 */ /* 0x000fe20007f5e0ff */
[----:B------:R-:W-:-:S03]  /*06e0*/  IMAD.MOV.U32 R23, RZ, RZ, 0x2 ;  /* 0x00000002ff177424 */ /* 0x000fc600078e00ff */
[----:B------:R-:W-:Y:S01]  /*06f0*/  SEL R27, R26, R27, P0 ;  /* 0x0000001b1a1b7207 */ /* 0x000fe20000000000 */
[----:B------:R-:W-:-:S04]  /*0700*/  IMAD.X R26, R25, 0x1, R19, P2 ;  /* 0x00000001191a7824 */ /* 0x000fc800010e0613 */
[----:B------:R-:W-:Y:S01]  /*0710*/  IMAD.MOV.U32 R24, RZ, RZ, R27 ;  /* 0x000000ffff187224 */ /* 0x000fe200078e001b */
[----:B------:R-:W-:-:S07]  /*0720*/  SEL R26, R26, R25, P0 ;  /* 0x000000191a1a7207 */ /* 0x000fce0000000000 */
[----:B------:R-:W-:Y:S05]  /*0730*/  WARPSYNC.COLLECTIVE R21, `(.L_x_124) ;  /* 0x0000000015087348 */ /* 0x000fea0003c00000 */
[----:B------:R0:W1:Y:S02]  /*0740*/  SHFL.UP P0, R25, R24, R23, R22 ;  /* 0x0400001718197389 */ /* 0x0000640000000016 */
[----:B01----:R-:W-:Y:S05]  /*0750*/  ENDCOLLECTIVE ;  /* 0x000000000000791b */ /* 0x003fea0003800000 */
.L_x_124:
[----:B------:R-:W-:Y:S02]  /*0760*/  IMAD.MOV.U32 R24, RZ, RZ, R26 ;  /* 0x000000ffff187224 */ /* 0x000fe400078e001a */
[----:B------:R-:W-:-:S07]  /*0770*/  IMAD.MOV.U32 R28, RZ, RZ, R25 ;  /* 0x000000ffff1c7224 */ /* 0x000fce00078e0019 */
[----:B------:R-:W-:Y:S05]  /*0780*/  WARPSYNC.COLLECTIVE R21, `(.L_x_125) ;  /* 0x0000000015087348 */ /* 0x000fea0003c00000 */
[----:B------:R0:W1:Y:S02]  /*0790*/  SHFL.UP P0, R25, R24, R23, R22 ;  /* 0x0400001718197389 */ /* 0x0000640000000016 */
[----:B01----:R-:W-:Y:S05]  /*07a0*/  ENDCOLLECTIVE ;  /* 0x000000000000791b */ /* 0x003fea0003800000 */
.L_x_125:
        /* <DEDUP_REMOVED lines=9> */
.L_x_126:
[----:B------:R-:W-:Y:S02]  /*0840*/  IMAD.MOV.U32 R24, RZ, RZ, R29 ;  /* 0x000000ffff187224 */ /* 0x000fe400078e001d */
[----:B------:R-:W-:-:S07]  /*0850*/  IMAD.MOV.U32 R27, RZ, RZ, R25 ;  /* 0x000000ffff1b7224 */ /* 0x000fce00078e0019 */
[----:B------:R-:W-:Y:S05]  /*0860*/  WARPSYNC.COLLECTIVE R21, `(.L_x_127) ;  /* 0x0000000015087348 */ /* 0x000fea0003c00000 */
[----:B------:R0:W1:Y:S02]  /*0870*/  SHFL.UP P0, R25, R24, R23, R22 ;  /* 0x0400001718197389 */ /* 0x0000640000000016 */
[----:B01----:R-:W-:Y:S05]  /*0880*/  ENDCOLLECTIVE ;  /* 0x000000000000791b */ /* 0x003fea0003800000 */
.L_x_127:
        /* <DEDUP_REMOVED lines=9> */
.L_x_128:
[----:B------:R-:W-:Y:S02]  /*0920*/  IMAD.MOV.U32 R24, RZ, RZ, R29 ;  /* 0x000000ffff187224 */ /* 0x000fe400078e001d */
[----:B------:R-:W-:-:S07]  /*0930*/  IMAD.MOV.U32 R27, RZ, RZ, R25 ;  /* 0x000000ffff1b7224 */ /* 0x000fce00078e0019 */
[----:B------:R-:W-:Y:S05]  /*0940*/  WARPSYNC.COLLECTIVE R21, `(.L_x_129) ;  /* 0x0000000015087348 */ /* 0x000fea0003c00000 */
[----:B------:R0:W1:Y:S02]  /*0950*/  SHFL.UP P0, R25, R24, R23, R22 ;  /* 0x0400001718197389 */ /* 0x0000640000000016 */
[----:B01----:R-:W-:Y:S05]  /*0960*/  ENDCOLLECTIVE ;  /* 0x000000000000791b */ /* 0x003fea0003800000 */
.L_x_129:
        /* <DEDUP_REMOVED lines=9> */
.L_x_130:
[----:B------:R-:W-:Y:S02]  /*0a00*/  IMAD.MOV.U32 R24, RZ, RZ, R26 ;  /* 0x000000ffff187224 */ /* 0x000fe400078e001a */
[----:B------:R-:W-:-:S07]  /*0a10*/  IMAD.MOV.U32 R28, RZ, RZ, R25 ;  /* 0x000000ffff1c7224 */ /* 0x000fce00078e0019 */
[----:B------:R-:W-:Y:S05]  /*0a20*/  WARPSYNC.COLLECTIVE R21, `(.L_x_131) ;  /* 0x0000000015087348 */ /* 0x000fea0003c00000 */
[----:B------:R0:W1:Y:S02]  /*0a30*/  SHFL.UP P0, R25, R24, R23, R22 ;  /* 0x0400001718197389 */ /* 0x0000640000000016 */
[----:B01----:R-:W-:Y:S05]  /*0a40*/  ENDCOLLECTIVE ;  /* 0x000000000000791b */ /* 0x003fea0003800000 */
.L_x_131:
[----:B------:R-:W-:Y:S05]  /*0a50*/  BRA `(.L_x_132) ;  /* 0xfffffff800647947 */ /* 0x000fea000383ffff */
.L_x_133:
        /* <DEDUP_REMOVED lines=10> */
.L_x_452:


//--------------------- .text._ZN3cub18CUB_300001_SM_10006detail10radix_sort30DeviceRadixSortHistogramKernelINS1_5radix10policy_hubIjjyE10Policy1000ELNS0_9SortOrderE0EjyNS1_21identity_decomposer_tEEEvPT2_PKT1_SA_iiT3_ --------------------------
	.section	.text._ZN3cub18CUB_300001_SM_10006detail10radix_sort30DeviceRadixSortHistogramKernelINS1_5radix10policy_hubIjjyE10Policy1000ELNS0_9SortOrderE0EjyNS1_21identity_decomposer_tEEEvPT2_PKT1_SA_iiT3_,"ax",@progbits
	.align	128
        .global         _ZN3cub18CUB_300001_SM_10006detail10radix_sort30DeviceRadixSortHistogramKernelINS1_5radix10policy_hubIjjyE10Policy1000ELNS0_9SortOrderE0EjyNS1_21identity_decomposer_tEEEvPT2_PKT1_SA_iiT3_
        .type           _ZN3cub18CUB_300001_SM_10006detail10radix_sort30DeviceRadixSortHistogramKernelINS1_5radix10policy_hubIjjyE10Policy1000ELNS0_9SortOrderE0EjyNS1_21identity_decomposer_tEEEvPT2_PKT1_SA_iiT3_,@function
        .size           _ZN3cub18CUB_300001_SM_10006detail10radix_sort30DeviceRadixSortHistogramKernelINS1_5radix10policy_hubIjjyE10Policy1000ELNS0_9SortOrderE0EjyNS1_21identity_decomposer_tEEEvPT2_PKT1_SA_iiT3_,(.L_x_453 - _ZN3cub18CUB_300001_SM_10006detail10radix_sort30DeviceRadixSortHistogramKernelINS1_5radix10policy_hubIjjyE10Policy1000ELNS0_9SortOrderE0EjyNS1_21identity_decomposer_tEEEvPT2_PKT1_SA_iiT3_)
        .other          _ZN3cub18CUB_300001_SM_10006detail10radix_sort30DeviceRadixSortHistogramKernelINS1_5radix10policy_hubIjjyE10Policy1000ELNS0_9SortOrderE0EjyNS1_21identity_decomposer_tEEEvPT2_PKT1_SA_iiT3_,@"STO_CUDA_ENTRY STV_DEFAULT"
_ZN3cub18CUB_300001_SM_10006detail10radix_sort30DeviceRadixSortHistogramKernelINS1_5radix10policy_hubIjjyE10Policy1000ELNS0_9SortOrderE0EjyNS1_21identity_decomposer_tEEEvPT2_PKT1_SA_iiT3_:
.text._ZN3cub18CUB_300001_SM_10006detail10radix_sort30DeviceRadixSortHistogramKernelINS1_5radix10policy_hubIjjyE10Policy1000ELNS0_9SortOrderE0EjyNS1_21identity_decomposer_tEEEvPT2_PKT1_SA_iiT3_:
[----:B------:R-:W-:Y:S01]  /*0000*/  LDC R1, c[0x0][0x37c] ;  /* 0x0000df00ff017b82 */ /* 0x000fe20000000800 */
[----:B------:R-:W0:Y:S02]  /*0010*/  LDCU.64 UR4, c[0x0][0x390] ;  /* 0x00007200ff0477ac */ /* 0x000e240008000a00 */
[----:B0-----:R-:W-:-:S04]  /*0020*/  ISETP.NE.U32.AND P0, PT, RZ, UR4, PT ;  /* 0x00000004ff007c0c */ /* 0x001fc8000bf05070 */
[----:B------:R-:W-:-:S13]  /*0030*/  ISETP.NE.AND.EX P0, PT, RZ, UR5, PT, P0 ;  /* 0x00000005ff007c0c */ /* 0x000fda000bf05300 */
[----:B------:R-:W-:Y:S05]  /*0040*/  @!P0 EXIT ;  /* 0x000000000000894d */ /* 0x000fea0003800000 */
[----:B------:R-:W0:Y:S01]  /*0050*/  S2R R18, SR_TID.X ;  /* 0x0000000000127919 */ /* 0x000e220000002100 */
[----:B------:R-:W1:Y:S01]  /*0060*/  LDCU.64 UR4, c[0x0][0x398] ;  /* 0x00007300ff0477ac */ /* 0x000e620008000a00 */
[----:B------:R-:W2:Y:S01]  /*0070*/  S2UR UR7, SR_CgaCtaId ;  /* 0x00000000000779c3 */ /* 0x000ea20000008800 */
[----:B------:R-:W-:Y:S01]  /*0080*/  UMOV UR6, 0x400 ;  /* 0x0000040000067882 */ /* 0x000fe20000000000 */
[----:B------:R-:W3:Y:S06]  /*0090*/  LDCU.64 UR18, c[0x0][0x358] ;  /* 0x00006b00ff1277ac */ /* 0x000eec0008000a00 */
[----:B------:R-:W4:Y:S01]  /*00a0*/  S2UR UR8, SR_CTAID.X ;  /* 0x00000000000879c3 */ /* 0x000f220000002500 */
[----:B------:R-:W0:Y:S01]  /*00b0*/  LDCU UR21, c[0x0][0x370] ;  /* 0x00006e00ff1577ac */ /* 0x000e220008000800 */
[----:B-1----:R-:W-:-:S04]  /*00c0*/  UIADD3 UR4, UPT, UPT, UR5, 0x7, -UR4 ;  /* 0x0000000705047890 */ /* 0x002fc8000fffe804 */
[----:B------:R-:W-:Y:S02]  /*00d0*/  UISETP.GE.AND UP0, UPT, UR4, 0x8, UPT ;  /* 0x000000080400788c */ /* 0x000fe4000bf06270 */
[----:B------:R-:W-:Y:S02]  /*00e0*/  USHF.R.S32.HI UR5, URZ, 0x1f, UR4 ;  /* 0x0000001fff057899 */ /* 0x000fe40008011404 */
[----:B--2---:R-:W-:Y:S02]  /*00f0*/  ULEA UR6, UR7, UR6, 0x18 ;  /* 0x0000000607067291 */ /* 0x004fe4000f8ec0ff */
[----:B------:R-:W-:Y:S01]  /*0100*/  PLOP3.LUT P0, PT, PT, PT, UP0, 0x80, 0x8 ;  /* 0x000000000008781c */ /* 0x000fe20003f0f008 */
[----:B------:R-:W-:Y:S01]  /*0110*/  ULEA.HI UR5, UR5, UR4, URZ, 0x3 ;  /* 0x0000000405057291 */ /* 0x000fe2000f8f18ff */
[C---:B0-----:R-:W-:Y:S02]  /*0120*/  VIADD R19, R18.reuse, 0x80 ;  /* 0x0000008012137836 */ /* 0x041fe40000000000 */
[C---:B------:R-:W-:Y:S01]  /*0130*/  ISETP.GT.U32.OR P0, PT, R18.reuse, 0xff, !P0 ;  /* 0x000000ff1200780c */ /* 0x040fe20004704470 */
[----:B------:R-:W-:Y:S01]  /*0140*/  USHF.R.S32.HI UR5, URZ, 0x3, UR5 ;  /* 0x00000003ff057899 */ /* 0x000fe20008011405 */
[C---:B------:R-:W-:Y:S01]  /*0150*/  VIADD R20, R18.reuse, 0x100 ;  /* 0x0000010012147836 */ /* 0x040fe20000000000 */
[C---:B------:R-:W-:Y:S01]  /*0160*/  IADD3 R25, PT, PT, R18.reuse, 0x500, RZ ;  /* 0x0000050012197810 */ /* 0x040fe20007ffe0ff */
[C---:B------:R-:W-:Y:S01]  /*0170*/  VIADD R21, R18.reuse, 0x180 ;  /* 0x0000018012157836 */ /* 0x040fe20000000000 */
[----:B------:R-:W-:Y:S01]  /*0180*/  P2R R28, PR, RZ, 0x1 ;  /* 0x00000001ff1c7803 */ /* 0x000fe20000000000 */
[C---:B------:R-:W-:Y:S01]  /*0190*/  VIADD R22, R18.reuse, 0x200 ;  /* 0x0000020012167836 */ /* 0x040fe20000000000 */
[C---:B------:R-:W-:Y:S01]  /*01a0*/  LEA R27, R18.reuse, UR6, 0x2 ;  /* 0x00000006121b7c11 */ /* 0x040fe2000f8e10ff */
[C---:B------:R-:W-:Y:S01]  /*01b0*/  VIADD R23, R18.reuse, 0x280 ;  /* 0x0000028012177836 */ /* 0x040fe20000000000 */
[----:B----4-:R-:W-:Y:S01]  /*01c0*/  USHF.L.U32 UR8, UR8, 0xb, URZ ;  /* 0x0000000b08087899 */ /* 0x010fe200080006ff */
[C---:B------:R-:W-:Y:S01]  /*01d0*/  VIADD R24, R18.reuse, 0x300 ;  /* 0x0000030012187836 */ /* 0x040fe20000000000 */
[----:B------:R-:W-:Y:S01]  /*01e0*/  ULOP3.LUT UR20, UR5, 0x7, URZ, 0xc0, !UPT ;  /* 0x0000000705147892 */ /* 0x000fe2000f8ec0ff */
[----:B------:R-:W-:Y:S01]  /*01f0*/  VIADD R26, R18, 0x780 ;  /* 0x00000780121a7836 */ /* 0x000fe20000000000 */
[----:B------:R-:W-:Y:S01]  /*0200*/  ULOP3.LUT UR9, UR5, 0x3, URZ, 0xc0, !UPT ;  /* 0x0000000305097892 */ /* 0x000fe2000f8ec0ff */
[----:B------:R-:W-:Y:S01]  /*0210*/  UMOV UR6, URZ ;  /* 0x000000ff00067c82 */ /* 0x000fe20008000000 */
[----:B---3--:R-:W-:-:S10]  /*0220*/  UMOV UR7, URZ ;  /* 0x000000ff00077c82 */ /* 0x008fd40008000000 */
.L_x_217:
[----:B------:R-:W-:Y:S01]  /*0230*/  ISETP.NE.AND P0, PT, R28, RZ, PT ;  /* 0x000000ff1c00720c */ /* 0x000fe20003f05270 */
[----:B------:R-:W-:-:S12]  /*0240*/  BSSY.RECONVERGENT B0, `(.L_x_134) ;  /* 0x0000082000007945 */ /* 0x000fd80003800200 */
[----:B0-2345:R-:W-:Y:S05]  /*0250*/  @P0 BRA `(.L_x_135) ;  /* 0x0000000800000947 */ /* 0x03dfea0003800000 */
[----:B------:R-:W0:Y:S02]  /*0260*/  LDC.64 R2, c[0x0][0x398] ;  /* 0x0000e600ff027b82 */ /* 0x000e240000000a00 */
[----:B0-----:R-:W-:-:S04]  /*0270*/  IADD3 R2, PT, PT, R3, 0x7, -R2 ;  /* 0x0000000703027810 */ /* 0x001fc80007ffe802 */
[----:B------:R-:W-:-:S04]  /*0280*/  SHF.R.S32.HI R3, RZ, 0x1f, R2 ;  /* 0x0000001fff037819 */ /* 0x000fc80000011402 */
[----:B------:R-:W-:-:S04]  /*0290*/  LEA.HI R3, R3, R2, RZ, 0x3 ;  /* 0x0000000203037211 */ /* 0x000fc800078f18ff */
[----:B------:R-:W-:-:S04]  /*02a0*/  SHF.R.S32.HI R3, RZ, 0x3, R3 ;  /* 0x00000003ff037819 */ /* 0x000fc80000011403 */
[C---:B------:R-:W-:Y:S01]  /*02b0*/  LOP3.LUT R5, R3.reuse, 0xffffff0, RZ, 0xc0, !PT ;  /* 0x0ffffff003057812 */ /* 0x040fe200078ec0ff */
[----:B------:R-:W-:-:S05]  /*02c0*/  VIADD R0, R3, 0xffffffff ;  /* 0xffffffff03007836 */ /* 0x000fca0000000000 */
[----:B------:R-:W-:Y:S01]  /*02d0*/  ISETP.GE.U32.AND P0, PT, R0, 0xf, PT ;  /* 0x0000000f0000780c */ /* 0x000fe20003f06070 */
[----:B------:R-:W-:-:S12]  /*02e0*/  IMAD.MOV.U32 R0, RZ, RZ, RZ ;  /* 0x000000ffff007224 */ /* 0x000fd800078e00ff */
[----:B------:R-:W-:Y:S05]  /*02f0*/  @!P0 BRA `(.L_x_136) ;  /* 0x00000000005c8947 */ /* 0x000fea0003800000 */
[----:B------:R-:W-:Y:S02]  /*0300*/  IMAD.MOV R2, RZ, RZ, -R5 ;  /* 0x000000ffff027224 */ /* 0x000fe400078e0a05 */
[----:B------:R-:W-:-:S07]  /*0310*/  VIADD R0, R27, 0x2000 ;  /* 0x000020001b007836 */ /* 0x000fce0000000000 */
.L_x_137:
[----:B------:R-:W-:Y:S01]  /*0320*/  VIADD R2, R2, 0x10 ;  /* 0x0000001002027836 */ /* 0x000fe20000000000 */
[----:B------:R-:W-:Y:S04]  /*0330*/  STS [R0+-0x2000], RZ ;  /* 0xffe000ff00007388 */ /* 0x000fe80000000800 */
        /* <DEDUP_REMOVED lines=16> */
[----:B0-----:R-:W-:Y:S01]  /*0440*/  IADD3 R0, PT, PT, R0, 0x4000, RZ ;  /* 0x0000400000007810 */ /* 0x001fe20007ffe0ff */
[----:B------:R-:W-:Y:S06]  /*0450*/  @P1 BRA `(.L_x_137) ;  /* 0xfffffffc00b01947 */ /* 0x000fec000383ffff */
[----:B------:R-:W-:-:S07]  /*0460*/  IMAD.MOV.U32 R0, RZ, RZ, R5 ;  /* 0x000000ffff007224 */ /* 0x000fce00078e0005 */
.L_x_136:
[----:B------:R-:W-:Y:S01]  /*0470*/  LOP3.LUT R2, R3, 0xf, RZ, 0xc0, !PT ;  /* 0x0000000f03027812 */ /* 0x000fe200078ec0ff */
[----:B------:R-:W-:-:S03]  /*0480*/  IMAD.U32 R4, RZ, RZ, UR20 ;  /* 0x00000014ff047e24 */ /* 0x000fc6000f8e00ff */
[C---:B------:R-:W-:Y:S01]  /*0490*/  ISETP.NE.AND P1, PT, R2.reuse, RZ, PT ;  /* 0x000000ff0200720c */ /* 0x040fe20003f25270 */
[----:B------:R-:W-:Y:S02]  /*04a0*/  VIADD R2, R2, 0xffffffff ;  /* 0xffffffff02027836 */ /* 0x000fe40000000000 */
[----:B------:R-:W-:-:S10]  /*04b0*/  VIADD R4, R4, 0xffffffff ;  /* 0xffffffff04047836 */ /* 0x000fd40000000000 */
[----:B------:R-:W-:Y:S05]  /*04c0*/  @!P1 BRA `(.L_x_138) ;  /* 0x00000000007c9947 */ /* 0x000fea0003800000 */
[----:B------:R-:W-:Y:S01]  /*04d0*/  ISETP.GE.U32.AND P2, PT, R2, 0x7, PT ;  /* 0x000000070200780c */ /* 0x000fe20003f46070 */
[----:B------:R-:W-:-:S12]  /*04e0*/  UISETP.NE.AND UP0, UPT, UR20, URZ, UPT ;  /* 0x000000ff1400728c */ /* 0x000fd8000bf05270 */
[----:B------:R-:W-:Y:S05]  /*04f0*/  @!P2 BRA `(.L_x_139) ;  /* 0x000000000028a947 */ /* 0x000fea0003800000 */
        /* <DEDUP_REMOVED lines=10> */
.L_x_139:
[----:B------:R-:W-:Y:S05]  /*05a0*/  BRA.U !UP0, `(.L_x_138) ;  /* 0x0000000108447547 */ /* 0x000fea000b800000 */
[----:B------:R-:W-:Y:S01]  /*05b0*/  ISETP.GE.U32.AND P2, PT, R4, 0x3, PT ;  /* 0x000000030400780c */ /* 0x000fe20003f46070 */
[----:B------:R-:W-:-:S12]  /*05c0*/  UISETP.NE.AND UP0, UPT, UR9, URZ, UPT ;  /* 0x000000ff0900728c */ /* 0x000fd8000bf05270 */
[C---:B0-----:R-:W-:Y:S01]  /*05d0*/  @P2 LEA R3, R0.reuse, R27, 0xa ;  /* 0x0000001b00032211 */ /* 0x041fe200078e50ff */
[----:B------:R-:W-:-:S04]  /*05e0*/  @P2 VIADD R0, R0, 0x4 ;  /* 0x0000000400002836 */ /* 0x000fc80000000000 */
[----:B------:R1:W-:Y:S04]  /*05f0*/  @P2 STS [R3], RZ ;  /* 0x000000ff03002388 */ /* 0x0003e80000000800 */
[----:B------:R1:W-:Y:S04]  /*0600*/  @P2 STS [R3+0x400], RZ ;  /* 0x000400ff03002388 */ /* 0x0003e80000000800 */
[----:B------:R1:W-:Y:S04]  /*0610*/  @P2 STS [R3+0x800], RZ ;  /* 0x000800ff03002388 */ /* 0x0003e80000000800 */
[----:B------:R1:W-:Y:S01]  /*0620*/  @P2 STS [R3+0xc00], RZ ;  /* 0x000c00ff03002388 */ /* 0x0003e20000000800 */
[----:B------:R-:W-:Y:S05]  /*0630*/  BRA.U !UP0, `(.L_x_138) ;  /* 0x0000000108207547 */ /* 0x000fea000b800000 */
[----:B------:R-:W-:Y:S01]  /*0640*/  IMAD R0, R0, 0x400, R27 ;  /* 0x0000040000007824 */ /* 0x000fe200078e021b */
[----:B------:R-:W-:-:S04]  /*0650*/  UISETP.NE.AND UP0, UPT, UR9, 0x1, UPT ;  /* 0x000000010900788c */ /* 0x000fc8000bf05270 */
[----:B------:R2:W-:Y:S05]  /*0660*/  STS [R0], RZ ;  /* 0x000000ff00007388 */ /* 0x0005ea0000000800 */
[----:B------:R-:W-:Y:S05]  /*0670*/  BRA.U !UP0, `(.L_x_138) ;  /* 0x0000000108107547 */ /* 0x000fea000b800000 */
[----:B------:R-:W-:Y:S01]  /*0680*/  UISETP.NE.AND UP0, UPT, UR9, 0x2, UPT ;  /* 0x000000020900788c */ /* 0x000fe2000bf05270 */
[----:B------:R3:W-:Y:S05]  /*0690*/  STS [R0+0x400], RZ ;  /* 0x000400ff00007388 */ /* 0x0007ea0000000800 */
[----:B------:R-:W-:-:S13]  /*06a0*/  PLOP3.LUT P2, PT, PT, PT, UP0, 0x80, 0x8 ;  /* 0x000000000008781c */ /* 0x000fda0003f4f008 */
[----:B------:R3:W-:Y:S02]  /*06b0*/  @P2 STS [R0+0x800], RZ ;  /* 0x000800ff00002388 */ /* 0x0007e40000000800 */
.L_x_138:
[----:B------:R-:W-:-:S13]  /*06c0*/  ISETP.GT.U32.AND P2, PT, R18, 0x7f, PT ;  /* 0x0000007f1200780c */ /* 0x000fda0003f44070 */
[----:B------:R-:W-:Y:S05]  /*06d0*/  @P2 BRA `(.L_x_135) ;  /* 0x0000000000e02947 */ /* 0x000fea0003800000 */
[----:B--23--:R-:W-:Y:S01]  /*06e0*/  IMAD.MOV.U32 R0, RZ, RZ, RZ ;  /* 0x000000ffff007224 */ /* 0x00cfe200078e00ff */
[----:B------:R-:W-:Y:S06]  /*06f0*/  @!P0 BRA `(.L_x_140) ;  /* 0x0000000000588947 */ /* 0x000fec0003800000 */
[----:B------:R-:W-:-:S07]  /*0700*/  IMAD.MOV.U32 R0, RZ, RZ, RZ ;  /* 0x000000ffff007224 */ /* 0x000fce00078e00ff */
.L_x_141:
[C---:B012---:R-:W-:Y:S02]  /*0710*/  IMAD R3, R0.reuse, 0x400, R27 ;  /* 0x0000040000037824 */ /* 0x047fe400078e021b */
[----:B------:R-:W-:-:S03]  /*0720*/  VIADD R0, R0, 0x10 ;  /* 0x0000001000007836 */ /* 0x000fc60000000000 */
[----:B------:R2:W-:Y:S02]  /*0730*/  STS [R3+0x200], RZ ;  /* 0x000200ff03007388 */ /* 0x0005e40000000800 */
[----:B------:R-:W-:Y:S02]  /*0740*/  ISETP.NE.AND P0, PT, R0, R5, PT ;  /* 0x000000050000720c */ /* 0x000fe40003f05270 */
[----:B------:R2:W-:Y:S04]  /*0750*/  STS [R3+0x600], RZ ;  /* 0x000600ff03007388 */ /* 0x0005e80000000800 */
        /* <DEDUP_REMOVED lines=13> */
[----:B------:R2:W-:Y:S01]  /*0830*/  STS [R3+0x3e00], RZ ;  /* 0x003e00ff03007388 */ /* 0x0005e20000000800 */
[----:B------:R-:W-:Y:S05]  /*0840*/  @P0 BRA `(.L_x_141) ;  /* 0xfffffffc00b00947 */ /* 0x000fea000383ffff */
[----:B------:R-:W-:-:S07]  /*0850*/  MOV R0, R5 ;  /* 0x0000000500007202 */ /* 0x000fce0000000f00 */
.L_x_140:
[----:B------:R-:W-:Y:S05]  /*0860*/  @!P1 BRA `(.L_x_135) ;  /* 0x00000000007c9947 */ /* 0x000fea0003800000 */
[----:B------:R-:W-:Y:S01]  /*0870*/  ISETP.GE.U32.AND P0, PT, R2, 0x7, PT ;  /* 0x000000070200780c */ /* 0x000fe20003f06070 */
[----:B------:R-:W-:-:S12]  /*0880*/  UISETP.NE.AND UP0, UPT, UR20, URZ, UPT ;  /* 0x000000ff1400728c */ /* 0x000fd8000bf05270 */
[----:B------:R-:W-:Y:S05]  /*0890*/  @!P0 BRA `(.L_x_142) ;  /* 0x0000000000288947 */ /* 0x000fea0003800000 */
[C---:B------:R-:W-:Y:S02]  /*08a0*/  IMAD R2, R0.reuse, 0x400, R27 ;  /* 0x0000040000027824 */ /* 0x040fe400078e021b */
[----:B------:R-:W-:-:S03]  /*08b0*/  VIADD R0, R0, 0x8 ;  /* 0x0000000800007836 */ /* 0x000fc60000000000 */
[----:B------:R3:W-:Y:S04]  /*08c0*/  STS [R2+0x200], RZ ;  /* 0x000200ff02007388 */ /* 0x0007e80000000800 */
[----:B------:R3:W-:Y:S04]  /*08d0*/  STS [R2+0x600], RZ ;  /* 0x000600ff02007388 */ /* 0x0007e80000000800 */
[----:B------:R3:W-:Y:S04]  /*08e0*/  STS [R2+0xa00], RZ ;  /* 0x000a00ff02007388 */ /* 0x0007e80000000800 */
[----:B------:R3:W-:Y:S04]  /*08f0*/  STS [R2+0xe00], RZ ;  /* 0x000e00ff02007388 */ /* 0x0007e80000000800 */
[----:B------:R3:W-:Y:S04]  /*0900*/  STS [R2+0x1200], RZ ;  /* 0x001200ff02007388 */ /* 0x0007e80000000800 */
[----:B------:R3:W-:Y:S04]  /*0910*/  STS [R2+0x1600], RZ ;  /* 0x001600ff02007388 */ /* 0x0007e80000000800 */
[----:B------:R3:W-:Y:S04]  /*0920*/  STS [R2+0x1a00], RZ ;  /* 0x001a00ff02007388 */ /* 0x0007e80000000800 */
[----:B------:R3:W-:Y:S02]  /*0930*/  STS [R2+0x1e00], RZ ;  /* 0x001e00ff02007388 */ /* 0x0007e40000000800 */
.L_x_142:
[----:B------:R-:W-:Y:S05]  /*0940*/  BRA.U !UP0, `(.L_x_135) ;  /* 0x0000000108447547 */ /* 0x000fea000b800000 */
[----:B------:R-:W-:Y:S01]  /*0950*/  ISETP.GE.U32.AND P0, PT, R4, 0x3, PT ;  /* 0x000000030400780c */ /* 0x000fe20003f06070 */
[----:B------:R-:W-:-:S12]  /*0960*/  UISETP.NE.AND UP0, UPT, UR9, URZ, UPT ;  /* 0x000000ff0900728c */ /* 0x000fd8000bf05270 */
[C---:B---3--:R-:W-:Y:S02]  /*0970*/  @P0 IMAD R2, R0.reuse, 0x400, R27 ;  /* 0x0000040000020824 */ /* 0x048fe400078e021b */
[----:B------:R-:W-:-:S03]  /*0980*/  @P0 VIADD R0, R0, 0x4 ;  /* 0x0000000400000836 */ /* 0x000fc60000000000 */
[----:B------:R4:W-:Y:S04]  /*0990*/  @P0 STS [R2+0x200], RZ ;  /* 0x000200ff02000388 */ /* 0x0009e80000000800 */
[----:B------:R4:W-:Y:S04]  /*09a0*/  @P0 STS [R2+0x600], RZ ;  /* 0x000600ff02000388 */ /* 0x0009e80000000800 */
[----:B------:R4:W-:Y:S04]  /*09b0*/  @P0 STS [R2+0xa00], RZ ;  /* 0x000a00ff02000388 */ /* 0x0009e80000000800 */
[----:B------:R4:W-:Y:S01]  /*09c0*/  @P0 STS [R2+0xe00], RZ ;  /* 0x000e00ff02000388 */ /* 0x0009e20000000800 */
[----:B------:R-:W-:Y:S05]  /*09d0*/  BRA.U !UP0, `(.L_x_135) ;  /* 0x0000000108207547 */ /* 0x000fea000b800000 */
[----:B------:R-:W-:Y:S01]  /*09e0*/  IMAD R0, R0, 0x400, R27 ;  /* 0x0000040000007824 */ /* 0x000fe200078e021b */
[----:B------:R-:W-:-:S04]  /*09f0*/  UISETP.NE.AND UP0, UPT, UR9, 0x1, UPT ;  /* 0x000000010900788c */ /* 0x000fc8000bf05270 */
[----:B------:R3:W-:Y:S05]  /*0a00*/  STS [R0+0x200], RZ ;  /* 0x000200ff00007388 */ /* 0x0007ea0000000800 */
[----:B------:R-:W-:Y:S05]  /*0a10*/  BRA.U !UP0, `(.L_x_135) ;  /* 0x0000000108107547 */ /* 0x000fea000b800000 */
[----:B------:R-:W-:Y:S01]  /*0a20*/  UISETP.NE.AND UP0, UPT, UR9, 0x2, UPT ;  /* 0x000000020900788c */ /* 0x000fe2000bf05270 */
[----:B------:R0:W-:Y:S05]  /*0a30*/  STS [R0+0x600], RZ ;  /* 0x000600ff00007388 */ /* 0x0001ea0000000800 */
[----:B------:R-:W-:-:S13]  /*0a40*/  PLOP3.LUT P0, PT, PT, PT, UP0, 0x80, 0x8 ;  /* 0x000000000008781c */ /* 0x000fda0003f0f008 */
[----:B------:R0:W-:Y:S02]  /*0a50*/  @P0 STS [R0+0xa00], RZ ;  /* 0x000a00ff00000388 */ /* 0x0001e40000000800 */
.L_x_135:
[----:B------:R-:W-:Y:S05]  /*0a60*/  BSYNC.RECONVERGENT B0 ;  /* 0x0000000000007941 */ /* 0x000fea0003800200 */
.L_x_134:
[----:B------:R-:W5:Y:S01]  /*0a70*/  LDCU.64 UR10, c[0x0][0x390] ;  /* 0x00007200ff0a77ac */ /* 0x000f620008000a00 */
[----:B------:R-:W-:Y:S02]  /*0a80*/  USHF.L.U32 UR4, UR6, 0x1e, URZ ;  /* 0x0000001e06047899 */ /* 0x000fe400080006ff */
[----:B------:R-:W-:Y:S02]  /*0a90*/  USHF.L.U64.HI UR5, UR6, 0x1e, UR7 ;  /* 0x0000001e06057899 */ /* 0x000fe40008010207 */
[----:B-----5:R-:W-:-:S04]  /*0aa0*/  UIADD3 UR4, UP0, UPT, -UR4, UR10, URZ ;  /* 0x0000000a04047290 */ /* 0x020fc8000ff1e1ff */
[----:B------:R-:W-:Y:S02]  /*0ab0*/  UIADD3.X UR5, UPT, UPT, ~UR5, UR11, URZ, UP0, !UPT ;  /* 0x0000000b05057290 */ /* 0x000fe400087fe5ff */
[----:B------:R-:W-:-:S04]  /*0ac0*/  UISETP.LT.U32.AND UP0, UPT, UR4, 0x40000000, UPT ;  /* 0x400000000400788c */ /* 0x000fc8000bf01070 */
[----:B------:R-:W-:-:S04]  /*0ad0*/  UISETP.LT.U32.AND.EX UP0, UPT, UR5, URZ, UPT, UP0 ;  /* 0x000000ff0500728c */ /* 0x000fc8000bf01100 */
[----:B------:R-:W-:Y:S02]  /*0ae0*/  USEL UR11, UR4, 0x40000000, UP0 ;  /* 0x40000000040b7887 */ /* 0x000fe40008000000 */
[----:B------:R-:W-:Y:S02]  /*0af0*/  USEL UR12, UR5, URZ, UP0 ;  /* 0x000000ff050c7287 */ /* 0x000fe40008000000 */
[----:B------:R-:W-:-:S04]  /*0b00*/  UISETP.GT.U32.AND UP0, UPT, UR11, UR8, UPT ;  /* 0x000000080b00728c */ /* 0x000fc8000bf04070 */
[----:B------:R-:W-:Y:S01]  /*0b10*/  UISETP.GT.U32.AND.EX UP0, UPT, UR12, URZ, UPT, UP0 ;  /* 0x000000ff0c00728c */ /* 0x000fe2000bf04100 */
[----:B------:R-:W-:Y:S08]  /*0b20*/  BAR.SYNC.DEFER_BLOCKING 0x0 ;  /* 0x0000000000007b1d */ /* 0x000ff00000010000 */
[----:B------:R-:W-:Y:S06]  /*0b30*/  BAR.SYNC.DEFER_BLOCKING 0x0 ;  /* 0x0000000000007b1d */ /* 0x000fec0000010000 */
[----:B------:R-:W-:Y:S05]  /*0b40*/  BRA.U !UP0, `(.L_x_143) ;  /* 0x0000000908d87547 */ /* 0x000fea000b800000 */
[----:B------:R-:W-:Y:S01]  /*0b50*/  UMOV UR10, UR8 ;  /* 0x00000008000a7c82 */ /* 0x000fe20008000000 */
[----:B------:R-:W-:-:S05]  /*0b60*/  UMOV UR5, URZ ;  /* 0x000000ff00057c82 */ /* 0x000fca0008000000 */
.L_x_148:
[----:B-----5:R-:W5:Y:S01]  /*0b70*/  LDCU.64 UR16, c[0x0][0x390] ;  /* 0x00007200ff1077ac */ /* 0x020f620008000a00 */
[----:B------:R-:W-:Y:S02]  /*0b80*/  USHF.L.U32 UR13, UR6, 0x1e, URZ ;  /* 0x0000001e060d7899 */ /* 0x000fe400080006ff */
[----:B------:R-:W-:Y:S02]  /*0b90*/  USHF.L.U64.HI UR14, UR6, 0x1e, UR7 ;  /* 0x0000001e060e7899 */ /* 0x000fe40008010207 */
[----:B------:R-:W-:-:S04]  /*0ba0*/  UIADD3 UR13, UP0, UPT, UR10, UR13, URZ ;  /* 0x0000000d0a0d7290 */ /* 0x000fc8000ff1e0ff */
[----:B------:R-:W-:Y:S02]  /*0bb0*/  UIADD3.X UR14, UPT, UPT, UR5, UR14, URZ, UP0, !UPT ;  /* 0x0000000e050e7290 */ /* 0x000fe400087fe4ff */
[----:B------:R-:W-:Y:S02]  /*0bc0*/  ULEA UR10, UP0, UR21, UR10, 0xb ;  /* 0x0000000a150a7291 */ /* 0x000fe4000f8058ff */
[----:B-----5:R-:W-:Y:S02]  /*0bd0*/  UIADD3 UR15, UP1, UPT, -UR13, UR16, URZ ;  /* 0x000000100d0f7290 */ /* 0x020fe4000ff3e1ff */
[----:B------:R-:W-:Y:S02]  /*0be0*/  UIADD3.X UR5, UPT, UPT, URZ, UR5, URZ, UP0, !UPT ;  /* 0x00000005ff057290 */ /* 0x000fe400087fe4ff */
[----:B------:R-:W-:Y:S02]  /*0bf0*/  UIADD3.X UR4, UPT, UPT, ~UR14, UR17, URZ, UP1, !UPT ;  /* 0x000000110e047290 */ /* 0x000fe40008ffe5ff */
[----:B------:R-:W-:-:S02]  /*0c00*/  UISETP.GE.U32.AND UP1, UPT, UR15, 0x800, UPT ;  /* 0x000008000f00788c */ /* 0x000fc4000bf26070 */
[----:B------:R-:W-:Y:S02]  /*0c10*/  UISETP.GE.U32.AND UP0, UPT, UR10, UR11, UPT ;  /* 0x0000000b0a00728c */ /* 0x000fe4000bf06070 */
[----:B------:R-:W-:Y:S02]  /*0c20*/  UISETP.GE.U32.AND.EX UP1, UPT, UR4, URZ, UPT, UP1 ;  /* 0x000000ff0400728c */ /* 0x000fe4000bf26110 */
[----:B------:R-:W-:-:S07]  /*0c30*/  UISETP.GE.U32.AND.EX UP0, UPT, UR5, UR12, UPT, UP0 ;  /* 0x0000000c0500728c */ /* 0x000fce000bf06100 */
[----:B012---:R-:W-:Y:S05]  /*0c40*/  BRA.U !UP1, `(.L_x_144) ;  /* 0x0000000109587547 */ /* 0x007fea000b800000 */
[----:B------:R-:W4:Y:S01]  /*0c50*/  LDCU.64 UR16, c[0x0][0x388] ;  /* 0x00007100ff1077ac */ /* 0x000f220008000a00 */
[----:B0-23--:R-:W-:-:S05]  /*0c60*/  IADD3 R0, P0, PT, R18, UR13, RZ ;  /* 0x0000000d12007c10 */ /* 0x00dfca000ff1e0ff */
[----:B-1----:R-:W-:Y:S01]  /*0c70*/  IMAD.X R3, RZ, RZ, UR14, P0 ;  /* 0x0000000eff037e24 */ /* 0x002fe200080e06ff */
[----:B----4-:R-:W-:-:S04]  /*0c80*/  LEA R14, P0, R0, UR16, 0x2 ;  /* 0x00000010000e7c11 */ /* 0x010fc8000f8010ff */
        /* <DEDUP_REMOVED lines=18> */
.L_x_144:
[C---:B------:R-:W-:Y:S01]  /*0db0*/  ISETP.GE.AND P5, PT, R18.reuse, UR15, PT ;  /* 0x0000000f12007c0c */ /* 0x040fe2000bfa6270 */
[----:B------:R-:W4:Y:S01]  /*0dc0*/  LDCU.64 UR16, c[0x0][0x388] ;  /* 0x00007100ff1077ac */ /* 0x000f220008000a00 */
[----:B0-23--:R-:W-:Y:S01]  /*0dd0*/  IADD3 R0, P0, PT, R18, UR13, RZ ;  /* 0x0000000d12007c10 */ /* 0x00dfe2000ff1e0ff */
[----:B------:R-:W-:Y:S01]  /*0de0*/  IMAD.MOV.U32 R17, RZ, RZ, -0x1 ;  /* 0xffffffffff117424 */ /* 0x000fe200078e00ff */
[----:B------:R-:W0:Y:S01]  /*0df0*/  S2R R18, SR_TID.X ;  /* 0x0000000000127919 */ /* 0x000e220000002100 */
[----:B------:R-:W-:Y:S01]  /*0e00*/  ISETP.GE.AND P2, PT, R19, UR15, PT ;  /* 0x0000000f13007c0c */ /* 0x000fe2000bf46270 */
[----:B------:R-:W-:Y:S01]  /*0e10*/  IMAD.MOV.U32 R16, RZ, RZ, -0x1 ;  /* 0xffffffffff107424 */ /* 0x000fe200078e00ff */
[----:B-1----:R-:W-:Y:S02]  /*0e20*/  IADD3.X R3, PT, PT, RZ, UR14, RZ, P0, !PT ;  /* 0x0000000eff037c10 */ /* 0x002fe400087fe4ff */
[----:B------:R-:W-:Y:S02]  /*0e30*/  ISETP.GE.AND P3, PT, R20, UR15, PT ;  /* 0x0000000f14007c0c */ /* 0x000fe4000bf66270 */
[----:B------:R-:W-:-:S02]  /*0e40*/  ISETP.GE.AND P4, PT, R21, UR15, PT ;  /* 0x0000000f15007c0c */ /* 0x000fc4000bf86270 */
[----:B----4-:R-:W-:-:S04]  /*0e50*/  LEA R14, P0, R0, UR16, 0x2 ;  /* 0x00000010000e7c11 */ /* 0x010fc8000f8010ff */
[----:B------:R-:W-:Y:S01]  /*0e60*/  LEA.HI.X R15, R0, UR17, R3, 0x2, P0 ;  /* 0x00000011000f7c11 */ /* 0x000fe200080f1403 */
[----:B------:R-:W-:Y:S02]  /*0e70*/  IMAD.MOV.U32 R13, RZ, RZ, -0x1 ;  /* 0xffffffffff0d7424 */ /* 0x000fe400078e00ff */
[----:B------:R-:W-:Y:S02]  /*0e80*/  IMAD.MOV.U32 R12, RZ, RZ, -0x1 ;  /* 0xffffffffff0c7424 */ /* 0x000fe400078e00ff */
[----:B------:R1:W5:Y:S01]  /*0e90*/  @!P5 LDG.E R17, desc[UR18][R14.64] ;  /* 0x000000120e11d981 */ /* 0x000362000c1e1900 */
[----:B------:R-:W-:-:S03]  /*0ea0*/  ISETP.GE.AND P5, PT, R22, UR15, PT ;  /* 0x0000000f16007c0c */ /* 0x000fc6000bfa6270 */
[----:B------:R1:W5:Y:S01]  /*0eb0*/  @!P2 LDG.E R16, desc[UR18][R14.64+0x200] ;  /* 0x000200120e10a981 */ /* 0x000362000c1e1900 */
[C---:B0-----:R-:W-:Y:S01]  /*0ec0*/  LOP3.LUT R0, R18.reuse, 0x400, RZ, 0xfc, !PT ;  /* 0x0000040012007812 */ /* 0x041fe200078efcff */
[----:B------:R-:W-:Y:S01]  /*0ed0*/  VIADD R2, R18, 0x380 ;  /* 0x0000038012027836 */ /* 0x000fe20000000000 */
[----:B------:R-:W-:Y:S01]  /*0ee0*/  ISETP.GE.AND P2, PT, R23, UR15, PT ;  /* 0x0000000f17007c0c */ /* 0x000fe2000bf46270 */
[----:B------:R1:W5:Y:S01]  /*0ef0*/  @!P3 LDG.E R13, desc[UR18][R14.64+0x400] ;  /* 0x000400120e0db981 */ /* 0x000362000c1e1900 */
[----:B------:R-:W-:Y:S01]  /*0f00*/  ISETP.GE.AND P1, PT, R0, UR15, PT ;  /* 0x0000000f00007c0c */ /* 0x000fe2000bf26270 */
[----:B------:R-:W-:Y:S01]  /*0f10*/  VIADD R0, R18, 0x480 ;  /* 0x0000048012007836 */ /* 0x000fe20000000000 */
[----:B------:R-:W-:Y:S01]  /*0f20*/  ISETP.GE.AND P0, PT, R2, UR15, PT ;  /* 0x0000000f02007c0c */ /* 0x000fe2000bf06270 */
[----:B------:R1:W5:Y:S01]  /*0f30*/  @!P4 LDG.E R12, desc[UR18][R14.64+0x600] ;  /* 0x000600120e0cc981 */ /* 0x000362000c1e1900 */
[----:B------:R-:W-:Y:S01]  /*0f40*/  ISETP.GE.AND P3, PT, R24, UR15, PT ;  /* 0x0000000f18007c0c */ /* 0x000fe2000bf66270 */
[----:B------:R-:W-:Y:S01]  /*0f50*/  IMAD.MOV.U32 R10, RZ, RZ, -0x1 ;  /* 0xffffffffff0a7424 */ /* 0x000fe200078e00ff */
[----:B------:R-:W-:-:S02]  /*0f60*/  ISETP.GE.AND P4, PT, R0, UR15, PT ;  /* 0x0000000f00007c0c */ /* 0x000fc4000bf86270 */
[----:B------:R-:W-:Y:S01]  /*0f70*/  MOV R11, 0xffffffff ;  /* 0xffffffff000b7802 */ /* 0x000fe20000000f00 */
[C---:B------:R-:W-:Y:S02]  /*0f80*/  VIADD R0, R18.reuse, 0x580 ;  /* 0x0000058012007836 */ /* 0x040fe40000000000 */
[----:B------:R-:W-:Y:S01]  /*0f90*/  VIADD R2, R18, 0x600 ;  /* 0x0000060012027836 */ /* 0x000fe20000000000 */
[----:B------:R1:W5:Y:S01]  /*0fa0*/  @!P2 LDG.E R10, desc[UR18][R14.64+0xa00] ;  /* 0x000a00120e0aa981 */ /* 0x000362000c1e1900 */
[----:B------:R-:W-:Y:S01]  /*0fb0*/  IMAD.MOV.U32 R9, RZ, RZ, -0x1 ;  /* 0xffffffffff097424 */ /* 0x000fe200078e00ff */
[----:B------:R-:W-:Y:S01]  /*0fc0*/  MOV R7, 0xffffffff ;  /* 0xffffffff00077802 */ /* 0x000fe20000000f00 */
[----:B------:R-:W-:Y:S01]  /*0fd0*/  IMAD.MOV.U32 R8, RZ, RZ, -0x1 ;  /* 0xffffffffff087424 */ /* 0x000fe200078e00ff */
[----:B------:R1:W5:Y:S01]  /*0fe0*/  @!P5 LDG.E R11, desc[UR18][R14.64+0x800] ;  /* 0x000800120e0bd981 */ /* 0x000362000c1e1900 */
[----:B------:R-:W-:Y:S01]  /*0ff0*/  IMAD.MOV.U32 R6, RZ, RZ, -0x1 ;  /* 0xffffffffff067424 */ /* 0x000fe200078e00ff */
[----:B------:R-:W-:Y:S01]  /*1000*/  ISETP.GE.AND P5, PT, R0, UR15, PT ;  /* 0x0000000f00007c0c */ /* 0x000fe2000bfa6270 */
[----:B------:R-:W-:Y:S01]  /*1010*/  VIADD R0, R18, 0x680 ;  /* 0x0000068012007836 */ /* 0x000fe20000000000 */
[----:B------:R-:W-:Y:S01]  /*1020*/  ISETP.GE.AND P2, PT, R2, UR15, PT ;  /* 0x0000000f02007c0c */ /* 0x000fe2000bf46270 */
[----:B------:R-:W-:Y:S01]  /*1030*/  VIADD R2, R18, 0x700 ;  /* 0x0000070012027836 */ /* 0x000fe20000000000 */
[----:B------:R1:W5:Y:S01]  /*1040*/  @!P3 LDG.E R9, desc[UR18][R14.64+0xc00] ;  /* 0x000c00120e09b981 */ /* 0x000362000c1e1900 */
[----:B------:R-:W-:-:S03]  /*1050*/  ISETP.GE.AND P3, PT, R25, UR15, PT ;  /* 0x0000000f19007c0c */ /* 0x000fc6000bf66270 */
[----:B------:R1:W5:Y:S01]  /*1060*/  @!P0 LDG.E R8, desc[UR18][R14.64+0xe00] ;  /* 0x000e00120e088981 */ /* 0x000362000c1e1900 */
[----:B------:R-:W-:-:S03]  /*1070*/  ISETP.GE.AND P0, PT, R0, UR15, PT ;  /* 0x0000000f00007c0c */ /* 0x000fc6000bf06270 */
[----:B------:R1:W5:Y:S01]  /*1080*/  @!P1 LDG.E R7, desc[UR18][R14.64+0x1000] ;  /* 0x001000120e079981 */ /* 0x000362000c1e1900 */
[----:B------:R-:W-:-:S03]  /*1090*/  ISETP.GE.AND P1, PT, R2, UR15, PT ;  /* 0x0000000f02007c0c */ /* 0x000fc6000bf26270 */
[----:B------:R1:W5:Y:S01]  /*10a0*/  @!P4 LDG.E R6, desc[UR18][R14.64+0x1200] ;  /* 0x001200120e06c981 */ /* 0x000362000c1e1900 */
[----:B------:R-:W-:Y:S01]  /*10b0*/  ISETP.GE.AND P4, PT, R26, UR15, PT ;  /* 0x0000000f1a007c0c */ /* 0x000fe2000bf86270 */
[----:B------:R-:W-:Y:S01]  /*10c0*/  IMAD.MOV.U32 R5, RZ, RZ, -0x1 ;  /* 0xffffffffff057424 */ /* 0x000fe200078e00ff */
[----:B------:R-:W-:Y:S01]  /*10d0*/  MOV R0, 0xffffffff ;  /* 0xffffffff00007802 */ /* 0x000fe20000000f00 */
[----:B------:R-:W-:Y:S02]  /*10e0*/  IMAD.MOV.U32 R4, RZ, RZ, -0x1 ;  /* 0xffffffffff047424 */ /* 0x000fe400078e00ff */
        /* <DEDUP_REMOVED lines=9> */
.L_x_145:
[----:B------:R-:W2:Y:S02]  /*1180*/  LDCU.64 UR16, c[0x0][0x398] ;  /* 0x00007300ff1077ac */ /* 0x000ea40008000a00 */
[----:B--2---:R-:W-:-:S09]  /*1190*/  UISETP.GT.AND UP1, UPT, UR17, UR16, UPT ;  /* 0x000000101100728c */ /* 0x004fd2000bf24270 */
[----:B------:R-:W-:Y:S05]  /*11a0*/  BRA.U !UP1, `(.L_x_146) ;  /* 0x00000005093c7547 */ /* 0x000fea000b800000 */
[----:B------:R-:W2:Y:S01]  /*11b0*/  S2UR UR13, SR_CgaCtaId ;  /* 0x00000000000d79c3 */ /* 0x000ea20000008800 */
[----:B------:R-:W-:Y:S01]  /*11c0*/  UMOV UR4, 0x400 ;  /* 0x0000040000047882 */ /* 0x000fe20000000000 */
[----:B------:R-:W3:Y:S01]  /*11d0*/  LDCU UR14, c[0x0][0x398] ;  /* 0x00007300ff0e77ac */ /* 0x000ee20008000800 */
[----:B--2---:R-:W-:-:S03]  /*11e0*/  ULEA UR13, UR13, UR4, 0x18 ;  /* 0x000000040d0d7291 */ /* 0x004fc6000f8ec0ff */
[----:B---3--:R-:W-:-:S09]  /*11f0*/  UMOV UR4, URZ ;  /* 0x000000ff00047c82 */ /* 0x008fd20008000000 */
.L_x_147:
[----:B012---:R-:W-:Y:S01]  /*1200*/  IMAD R14, RZ, RZ, -UR14 ;  /* 0x8000000eff0e7e24 */ /* 0x007fe2000f8e02ff */
[----:B------:R-:W-:Y:S01]  /*1210*/  ULEA UR15, UR4, UR13, 0xa ;  /* 0x0000000d040f7291 */ /* 0x000fe2000f8e50ff */
[----:B------:R-:W-:Y:S01]  /*1220*/  IMAD.U32 R15, RZ, RZ, UR17 ;  /* 0x00000011ff0f7e24 */ /* 0x000fe2000f8e00ff */
[----:B------:R-:W-:-:S04]  /*1230*/  UIADD3 UR4, UPT, UPT, UR4, 0x1, URZ ;  /* 0x0000000104047890 */ /* 0x000fc8000fffe0ff */
[----:B------:R-:W-:Y:S01]  /*1240*/  VIADDMNMX R14, R14, R15, 0x8, PT ;  /* 0x000000080e0e7446 */ /* 0x000fe2000380010f */
[----:B------:R-:W-:-:S05]  /*1250*/  IMAD.MOV.U32 R15, RZ, RZ, -0x1 ;  /* 0xffffffffff0f7424 */ /* 0x000fca00078e00ff */
[----:B------:R-:W-:Y:S02]  /*1260*/  SHF.L.U32 R14, R15, R14, RZ ;  /* 0x0000000e0f0e7219 */ /* 0x000fe400000006ff */
[----:B-----5:R-:W-:-:S04]  /*1270*/  SHF.R.U32.HI R15, RZ, UR14, R17 ;  /* 0x0000000eff0f7c19 */ /* 0x020fc80008011611 */
[----:B------:R-:W-:-:S04]  /*1280*/  LOP3.LUT R15, R15, R14, RZ, 0x30, !PT ;  /* 0x0000000e0f0f7212 */ /* 0x000fc800078e30ff */
[----:B------:R-:W-:-:S05]  /*1290*/  LEA R15, R15, UR15, 0x2 ;  /* 0x0000000f0f0f7c11 */ /* 0x000fca000f8e10ff */
[----:B------:R0:W-:Y:S02]  /*12a0*/  ATOMS.POPC.INC.32 RZ, [R15+URZ] ;  /* 0x000000000fff7f8c */ /* 0x0001e4000d8000ff */
[----:B0-----:R-:W-:-:S04]  /*12b0*/  SHF.R.U32.HI R15, RZ, UR14, R16 ;  /* 0x0000000eff0f7c19 */ /* 0x001fc80008011610 */
        /* <DEDUP_REMOVED lines=55> */
[----:B0-----:R-:W-:Y:S01]  /*1630*/  SHF.R.U32.HI R15, RZ, UR14, R29 ;  /* 0x0000000eff0f7c19 */ /* 0x001fe2000801161d */
[----:B------:R-:W-:-:S03]  /*1640*/  UIADD3 UR14, UPT, UPT, UR14, 0x8, URZ ;  /* 0x000000080e0e7890 */ /* 0x000fc6000fffe0ff */
[----:B------:R-:W-:Y:S01]  /*1650*/  LOP3.LUT R14, R15, R14, RZ, 0x30, !PT ;  /* 0x0000000e0f0e7212 */ /* 0x000fe200078e30ff */
[----:B------:R-:W-:-:S03]  /*1660*/  UISETP.GE.AND UP1, UPT, UR14, UR17, UPT ;  /* 0x000000110e00728c */ /* 0x000fc6000bf26270 */
[----:B------:R-:W-:-:S05]  /*1670*/  LEA R14, R14, UR15, 0x2 ;  /* 0x0000000f0e0e7c11 */ /* 0x000fca000f8e10ff */
[----:B------:R2:W-:Y:S01]  /*1680*/  ATOMS.POPC.INC.32 RZ, [R14+URZ] ;  /* 0x000000000eff7f8c */ /* 0x0005e2000d8000ff */
[----:B------:R-:W-:Y:S05]  /*1690*/  BRA.U !UP1, `(.L_x_147) ;  /* 0xfffffff909d87547 */ /* 0x000fea000b83ffff */
.L_x_146:
[----:B------:R-:W-:Y:S05]  /*16a0*/  BRA.U !UP0, `(.L_x_148) ;  /* 0xfffffff508307547 */ /* 0x000fea000b83ffff */
.L_x_143:
[----:B------:R-:W-:Y:S01]  /*16b0*/  BAR.SYNC.DEFER_BLOCKING 0x0 ;  /* 0x0000000000007b1d */ /* 0x000fe20000010000 */
[----:B------:R-:W-:-:S05]  /*16c0*/  ISETP.NE.AND P0, PT, R28, RZ, PT ;  /* 0x000000ff1c00720c */ /* 0x000fca0003f05270 */
[----:B------:R-:W-:Y:S08]  /*16d0*/  BSSY.RECONVERGENT B0, `(.L_x_149) ;  /* 0x000016e000007945 */ /* 0x000ff00003800200 */
[----:B------:R-:W-:Y:S05]  /*16e0*/  @P0 BRA `(.L_x_150) ;  /* 0x0000001400b00947 */ /* 0x000fea0003800000 */
[----:B012345:R-:W0:Y:S01]  /*16f0*/  LDC.64 R2, c[0x0][0x398] ;  /* 0x0000e600ff027b82 */ /* 0x03fe220000000a00 */
[----:B------:R-:W-:Y:S01]  /*1700*/  IMAD.MOV.U32 R7, RZ, RZ, RZ ;  /* 0x000000ffff077224 */ /* 0x000fe200078e00ff */
[----:B0-----:R-:W-:-:S04]  /*1710*/  IADD3 R2, PT, PT, R3, 0x7, -R2 ;  /* 0x0000000703027810 */ /* 0x001fc80007ffe802 */
[----:B------:R-:W-:-:S04]  /*1720*/  SHF.R.S32.HI R3, RZ, 0x1f, R2 ;  /* 0x0000001fff037819 */ /* 0x000fc80000011402 */
[----:B------:R-:W-:-:S04]  /*1730*/  LEA.HI R0, R3, R2, RZ, 0x3 ;  /* 0x0000000203007211 */ /* 0x000fc800078f18ff */
[----:B------:R-:W-:-:S04]  /*1740*/  SHF.R.S32.HI R0, RZ, 0x3, R0 ;  /* 0x00000003ff007819 */ /* 0x000fc80000011400 */
[C---:B------:R-:W-:Y:S01]  /*1750*/  LOP3.LUT R9, R0.reuse, 0xffffff8, RZ, 0xc0, !PT ;  /* 0x0ffffff800097812 */ /* 0x040fe200078ec0ff */
[----:B------:R-:W-:-:S05]  /*1760*/  VIADD R8, R0, 0xffffffff ;  /* 0xffffffff00087836 */ /* 0x000fca0000000000 */
[----:B------:R-:W-:-:S13]  /*1770*/  ISETP.GE.U32.AND P0, PT, R8, 0x7, PT ;  /* 0x000000070800780c */ /* 0x000fda0003f06070 */
[----:B------:R-:W-:Y:S05]  /*1780*/  @!P0 BRA `(.L_x_151) ;  /* 0x00000004006c8947 */ /* 0x000fea0003800000 */
[----:B------:R-:W0:Y:S01]  /*1790*/  LDC.64 R2, c[0x0][0x380] ;  /* 0x0000e000ff027b82 */ /* 0x000e220000000a00 */
[----:B------:R-:W-:-:S07]  /*17a0*/  HFMA2 R11, -RZ, RZ, 0, 0 ;  /* 0x00000000ff0b7431 */ /* 0x000fce00000001ff */
.L_x_168:
[----:B------:R-:W-:Y:S01]  /*17b0*/  IMAD R29, R11, 0x400, R27 ;  /* 0x000004000b1d7824 */ /* 0x000fe200078e021b */
[----:B------:R-:W-:Y:S04]  /*17c0*/  BSSY.RECONVERGENT B1, `(.L_x_152) ;  /* 0x000000a000017945 */ /* 0x000fe80003800200 */
[----:B01234-:R-:W1:Y:S04]  /*17d0*/  LDS R4, [R29] ;  /* 0x000000001d047984 */ /* 0x01fe680000000800 */
[----:B------:R2:W3:Y:S04]  /*17e0*/  LDS R17, [R29+0x400] ;  /* 0x000400001d117984 */ /* 0x0004e80000000800 */
[----:B------:R2:W4:Y:S01]  /*17f0*/  LDS R15, [R29+0x800] ;  /* 0x000800001d0f7984 */ /* 0x0005220000000800 */
[----:B-1----:R-:W-:-:S13]  /*1800*/  ISETP.NE.AND P0, PT, R4, RZ, PT ;  /* 0x000000ff0400720c */ /* 0x002fda0003f05270 */
[----:B--234-:R-:W-:Y:S05]  /*1810*/  @!P0 BRA `(.L_x_153) ;  /* 0x0000000000108947 */ /* 0x01cfea0003800000 */
[----:B------:R-:W-:Y:S02]  /*1820*/  IMAD R7, R11, 0x100, R18 ;  /* 0x000001000b077824 */ /* 0x000fe400078e0212 */
[----:B------:R-:W-:Y:S02]  /*1830*/  IMAD.MOV.U32 R5, RZ, RZ, RZ ;  /* 0x000000ffff057224 */ /* 0x000fe400078e00ff */
[----:B0-----:R-:W-:-:S05]  /*1840*/  IMAD.WIDE.U32 R6, R7, 0x8, R2 ;  /* 0x0000000807067825 */ /* 0x001fca00078e0002 */
[----:B------:R1:W-:Y:S02]  /*1850*/  REDG.E.ADD.64.STRONG.GPU desc[UR18][R6.64], R4 ;  /* 0x000000040600798e */ /* 0x0003e4000c12e512 */
.L_x_153:
[----:B------:R-:W-:Y:S05]  /*1860*/  BSYNC.RECONVERGENT B1 ;  /* 0x0000000000017941 */ /* 0x000fea0003800200 */
.L_x_152:
[----:B------:R-:W2:Y:S01]  /*1870*/  LDS R10, [R29+0xc00] ;  /* 0x000c00001d0a7984 */ /* 0x000ea20000000800 */
[----:B------:R-:W-:Y:S01]  /*1880*/  ISETP.NE.AND P6, PT, R17, RZ, PT ;  /* 0x000000ff1100720c */ /* 0x000fe20003fc5270 */
[----:B------:R-:W-:Y:S01]  /*1890*/  BSSY.RECONVERGENT B1, `(.L_x_154) ;  /* 0x0000012000017945 */ /* 0x000fe20003800200 */
[----:B------:R-:W-:Y:S01]  /*18a0*/  ISETP.NE.AND P0, PT, R15, RZ, PT ;  /* 0x000000ff0f00720c */ /* 0x000fe20003f05270 */
[----:B------:R-:W3:Y:S04]  /*18b0*/  LDS R12, [R29+0x1000] ;  /* 0x001000001d0c7984 */ /* 0x000ee80000000800 */
[----:B------:R-:W4:Y:S04]  /*18c0*/  LDS R14, [R29+0x1400] ;  /* 0x001400001d0e7984 */ /* 0x000f280000000800 */
[----:B------:R-:W5:Y:S04]  /*18d0*/  LDS R16, [R29+0x1800] ;  /* 0x001800001d107984 */ /* 0x000f680000000800 */
[----:B------:R-:W0:Y:S01]  /*18e0*/  LDS R13, [R29+0x1c00] ;  /* 0x001c00001d0d7984 */ /* 0x000e220000000800 */
[----:B--2---:R-:W-:-:S02]  /*18f0*/  ISETP.NE.AND P1, PT, R10, RZ, PT ;  /* 0x000000ff0a00720c */ /* 0x004fc40003f25270 */
[----:B---3--:R-:W-:Y:S02]  /*1900*/  ISETP.NE.AND P2, PT, R12, RZ, PT ;  /* 0x000000ff0c00720c */ /* 0x008fe40003f45270 */
[----:B----4-:R-:W-:Y:S02]  /*1910*/  ISETP.NE.AND P3, PT, R14, RZ, PT ;  /* 0x000000ff0e00720c */ /* 0x010fe40003f65270 */
[----:B-----5:R-:W-:Y:S02]  /*1920*/  ISETP.NE.AND P4, PT, R16, RZ, PT ;  /* 0x000000ff1000720c */ /* 0x020fe40003f85270 */
[----:B0-----:R-:W-:Y:S01]  /*1930*/  ISETP.NE.AND P5, PT, R13, RZ, PT ;  /* 0x000000ff0d00720c */ /* 0x001fe20003fa5270 */
[----:B------:R-:W-:-:S12]  /*1940*/  @!P6 BRA `(.L_x_155) ;  /* 0x000000000018e947 */ /* 0x000fd80003800000 */
[----:B-1----:R-:W-:Y:S01]  /*1950*/  IMAD R7, R11, 0x100, R18 ;  /* 0x000001000b077824 */ /* 0x002fe200078e0212 */
[----:B------:R-:W-:Y:S01]  /*1960*/  MOV R5, RZ ;  /* 0x000000ff00057202 */ /* 0x000fe20000000f00 */
[----:B------:R-:W-:Y:S02]  /*1970*/  IMAD.MOV.U32 R4, RZ, RZ, R17 ;  /* 0x000000ffff047224 */ /* 0x000fe400078e0011 */
[----:B------:R-:W-:-:S04]  /*1980*/  VIADD R7, R7, 0x100 ;  /* 0x0000010007077836 */ /* 0x000fc80000000000 */
[----:B------:R-:W-:-:S05]  /*1990*/  IMAD.WIDE.U32 R6, R7, 0x8, R2 ;  /* 0x0000000807067825 */ /* 0x000fca00078e0002 */
[----:B------:R0:W-:Y:S02]  /*19a0*/  REDG.E.ADD.64.STRONG.GPU desc[UR18][R6.64], R4 ;  /* 0x000000040600798e */ /* 0x0001e4000c12e512 */
.L_x_155:
[----:B------:R-:W-:Y:S05]  /*19b0*/  BSYNC.RECONVERGENT B1 ;  /* 0x0000000000017941 */ /* 0x000fea0003800200 */
.L_x_154:
[----:B------:R-:W-:Y:S04]  /*19c0*/  BSSY.RECONVERGENT B1, `(.L_x_156) ;  /* 0x0000008000017945 */ /* 0x000fe80003800200 */
[----:B------:R-:W-:Y:S05]  /*19d0*/  @!P0 BRA `(.L_x_157) ;  /* 0x0000000000188947 */ /* 0x000fea0003800000 */
[----:B01----:R-:W-:Y:S02]  /*19e0*/  IMAD R5, R11, 0x100, R18 ;  /* 0x000001000b057824 */ /* 0x003fe400078e0212 */
[----:B------:R-:W-:Y:S02]  /*19f0*/  IMAD.MOV.U32 R6, RZ, RZ, R15 ;  /* 0x000000ffff067224 */ /* 0x000fe400078e000f */
[----:B------:R-:W-:Y:S02]  /*1a00*/  VIADD R5, R5, 0x200 ;  /* 0x0000020005057836 */ /* 0x000fe40000000000 */
[----:B------:R-:W-:Y:S02]  /*1a10*/  IMAD.MOV.U32 R7, RZ, RZ, RZ ;  /* 0x000000ffff077224 */ /* 0x000fe400078e00ff */
[----:B------:R-:W-:-:S05]  /*1a20*/  IMAD.WIDE.U32 R4, R5, 0x8, R2 ;  /* 0x0000000805047825 */ /* 0x000fca00078e0002 */
[----:B------:R2:W-:Y:S02]  /*1a30*/  REDG.E.ADD.64.STRONG.GPU desc[UR18][R4.64], R6 ;  /* 0x000000060400798e */ /* 0x0005e4000c12e512 */
.L_x_157:
[----:B------:R-:W-:Y:S05]  /*1a40*/  BSYNC.RECONVERGENT B1 ;  /* 0x0000000000017941 */ /* 0x000fea0003800200 */
.L_x_156:
[----:B------:R-:W-:Y:S04]  /*1a50*/  BSSY.RECONVERGENT B1, `(.L_x_158) ;  /* 0x0000008000017945 */ /* 0x000fe80003800200 */
[----:B------:R-:W-:Y:S05]  /*1a60*/  @!P1 BRA `(.L_x_159) ;  /* 0x0000000000189947 */ /* 0x000fea0003800000 */
[----:B012---:R-:W-:Y:S01]  /*1a70*/  IMAD R5, R11, 0x100, R18 ;  /* 0x000001000b057824 */ /* 0x007fe200078e0212 */
[----:B------:R-:W-:Y:S01]  /*1a80*/  MOV R6, R10 ;  /* 0x0000000a00067202 */ /* 0x000fe20000000f00 */
[----:B------:R-:W-:Y:S02]  /*1a90*/  IMAD.MOV.U32 R7, RZ, RZ, RZ ;  /* 0x000000ffff077224 */ /* 0x000fe400078e00ff */
[----:B------:R-:W-:-:S04]  /*1aa0*/  VIADD R5, R5, 0x300 ;  /* 0x0000030005057836 */ /* 0x000fc80000000000 */
[----:B------:R-:W-:-:S05]  /*1ab0*/  IMAD.WIDE.U32 R4, R5, 0x8, R2 ;  /* 0x0000000805047825 */ /* 0x000fca00078e0002 */
[----:B------:R3:W-:Y:S02]  /*1ac0*/  REDG.E.ADD.64.STRONG.GPU desc[UR18][R4.64], R6 ;  /* 0x000000060400798e */ /* 0x0007e4000c12e512 */
.L_x_159:
[----:B------:R-:W-:Y:S05]  /*1ad0*/  BSYNC.RECONVERGENT B1 ;  /* 0x0000000000017941 */ /* 0x000fea0003800200 */
.L_x_158:
[----:B------:R-:W-:Y:S04]  /*1ae0*/  BSSY.RECONVERGENT B1, `(.L_x_160) ;  /* 0x0000008000017945 */ /* 0x000fe80003800200 */
[----:B------:R-:W-:Y:S05]  /*1af0*/  @!P2 BRA `(.L_x_161) ;  /* 0x000000000018a947 */ /* 0x000fea0003800000 */
[----:B0123--:R-:W-:Y:S02]  /*1b00*/  IMAD R5, R11, 0x100, R18 ;  /* 0x000001000b057824 */ /* 0x00ffe400078e0212 */
[----:B------:R-:W-:Y:S02]  /*1b10*/  IMAD.MOV.U32 R6, RZ, RZ, R12 ;  /* 0x000000ffff067224 */ /* 0x000fe400078e000c */
[----:B------:R-:W-:Y:S02]  /*1b20*/  VIADD R5, R5, 0x400 ;  /* 0x0000040005057836 */ /* 0x000fe40000000000 */
[----:B------:R-:W-:Y:S02]  /*1b30*/  IMAD.MOV.U32 R7, RZ, RZ, RZ ;  /* 0x000000ffff077224 */ /* 0x000fe400078e00ff */
[----:B------:R-:W-:-:S05]  /*1b40*/  IMAD.WIDE.U32 R4, R5, 0x8, R2 ;  /* 0x0000000805047825 */ /* 0x000fca00078e0002 */
[----:B------:R4:W-:Y:S02]  /*1b50*/  REDG.E.ADD.64.STRONG.GPU desc[UR18][R4.64], R6 ;  /* 0x000000060400798e */ /* 0x0009e4000c12e512 */
.L_x_161:
[----:B------:R-:W-:Y:S05]  /*1b60*/  BSYNC.RECONVERGENT B1 ;  /* 0x0000000000017941 */ /* 0x000fea0003800200 */
.L_x_160:
[----:B------:R-:W-:Y:S04]  /*1b70*/  BSSY.RECONVERGENT B1, `(.L_x_162) ;  /* 0x0000007000017945 */ /* 0x000fe80003800200 */
[----:B------:R-:W-:Y:S05]  /*1b80*/  @!P3 BRA `(.L_x_163) ;  /* 0x000000000014b947 */ /* 0x000fea0003800000 */
[----:B01234-:R-:W-:Y:S02]  /*1b90*/  IMAD R5, R11, 0x100, R18 ;  /* 0x000001000b057824 */ /* 0x01ffe400078e0212 */
[----:B------:R-:W-:-:S03]  /*1ba0*/  IMAD.MOV.U32 R15, RZ, RZ, RZ ;  /* 0x000000ffff0f7224 */ /* 0x000fc600078e00ff */
[----:B------:R-:W-:-:S05]  /*1bb0*/  IADD3 R5, PT, PT, R5, 0x500, RZ ;  /* 0x0000050005057810 */ /* 0x000fca0007ffe0ff */
[----:B------:R-:W-:-:S05]  /*1bc0*/  IMAD.WIDE.U32 R4, R5, 0x8, R2 ;  /* 0x0000000805047825 */ /* 0x000fca00078e0002 */
[----:B------:R0:W-:Y:S02]  /*1bd0*/  REDG.E.ADD.64.STRONG.GPU desc[UR18][R4.64], R14 ;  /* 0x0000000e0400798e */ /* 0x0001e4000c12e512 */
.L_x_163:
[----:B------:R-:W-:Y:S05]  /*1be0*/  BSYNC.RECONVERGENT B1 ;  /* 0x0000000000017941 */ /* 0x000fea0003800200 */
.L_x_162:
[----:B------:R-:W-:Y:S04]  /*1bf0*/  BSSY.RECONVERGENT B1, `(.L_x_164) ;  /* 0x0000007000017945 */ /* 0x000fe80003800200 */
[----:B------:R-:W-:Y:S05]  /*1c00*/  @!P4 BRA `(.L_x_165) ;  /* 0x000000000014c947 */ /* 0x000fea0003800000 */
[----:B01234-:R-:W-:Y:S02]  /*1c10*/  IMAD R5, R11, 0x100, R18 ;  /* 0x000001000b057824 */ /* 0x01ffe400078e0212 */
[----:B------:R-:W-:Y:S02]  /*1c20*/  IMAD.MOV.U32 R17, RZ, RZ, RZ ;  /* 0x000000ffff117224 */ /* 0x000fe400078e00ff */
[----:B------:R-:W-:-:S04]  /*1c30*/  VIADD R5, R5, 0x600 ;  /* 0x0000060005057836 */ /* 0x000fc80000000000 */
[----:B------:R-:W-:-:S05]  /*1c40*/  IMAD.WIDE.U32 R4, R5, 0x8, R2 ;  /* 0x0000000805047825 */ /* 0x000fca00078e0002 */
[----:B------:R0:W-:Y:S02]  /*1c50*/  REDG.E.ADD.64.STRONG.GPU desc[UR18][R4.64], R16 ;  /* 0x000000100400798e */ /* 0x0001e4000c12e512 */
.L_x_165:
[----:B------:R-:W-:Y:S05]  /*1c60*/  BSYNC.RECONVERGENT B1 ;  /* 0x0000000000017941 */ /* 0x000fea0003800200 */
.L_x_164:
[----:B------:R-:W-:Y:S04]  /*1c70*/  BSSY.RECONVERGENT B1, `(.L_x_166) ;  /* 0x0000008000017945 */ /* 0x000fe80003800200 */
[----:B------:R-:W-:Y:S05]  /*1c80*/  @!P5 BRA `(.L_x_167) ;  /* 0x000000000018d947 */ /* 0x000fea0003800000 */
[----:B01234-:R-:W-:Y:S01]  /*1c90*/  IMAD R5, R11, 0x100, R18 ;  /* 0x000001000b057824 */ /* 0x01ffe200078e0212 */
[----:B------:R-:W-:Y:S01]  /*1ca0*/  MOV R6, R13 ;  /* 0x0000000d00067202 */ /* 0x000fe20000000f00 */
[----:B------:R-:W-:Y:S02]  /*1cb0*/  IMAD.MOV.U32 R7, RZ, RZ, RZ ;  /* 0x000000ffff077224 */ /* 0x000fe400078e00ff */
[----:B------:R-:W-:-:S04]  /*1cc0*/  VIADD R5, R5, 0x700 ;  /* 0x0000070005057836 */ /* 0x000fc80000000000 */
[----:B------:R-:W-:-:S05]  /*1cd0*/  IMAD.WIDE.U32 R4, R5, 0x8, R2 ;  /* 0x0000000805047825 */ /* 0x000fca00078e0002 */
[----:B------:R0:W-:Y:S02]  /*1ce0*/  REDG.E.ADD.64.STRONG.GPU desc[UR18][R4.64], R6 ;  /* 0x000000060400798e */ /* 0x0001e4000c12e512 */
.L_x_167:
[----:B------:R-:W-:Y:S05]  /*1cf0*/  BSYNC.RECONVERGENT B1 ;  /* 0x0000000000017941 */ /* 0x000fea0003800200 */
.L_x_166:
[----:B------:R-:W-:-:S05]  /*1d00*/  VIADD R11, R11, 0x8 ;  /* 0x000000080b0b7836 */ /* 0x000fca0000000000 */
[----:B------:R-:W-:-:S13]  /*1d10*/  ISETP.NE.AND P0, PT, R11, R9, PT ;  /* 0x000000090b00720c */ /* 0x000fda0003f05270 */
[----:B------:R-:W-:Y:S05]  /*1d20*/  @P0 BRA `(.L_x_168) ;  /* 0xfffffff800a00947 */ /* 0x000fea000383ffff */
[----:B01234-:R-:W-:-:S07]  /*1d30*/  IMAD.MOV.U32 R7, RZ, RZ, R9 ;  /* 0x000000ffff077224 */ /* 0x01ffce00078e0009 */
.L_x_151:
[----:B------:R-:W-:Y:S01]  /*1d40*/  UISETP.NE.AND UP0, UPT, UR20, URZ, UPT ;  /* 0x000000ff1400728c */ /* 0x000fe2000bf05270 */
[----:B------:R-:W-:Y:S01]  /*1d50*/  IMAD.U32 R2, RZ, RZ, UR9 ;  /* 0x00000009ff027e24 */ /* 0x000fe2000f8e00ff */
[----:B------:R-:W-:Y:S01]  /*1d60*/  LOP3.LUT R11, R0, 0x1, RZ, 0xc0, !PT ;  /* 0x00000001000b7812 */ /* 0x000fe200078ec0ff */
[----:B------:R-:W-:-:S03]  /*1d70*/  IMAD.U32 R10, RZ, RZ, UR20 ;  /* 0x00000014ff0a7e24 */ /* 0x000fc6000f8e00ff */
[----:B------:R-:W-:Y:S01]  /*1d80*/  IADD3 R0, PT, PT, R2, -0x1, RZ ;  /* 0xffffffff02007810 */ /* 0x000fe20007ffe0ff */
[----:B------:R-:W-:Y:S02]  /*1d90*/  VIADD R10, R10, 0xffffffff ;  /* 0xffffffff0a0a7836 */ /* 0x000fe40000000000 */
[----:B------:R-:W-:Y:S05]  /*1da0*/  BRA.U !UP0, `(.L_x_169) ;  /* 0x00000005086c7547 */ /* 0x000fea000b800000 */
[----:B------:R-:W-:-:S13]  /*1db0*/  ISETP.GE.U32.AND P0, PT, R10, 0x3, PT ;  /* 0x000000030a00780c */ /* 0x000fda0003f06070 */
[----:B------:R-:W-:Y:S05]  /*1dc0*/  @!P0 BRA `(.L_x_170) ;  /* 0x0000000000bc8947 */ /* 0x000fea0003800000 */
[----:B------:R-:W-:Y:S01]  /*1dd0*/  IMAD R2, R7, 0x400, R27 ;  /* 0x0000040007027824 */ /* 0x000fe200078e021b */
[----:B------:R-:W-:Y:S04]  /*1de0*/  BSSY.RECONVERGENT B1, `(.L_x_171) ;  /* 0x0000010000017945 */ /* 0x000fe80003800200 */
[----:B------:R-:W0:Y:S04]  /*1df0*/  LDS R13, [R2] ;  /* 0x00000000020d7984 */ /* 0x000e280000000800 */
[----:B------:R-:W1:Y:S04]  /*1e00*/  LDS R14, [R2+0x400] ;  /* 0x00040000020e7984 */ /* 0x000e680000000800 */
[----:B------:R-:W2:Y:S04]  /*1e10*/  LDS R6, [R2+0x800] ;  /* 0x0008000002067984 */ /* 0x000ea80000000800 */
[----:B------:R-:W3:Y:S01]  /*1e20*/  LDS R12, [R2+0xc00] ;  /* 0x000c0000020c7984 */ /* 0x000ee20000000800 */
[----:B0-----:R-:W-:-:S02]  /*1e30*/  ISETP.NE.AND P0, PT, R13, RZ, PT ;  /* 0x000000ff0d00720c */ /* 0x001fc40003f05270 */
[----:B-1----:R-:W-:Y:S02]  /*1e40*/  ISETP.NE.AND P1, PT, R14, RZ, PT ;  /* 0x000000ff0e00720c */ /* 0x002fe40003f25270 */
[----:B--2---:R-:W-:Y:S02]  /*1e50*/  ISETP.NE.AND P2, PT, R6, RZ, PT ;  /* 0x000000ff0600720c */ /* 0x004fe40003f45270 */
[----:B---3--:R-:W-:-:S07]  /*1e60*/  ISETP.NE.AND P3, PT, R12, RZ, PT ;  /* 0x000000ff0c00720c */ /* 0x008fce0003f65270 */
[----:B------:R-:W-:Y:S06]  /*1e70*/  @!P0 BRA `(.L_x_172) ;  /* 0x0000000000188947 */ /* 0x000fec0003800000 */
[----:B------:R-:W0:Y:S01]  /*1e80*/  LDC.64 R4, c[0x0][0x380] ;  /* 0x0000e000ff047b82 */ /* 0x000e220000000a00 */
[----:B------:R-:W-:Y:S02]  /*1e90*/  IMAD R3, R7, 0x100, R18 ;  /* 0x0000010007037824 */ /* 0x000fe400078e0212 */
[----:B------:R-:W-:Y:S02]  /*1ea0*/  IMAD.MOV.U32 R2, RZ, RZ, R13 ;  /* 0x000000ffff027224 */ /* 0x000fe400078e000d */
[----:B0-----:R-:W-:-:S04]  /*1eb0*/  IMAD.WIDE.U32 R4, R3, 0x8, R4 ;  /* 0x0000000803047825 */ /* 0x001fc800078e0004 */
[----:B------:R-:W-:-:S05]  /*1ec0*/  IMAD.MOV.U32 R3, RZ, RZ, RZ ;  /* 0x000000ffff037224 */ /* 0x000fca00078e00ff */
[----:B------:R0:W-:Y:S02]  /*1ed0*/  REDG.E.ADD.64.STRONG.GPU desc[UR18][R4.64], R2 ;  /* 0x000000020400798e */ /* 0x0001e4000c12e512 */
.L_x_172:
[----:B------:R-:W-:Y:S05]  /*1ee0*/  BSYNC.RECONVERGENT B1 ;  /* 0x0000000000017941 */ /* 0x000fea0003800200 */
.L_x_171:
[----:B------:R-:W-:Y:S04]  /*1ef0*/  BSSY.RECONVERGENT B1, `(.L_x_173) ;  /* 0x0000008000017945 */ /* 0x000fe80003800200 */
[----:B------:R-:W-:Y:S05]  /*1f00*/  @!P1 BRA `(.L_x_174) ;  /* 0x0000000000189947 */ /* 0x000fea0003800000 */
[----:B0-----:R-:W0:Y:S01]  /*1f10*/  LDC.64 R2, c[0x0][0x380] ;  /* 0x0000e000ff027b82 */ /* 0x001e220000000a00 */
[----:B------:R-:W-:Y:S02]  /*1f20*/  IMAD R5, R7, 0x100, R18 ;  /* 0x0000010007057824 */ /* 0x000fe400078e0212 */
[----:B------:R-:W-:Y:S02]  /*1f30*/  HFMA2 R15, -RZ, RZ, 0, 0 ;  /* 0x00000000ff0f7431 */ /* 0x000fe400000001ff */
[----:B------:R-:W-:-:S04]  /*1f40*/  VIADD R5, R5, 0x100 ;  /* 0x0000010005057836 */ /* 0x000fc80000000000 */
[----:B0-----:R-:W-:-:S05]  /*1f50*/  IMAD.WIDE.U32 R2, R5, 0x8, R2 ;  /* 0x0000000805027825 */ /* 0x001fca00078e0002 */
[----:B------:R1:W-:Y:S02]  /*1f60*/  REDG.E.ADD.64.STRONG.GPU desc[UR18][R2.64], R14 ;  /* 0x0000000e0200798e */ /* 0x0003e4000c12e512 */
.L_x_174:
[----:B------:R-:W-:Y:S05]  /*1f70*/  BSYNC.RECONVERGENT B1 ;  /* 0x0000000000017941 */ /* 0x000fea0003800200 */
.L_x_173:
[----:B------:R-:W-:Y:S04]  /*1f80*/  BSSY.RECONVERGENT B1, `(.L_x_175) ;  /* 0x0000009000017945 */ /* 0x000fe80003800200 */
[----:B------:R-:W-:Y:S05]  /*1f90*/  @!P2 BRA `(.L_x_176) ;  /* 0x00000000001ca947 */ /* 0x000fea0003800000 */
[----:B01----:R-:W0:Y:S01]  /*1fa0*/  LDC.64 R2, c[0x0][0x380] ;  /* 0x0000e000ff027b82 */ /* 0x003e220000000a00 */
[----:B------:R-:W-:Y:S02]  /*1fb0*/  IMAD R5, R7, 0x100, R18 ;  /* 0x0000010007057824 */ /* 0x000fe400078e0212 */
[----:B------:R-:W-:Y:S02]  /*1fc0*/  IMAD.MOV.U32 R4, RZ, RZ, R6 ;  /* 0x000000ffff047224 */ /* 0x000fe400078e0006 */
[----:B------:R-:W-:-:S04]  /*1fd0*/  VIADD R5, R5, 0x200 ;  /* 0x0000020005057836 */ /* 0x000fc80000000000 */
[----:B0-----:R-:W-:-:S04]  /*1fe0*/  IMAD.WIDE.U32 R2, R5, 0x8, R2 ;  /* 0x0000000805027825 */ /* 0x001fc800078e0002 */
[----:B------:R-:W-:-:S05]  /*1ff0*/  IMAD.MOV.U32 R5, RZ, RZ, RZ ;  /* 0x000000ffff057224 */ /* 0x000fca00078e00ff */
[----:B------:R2:W-:Y:S02]  /*2000*/  REDG.E.ADD.64.STRONG.GPU desc[UR18][R2.64], R4 ;  /* 0x000000040200798e */ /* 0x0005e4000c12e512 */
.L_x_176:
[----:B------:R-:W-:Y:S05]  /*2010*/  BSYNC.RECONVERGENT B1 ;  /* 0x0000000000017941 */ /* 0x000fea0003800200 */
.L_x_175:
[----:B------:R-:W-:Y:S04]  /*2020*/  BSSY.RECONVERGENT B1, `(.L_x_177) ;  /* 0x0000008000017945 */ /* 0x000fe80003800200 */
[----:B------:R-:W-:Y:S05]  /*2030*/  @!P3 BRA `(.L_x_178) ;  /* 0x000000000018b947 */ /* 0x000fea0003800000 */
[----:B012---:R-:W0:Y:S01]  /*2040*/  LDC.64 R2, c[0x0][0x380] ;  /* 0x0000e000ff027b82 */ /* 0x007e220000000a00 */
[----:B------:R-:W-:Y:S01]  /*2050*/  IMAD R5, R7, 0x100, R18 ;  /* 0x0000010007057824 */ /* 0x000fe200078e0212 */
[----:B------:R-:W-:-:S03]  /*2060*/  MOV R13, RZ ;  /* 0x000000ff000d7202 */ /* 0x000fc60000000f00 */
[----:B------:R-:W-:-:S04]  /*2070*/  VIADD R5, R5, 0x300 ;  /* 0x0000030005057836 */ /* 0x000fc80000000000 */
[----:B0-----:R-:W-:-:S05]  /*2080*/  IMAD.WIDE.U32 R2, R5, 0x8, R2 ;  /* 0x0000000805027825 */ /* 0x001fca00078e0002 */
[----:B------:R3:W-:Y:S02]  /*2090*/  REDG.E.ADD.64.STRONG.GPU desc[UR18][R2.64], R12 ;  /* 0x0000000c0200798e */ /* 0x0007e4000c12e512 */
.L_x_178:
[----:B------:R-:W-:Y:S05]  /*20a0*/  BSYNC.RECONVERGENT B1 ;  /* 0x0000000000017941 */ /* 0x000fea0003800200 */
.L_x_177:
[----:B------:R-:W-:-:S07]  /*20b0*/  VIADD R7, R7, 0x4 ;  /* 0x0000000407077836 */ /* 0x000fce0000000000 */
.L_x_170:
[----:B------:R-:W-:Y:S01]  /*20c0*/  UISETP.NE.AND UP0, UPT, UR9, URZ, UPT ;  /* 0x000000ff0900728c */ /* 0x000fe2000bf05270 */
[----:B------:R-:W-:Y:S08]  /*20d0*/  BSSY.RECONVERGENT B1, `(.L_x_169) ;  /* 0x0000028000017945 */ /* 0x000ff00003800200 */
[----:B------:R-:W-:Y:S05]  /*20e0*/  BRA.U !UP0, `(.L_x_179) ;  /* 0x0000000108987547 */ /* 0x000fea000b800000 */
[----:B------:R-:W-:-:S13]  /*20f0*/  ISETP.NE.AND P0, PT, R0, RZ, PT ;  /* 0x000000ff0000720c */ /* 0x000fda0003f05270 */
[----:B------:R-:W-:Y:S05]  /*2100*/  @!P0 BRA `(.L_x_180) ;  /* 0x0000000000608947 */ /* 0x000fea0003800000 */
[----:B0123--:R-:W-:Y:S01]  /*2110*/  IMAD R2, R7, 0x400, R27 ;  /* 0x0000040007027824 */ /* 0x00ffe200078e021b */
[----:B------:R-:W-:Y:S04]  /*2120*/  BSSY.RECONVERGENT B2, `(.L_x_181) ;  /* 0x000000b000027945 */ /* 0x000fe80003800200 */
[----:B------:R-:W0:Y:S04]  /*2130*/  LDS R4, [R2] ;  /* 0x0000000002047984 */ /* 0x000e280000000800 */
[----:B------:R-:W1:Y:S01]  /*2140*/  LDS R6, [R2+0x400] ;  /* 0x0004000002067984 */ /* 0x000e620000000800 */
[----:B0-----:R-:W-:-:S02]  /*2150*/  ISETP.NE.AND P0, PT, R4, RZ, PT ;  /* 0x000000ff0400720c */ /* 0x001fc40003f05270 */
[----:B-1----:R-:W-:-:S11]  /*2160*/  ISETP.NE.AND P1, PT, R6, RZ, PT ;  /* 0x000000ff0600720c */ /* 0x002fd60003f25270 */
[----:B------:R-:W-:Y:S05]  /*2170*/  @!P0 BRA `(.L_x_182) ;  /* 0x0000000000148947 */ /* 0x000fea0003800000 */
[----:B------:R-:W0:Y:S01]  /*2180*/  LDC.64 R2, c[0x0][0x380] ;  /* 0x0000e000ff027b82 */ /* 0x000e220000000a00 */
[----:B------:R-:W-:-:S04]  /*2190*/  IMAD R5, R7, 0x100, R18 ;  /* 0x0000010007057824 */ /* 0x000fc800078e0212 */
[----:B0-----:R-:W-:-:S04]  /*21a0*/  IMAD.WIDE.U32 R2, R5, 0x8, R2 ;  /* 0x0000000805027825 */ /* 0x001fc800078e0002 */
[----:B------:R-:W-:-:S05]  /*21b0*/  IMAD.MOV.U32 R5, RZ, RZ, RZ ;  /* 0x000000ffff057224 */ /* 0x000fca00078e00ff */
[----:B------:R0:W-:Y:S02]  /*21c0*/  REDG.E.ADD.64.STRONG.GPU desc[UR18][R2.64], R4 ;  /* 0x000000040200798e */ /* 0x0001e4000c12e512 */
.L_x_182:
[----:B------:R-:W-:Y:S05]  /*21d0*/  BSYNC.RECONVERGENT B2 ;  /* 0x0000000000027941 */ /* 0x000fea0003800200 */
.L_x_181:
[----:B------:R-:W-:Y:S04]  /*21e0*/  BSSY.RECONVERGENT B2, `(.L_x_183) ;  /* 0x0000009000027945 */ /* 0x000fe80003800200 */
[----:B------:R-:W-:Y:S05]  /*21f0*/  @!P1 BRA `(.L_x_184) ;  /* 0x00000000001c9947 */ /* 0x000fea0003800000 */
[----:B0-----:R-:W0:Y:S01]  /*2200*/  LDC.64 R2, c[0x0][0x380] ;  /* 0x0000e000ff027b82 */ /* 0x001e220000000a00 */
[----:B------:R-:W-:-:S05]  /*2210*/  IMAD R4, R7, 0x100, R18 ;  /* 0x0000010007047824 */ /* 0x000fca00078e0212 */
[----:B------:R-:W-:Y:S01]  /*2220*/  IADD3 R5, PT, PT, R4, 0x100, RZ ;  /* 0x0000010004057810 */ /* 0x000fe20007ffe0ff */
[----:B------:R-:W-:-:S04]  /*2230*/  IMAD.MOV.U32 R4, RZ, RZ, R6 ;  /* 0x000000ffff047224 */ /* 0x000fc800078e0006 */
[----:B0-----:R-:W-:-:S04]  /*2240*/  IMAD.WIDE.U32 R2, R5, 0x8, R2 ;  /* 0x0000000805027825 */ /* 0x001fc800078e0002 */
[----:B------:R-:W-:-:S05]  /*2250*/  IMAD.MOV.U32 R5, RZ, RZ, RZ ;  /* 0x000000ffff057224 */ /* 0x000fca00078e00ff */
[----:B------:R1:W-:Y:S02]  /*2260*/  REDG.E.ADD.64.STRONG.GPU desc[UR18][R2.64], R4 ;  /* 0x000000040200798e */ /* 0x0003e4000c12e512 */
.L_x_184:
[----:B------:R-:W-:Y:S05]  /*2270*/  BSYNC.RECONVERGENT B2 ;  /* 0x0000000000027941 */ /* 0x000fea0003800200 */
.L_x_183:
[----:B------:R-:W-:-:S07]  /*2280*/  VIADD R7, R7, 0x2 ;  /* 0x0000000207077836 */ /* 0x000fce0000000000 */
.L_x_180:
[----:B------:R-:W-:-:S13]  /*2290*/  ISETP.NE.AND P0, PT, R11, RZ, PT ;  /* 0x000000ff0b00720c */ /* 0x000fda0003f05270 */
[----:B------:R-:W-:Y:S05]  /*22a0*/  @!P0 BRA `(.L_x_179) ;  /* 0x0000000000288947 */ /* 0x000fea0003800000 */
[----:B0123--:R-:W-:-:S05]  /*22b0*/  IMAD R2, R7, 0x400, R27 ;  /* 0x0000040007027824 */ /* 0x00ffca00078e021b */
[----:B------:R-:W0:Y:S02]  /*22c0*/  LDS R6, [R2] ;  /* 0x0000000002067984 */ /* 0x000e240000000800 */
[----:B0-----:R-:W-:-:S13]  /*22d0*/  ISETP.NE.AND P0, PT, R6, RZ, PT ;  /* 0x000000ff0600720c */ /* 0x001fda0003f05270 */
[----:B------:R-:W-:Y:S05]  /*22e0*/  @!P0 BRA `(.L_x_179) ;  /* 0x0000000000188947 */ /* 0x000fea0003800000 */
[----:B------:R-:W0:Y:S01]  /*22f0*/  LDC.64 R2, c[0x0][0x380] ;  /* 0x0000e000ff027b82 */ /* 0x000e220000000a00 */
[----:B------:R-:W-:-:S04]  /*2300*/  IMAD R5, R7, 0x100, R18 ;  /* 0x0000010007057824 */ /* 0x000fc800078e0212 */
[----:B0-----:R-:W-:Y:S01]  /*2310*/  IMAD.WIDE.U32 R4, R5, 0x8, R2 ;  /* 0x0000000805047825 */ /* 0x001fe200078e0002 */
[----:B------:R-:W-:-:S03]  /*2320*/  MOV R2, R6 ;  /* 0x0000000600027202 */ /* 0x000fc60000000f00 */
[----:B------:R-:W-:-:S05]  /*2330*/  IMAD.MOV.U32 R3, RZ, RZ, RZ ;  /* 0x000000ffff037224 */ /* 0x000fca00078e00ff */
[----:B------:R4:W-:Y:S02]  /*2340*/  REDG.E.ADD.64.STRONG.GPU desc[UR18][R4.64], R2 ;  /* 0x000000020400798e */ /* 0x0009e4000c12e512 */
.L_x_179:
[----:B------:R-:W-:Y:S05]  /*2350*/  BSYNC.RECONVERGENT B1 ;  /* 0x0000000000017941 */ /* 0x000fea0003800200 */
.L_x_169:
[----:B------:R-:W-:-:S13]  /*2360*/  ISETP.GT.U32.AND P0, PT, R18, 0x7f, PT ;  /* 0x0000007f1200780c */ /* 0x000fda0003f04070 */
[----:B------:R-:W-:Y:S05]  /*2370*/  @P0 BRA `(.L_x_150) ;  /* 0x00000008008c0947 */ /* 0x000fea0003800000 */
[----:B------:R-:W-:Y:S01]  /*2380*/  ISETP.GE.U32.AND P0, PT, R8, 0x7, PT ;  /* 0x000000070800780c */ /* 0x000fe20003f06070 */
[----:B------:R-:W-:-:S12]  /*2390*/  IMAD.MOV.U32 R7, RZ, RZ, RZ ;  /* 0x000000ffff077224 */ /* 0x000fd800078e00ff */
[----:B------:R-:W-:Y:S05]  /*23a0*/  @!P0 BRA `(.L_x_185) ;  /* 0x0000000400148947 */ /* 0x000fea0003800000 */
[----:B01234-:R-:W0:Y:S01]  /*23b0*/  LDC.64 R2, c[0x0][0x380] ;  /* 0x0000e000ff027b82 */ /* 0x01fe220000000a00 */
[----:B------:R-:W-:-:S07]  /*23c0*/  IMAD.MOV.U32 R8, RZ, RZ, RZ ;  /* 0x000000ffff087224 */ /* 0x000fce00078e00ff */
.L_x_202:
[C---:B------:R-:W-:Y:S01]  /*23d0*/  IMAD R29, R8.reuse, 0x400, R27 ;  /* 0x00000400081d7824 */ /* 0x040fe200078e021b */
[----:B------:R-:W-:Y:S01]  /*23e0*/  BSSY.RECONVERGENT B1, `(.L_x_186) ;  /* 0x000000c000017945 */ /* 0x000fe20003800200 */
[----:B01234-:R-:W-:-:S03]  /*23f0*/  IMAD R5, R8, 0x100, R18 ;  /* 0x0000010008057824 */ /* 0x01ffc600078e0212 */
[----:B------:R-:W1:Y:S01]  /*2400*/  LDS R6, [R29+0x200] ;  /* 0x000200001d067984 */ /* 0x000e620000000800 */
[----:B0-----:R-:W-:-:S03]  /*2410*/  IMAD.WIDE.U32 R4, R5, 0x8, R2 ;  /* 0x0000000805047825 */ /* 0x001fc600078e0002 */
[----:B------:R-:W0:Y:S04]  /*2420*/  LDS R12, [R29+0x600] ;  /* 0x000600001d0c7984 */ /* 0x000e280000000800 */
[----:B------:R2:W3:Y:S04]  /*2430*/  LDS R17, [R29+0xa00] ;  /* 0x000a00001d117984 */ /* 0x0004e80000000800 */
[----:B------:R2:W4:Y:S01]  /*2440*/  LDS R13, [R29+0xe00] ;  /* 0x000e00001d0d7984 */ /* 0x0005220000000800 */
[----:B-1----:R-:W-:Y:S02]  /*2450*/  ISETP.NE.AND P0, PT, R6, RZ, PT ;  /* 0x000000ff0600720c */ /* 0x002fe40003f05270 */
[----:B0-----:R-:W-:-:S11]  /*2460*/  ISETP.NE.AND P1, PT, R12, RZ, PT ;  /* 0x000000ff0c00720c */ /* 0x001fd60003f25270 */
[----:B--234-:R-:W-:Y:S05]  /*2470*/  @!P0 BRA `(.L_x_187) ;  /* 0x0000000000088947 */ /* 0x01cfea0003800000 */
[----:B------:R-:W-:-:S05]  /*2480*/  HFMA2 R7, -RZ, RZ, 0, 0 ;  /* 0x00000000ff077431 */ /* 0x000fca00000001ff */
[----:B------:R0:W-:Y:S02]  /*2490*/  REDG.E.ADD.64.STRONG.GPU desc[UR18][R4.64+0x400], R6 ;  /* 0x000400060400798e */ /* 0x0001e4000c12e512 */
.L_x_187:
[----:B------:R-:W-:Y:S05]  /*24a0*/  BSYNC.RECONVERGENT B1 ;  /* 0x0000000000017941 */ /* 0x000fea0003800200 */
.L_x_186:
[----:B------:R-:W-:Y:S04]  /*24b0*/  BSSY.RECONVERGENT B1, `(.L_x_188) ;  /* 0x0000005000017945 */ /* 0x000fe80003800200 */
[----:B------:R-:W-:Y:S05]  /*24c0*/  @!P1 BRA `(.L_x_189) ;  /* 0x00000000000c9947 */ /* 0x000fea0003800000 */
[----:B0-----:R-:W-:Y:S02]  /*24d0*/  IMAD.MOV.U32 R6, RZ, RZ, R12 ;  /* 0x000000ffff067224 */ /* 0x001fe400078e000c */
[----:B------:R-:W-:-:S05]  /*24e0*/  IMAD.MOV.U32 R7, RZ, RZ, RZ ;  /* 0x000000ffff077224 */ /* 0x000fca00078e00ff */
[----:B------:R1:W-:Y:S02]  /*24f0*/  REDG.E.ADD.64.STRONG.GPU desc[UR18][R4.64+0xc00], R6 ;  /* 0x000c00060400798e */ /* 0x0003e4000c12e512 */
.L_x_189:
[----:B------:R-:W-:Y:S05]  /*2500*/  BSYNC.RECONVERGENT B1 ;  /* 0x0000000000017941 */ /* 0x000fea0003800200 */
.L_x_188:
[----:B------:R-:W2:Y:S01]  /*2510*/  LDS R15, [R29+0x1200] ;  /* 0x001200001d0f7984 */ /* 0x000ea20000000800 */
[----:B------:R-:W-:Y:S01]  /*2520*/  ISETP.NE.AND P6, PT, R17, RZ, PT ;  /* 0x000000ff1100720c */ /* 0x000fe20003fc5270 */
[----:B------:R-:W-:Y:S01]  /*2530*/  VIADD R8, R8, 0x8 ;  /* 0x0000000808087836 */ /* 0x000fe20000000000 */
[----:B------:R-:W-:Y:S01]  /*2540*/  BSSY.RECONVERGENT B1, `(.L_x_190) ;  /* 0x000000e000017945 */ /* 0x000fe20003800200 */
[----:B------:R-:W3:Y:S01]  /*2550*/  LDS R12, [R29+0x1600] ;  /* 0x001600001d0c7984 */ /* 0x000ee20000000800 */
[----:B------:R-:W-:Y:S02]  /*2560*/  ISETP.NE.AND P1, PT, R13, RZ, PT ;  /* 0x000000ff0d00720c */ /* 0x000fe40003f25270 */
[----:B------:R-:W-:Y:S01]  /*2570*/  ISETP.NE.AND P0, PT, R8, R9, PT ;  /* 0x000000090800720c */ /* 0x000fe20003f05270 */
[----:B------:R-:W4:Y:S04]  /*2580*/  LDS R14, [R29+0x1a00] ;  /* 0x001a00001d0e7984 */ /* 0x000f280000000800 */
[----:B------:R-:W5:Y:S01]  /*2590*/  LDS R16, [R29+0x1e00] ;  /* 0x001e00001d107984 */ /* 0x000f620000000800 */
[----:B--2---:R-:W-:-:S02]  /*25a0*/  ISETP.NE.AND P2, PT, R15, RZ, PT ;  /* 0x000000ff0f00720c */ /* 0x004fc40003f45270 */
[----:B---3--:R-:W-:Y:S02]  /*25b0*/  ISETP.NE.AND P3, PT, R12, RZ, PT ;  /* 0x000000ff0c00720c */ /* 0x008fe40003f65270 */
[----:B----4-:R-:W-:Y:S02]  /*25c0*/  ISETP.NE.AND P4, PT, R14, RZ, PT ;  /* 0x000000ff0e00720c */ /* 0x010fe40003f85270 */
[----:B-----5:R-:W-:Y:S01]  /*25d0*/  ISETP.NE.AND P5, PT, R16, RZ, PT ;  /* 0x000000ff1000720c */ /* 0x020fe20003fa5270 */
[----:B------:R-:W-:-:S12]  /*25e0*/  @!P6 BRA `(.L_x_191) ;  /* 0x00000000000ce947 */ /* 0x000fd80003800000 */
[----:B01----:R-:W-:Y:S02]  /*25f0*/  IMAD.MOV.U32 R6, RZ, RZ, R17 ;  /* 0x000000ffff067224 */ /* 0x003fe400078e0011 */
[----:B------:R-:W-:-:S05]  /*2600*/  IMAD.MOV.U32 R7, RZ, RZ, RZ ;  /* 0x000000ffff077224 */ /* 0x000fca00078e00ff */
[----:B------:R2:W-:Y:S02]  /*2610*/  REDG.E.ADD.64.STRONG.GPU desc[UR18][R4.64+0x1400], R6 ;  /* 0x001400060400798e */ /* 0x0005e4000c12e512 */
.L_x_191:
[----:B------:R-:W-:Y:S05]  /*2620*/  BSYNC.RECONVERGENT B1 ;  /* 0x0000000000017941 */ /* 0x000fea0003800200 */
.L_x_190:
[----:B------:R-:W-:Y:S04]  /*2630*/  BSSY.RECONVERGENT B1, `(.L_x_192) ;  /* 0x0000005000017945 */ /* 0x000fe80003800200 */
[----:B------:R-:W-:Y:S05]  /*2640*/  @!P1 BRA `(.L_x_193) ;  /* 0x00000000000c9947 */ /* 0x000fea0003800000 */
[----:B012---:R-:W-:Y:S01]  /*2650*/  MOV R6, R13 ;  /* 0x0000000d00067202 */ /* 0x007fe20000000f00 */
[----:B------:R-:W-:-:S05]  /*2660*/  IMAD.MOV.U32 R7, RZ, RZ, RZ ;  /* 0x000000ffff077224 */ /* 0x000fca00078e00ff */
[----:B------:R3:W-:Y:S02]  /*2670*/  REDG.E.ADD.64.STRONG.GPU desc[UR18][R4.64+0x1c00], R6 ;  /* 0x001c00060400798e */ /* 0x0007e4000c12e512 */
.L_x_193:
[----:B------:R-:W-:Y:S05]  /*2680*/  BSYNC.RECONVERGENT B1 ;  /* 0x0000000000017941 */ /* 0x000fea0003800200 */
.L_x_192:
[----:B------:R-:W-:Y:S04]  /*2690*/  BSSY.RECONVERGENT B1, `(.L_x_194) ;  /* 0x0000005000017945 */ /* 0x000fe80003800200 */
[----:B------:R-:W-:Y:S05]  /*26a0*/  @!P2 BRA `(.L_x_195) ;  /* 0x00000000000ca947 */ /* 0x000fea0003800000 */
[----:B0123--:R-:W-:Y:S02]  /*26b0*/  IMAD.MOV.U32 R6, RZ, RZ, R15 ;  /* 0x000000ffff067224 */ /* 0x00ffe400078e000f */
[----:B------:R-:W-:-:S05]  /*26c0*/  IMAD.MOV.U32 R7, RZ, RZ, RZ ;  /* 0x000000ffff077224 */ /* 0x000fca00078e00ff */
[----:B------:R4:W-:Y:S02]  /*26d0*/  REDG.E.ADD.64.STRONG.GPU desc[UR18][R4.64+0x2400], R6 ;  /* 0x002400060400798e */ /* 0x0009e4000c12e512 */
.L_x_195:
[----:B------:R-:W-:Y:S05]  /*26e0*/  BSYNC.RECONVERGENT B1 ;  /* 0x0000000000017941 */ /* 0x000fea0003800200 */
.L_x_194:
[----:B------:R-:W-:Y:S04]  /*26f0*/  BSSY.RECONVERGENT B1, `(.L_x_196) ;  /* 0x0000004000017945 */ /* 0x000fe80003800200 */
[----:B------:R-:W-:Y:S05]  /*2700*/  @!P3 BRA `(.L_x_197) ;  /* 0x000000000008b947 */ /* 0x000fea0003800000 */
[----:B------:R-:W-:-:S05]  /*2710*/  IMAD.MOV.U32 R13, RZ, RZ, RZ ;  /* 0x000000ffff0d7224 */ /* 0x000fca00078e00ff */
[----:B------:R0:W-:Y:S02]  /*2720*/  REDG.E.ADD.64.STRONG.GPU desc[UR18][R4.64+0x2c00], R12 ;  /* 0x002c000c0400798e */ /* 0x0001e4000c12e512 */
.L_x_197:
[----:B------:R-:W-:Y:S05]  /*2730*/  BSYNC.RECONVERGENT B1 ;  /* 0x0000000000017941 */ /* 0x000fea0003800200 */
.L_x_196:
[----:B------:R-:W-:Y:S04]  /*2740*/  BSSY.RECONVERGENT B1, `(.L_x_198) ;  /* 0x0000004000017945 */ /* 0x000fe80003800200 */
[----:B------:R-:W-:Y:S05]  /*2750*/  @!P4 BRA `(.L_x_199) ;  /* 0x000000000008c947 */ /* 0x000fea0003800000 */
[----:B------:R-:W-:-:S05]  /*2760*/  IMAD.MOV.U32 R15, RZ, RZ, RZ ;  /* 0x000000ffff0f7224 */ /* 0x000fca00078e00ff */
[----:B------:R0:W-:Y:S02]  /*2770*/  REDG.E.ADD.64.STRONG.GPU desc[UR18][R4.64+0x3400], R14 ;  /* 0x0034000e0400798e */ /* 0x0001e4000c12e512 */
.L_x_199:
[----:B------:R-:W-:Y:S05]  /*2780*/  BSYNC.RECONVERGENT B1 ;  /* 0x0000000000017941 */ /* 0x000fea0003800200 */
.L_x_198:
[----:B------:R-:W-:Y:S04]  /*2790*/  BSSY.RECONVERGENT B1, `(.L_x_200) ;  /* 0x0000004000017945 */ /* 0x000fe80003800200 */
[----:B------:R-:W-:Y:S05]  /*27a0*/  @!P5 BRA `(.L_x_201) ;  /* 0x000000000008d947 */ /* 0x000fea0003800000 */
[----:B------:R-:W-:-:S05]  /*27b0*/  HFMA2 R17, -RZ, RZ, 0, 0 ;  /* 0x00000000ff117431 */ /* 0x000fca00000001ff */
[----:B------:R0:W-:Y:S02]  /*27c0*/  REDG.E.ADD.64.STRONG.GPU desc[UR18][R4.64+0x3c00], R16 ;  /* 0x003c00100400798e */ /* 0x0001e4000c12e512 */
.L_x_201:
[----:B------:R-:W-:Y:S05]  /*27d0*/  BSYNC.RECONVERGENT B1 ;  /* 0x0000000000017941 */ /* 0x000fea0003800200 */
.L_x_200:
[----:B------:R-:W-:Y:S05]  /*27e0*/  @P0 BRA `(.L_x_202) ;  /* 0xfffffff800f80947 */ /* 0x000fea000383ffff */
[----:B01234-:R-:W-:-:S07]  /*27f0*/  IMAD.MOV.U32 R7, RZ, RZ, R9 ;  /* 0x000000ffff077224 */ /* 0x01ffce00078e0009 */
.L_x_185:
[----:B------:R-:W-:-:S09]  /*2800*/  UISETP.NE.AND UP0, UPT, UR20, URZ, UPT ;  /* 0x000000ff1400728c */ /* 0x000fd2000bf05270 */
[----:B------:R-:W-:Y:S05]  /*2810*/  BRA.U !UP0, `(.L_x_150) ;  /* 0x0000000508647547 */ /* 0x000fea000b800000 */
[----:B------:R-:W-:-:S13]  /*2820*/  ISETP.GE.U32.AND P0, PT, R10, 0x3, PT ;  /* 0x000000030a00780c */ /* 0x000fda0003f06070 */
[----:B------:R-:W-:Y:S05]  /*2830*/  @!P0 BRA `(.L_x_203) ;  /* 0x0000000000c08947 */ /* 0x000fea0003800000 */
[----:B01234-:R-:W-:Y:S01]  /*2840*/  IMAD R2, R7, 0x400, R27 ;  /* 0x0000040007027824 */ /* 0x01ffe200078e021b */
[----:B------:R-:W-:Y:S04]  /*2850*/  BSSY.RECONVERGENT B1, `(.L_x_204) ;  /* 0x0000010000017945 */ /* 0x000fe80003800200 */
[----:B------:R-:W0:Y:S04]  /*2860*/  LDS R10, [R2+0x200] ;  /* 0x00020000020a7984 */ /* 0x000e280000000800 */
        /* <DEDUP_REMOVED lines=14> */
.L_x_205:
[----:B------:R-:W-:Y:S05]  /*2950*/  BSYNC.RECONVERGENT B1 ;  /* 0x0000000000017941 */ /* 0x000fea0003800200 */
.L_x_204:
[----:B------:R-:W-:Y:S04]  /*2960*/  BSSY.RECONVERGENT B1, `(.L_x_206) ;  /* 0x0000009000017945 */ /* 0x000fe80003800200 */
[----:B------:R-:W-:Y:S05]  /*2970*/  @!P1 BRA `(.L_x_207) ;  /* 0x00000000001c9947 */ /* 0x000fea0003800000 */
[----:B0-----:R-:W0:Y:S01]  /*2980*/  LDC.64 R4, c[0x0][0x380] ;  /* 0x0000e000ff047b82 */ /* 0x001e220000000a00 */
[----:B------:R-:W-:Y:S01]  /*2990*/  LEA R3, R7, R18, 0x8 ;  /* 0x0000001207037211 */ /* 0x000fe200078e40ff */
[----:B------:R-:W-:-:S04]  /*29a0*/  IMAD.MOV.U32 R2, RZ, RZ, R9 ;  /* 0x000000ffff027224 */ /* 0x000fc800078e0009 */
[----:B------:R-:W-:-:S04]  /*29b0*/  VIADD R3, R3, 0x100 ;  /* 0x0000010003037836 */ /* 0x000fc80000000000 */
[----:B0-----:R-:W-:-:S04]  /*29c0*/  IMAD.WIDE.U32 R4, R3, 0x8, R4 ;  /* 0x0000000803047825 */ /* 0x001fc800078e0004 */
[----:B------:R-:W-:-:S05]  /*29d0*/  IMAD.MOV.U32 R3, RZ, RZ, RZ ;  /* 0x000000ffff037224 */ /* 0x000fca00078e00ff */
[----:B------:R1:W-:Y:S02]  /*29e0*/  REDG.E.ADD.64.STRONG.GPU desc[UR18][R4.64+0x400], R2 ;  /* 0x000400020400798e */ /* 0x0003e4000c12e512 */
.L_x_207:
[----:B------:R-:W-:Y:S05]  /*29f0*/  BSYNC.RECONVERGENT B1 ;  /* 0x0000000000017941 */ /* 0x000fea0003800200 */
.L_x_206:
[----:B------:R-:W-:Y:S04]  /*2a00*/  BSSY.RECONVERGENT B1, `(.L_x_208) ;  /* 0x0000009000017945 */ /* 0x000fe80003800200 */
[----:B------:R-:W-:Y:S05]  /*2a10*/  @!P2 BRA `(.L_x_209) ;  /* 0x00000000001ca947 */ /* 0x000fea0003800000 */
[----:B01----:R-:W0:Y:S01]  /*2a20*/  LDC.64 R2, c[0x0][0x380] ;  /* 0x0000e000ff027b82 */ /* 0x003e220000000a00 */
[----:B------:R-:W-:Y:S01]  /*2a30*/  IMAD R5, R7, 0x100, R18 ;  /* 0x0000010007057824 */ /* 0x000fe200078e0212 */
[----:B------:R-:W-:-:S03]  /*2a40*/  MOV R4, R6 ;  /* 0x0000000600047202 */ /* 0x000fc60000000f00 */
[----:B------:R-:W-:-:S04]  /*2a50*/  VIADD R5, R5, 0x200 ;  /* 0x0000020005057836 */ /* 0x000fc80000000000 */
[----:B0-----:R-:W-:-:S04]  /*2a60*/  IMAD.WIDE.U32 R2, R5, 0x8, R2 ;  /* 0x0000000805027825 */ /* 0x001fc800078e0002 */
[----:B------:R-:W-:-:S05]  /*2a70*/  IMAD.MOV.U32 R5, RZ, RZ, RZ ;  /* 0x000000ffff057224 */ /* 0x000fca00078e00ff */
[----:B------:R2:W-:Y:S02]  /*2a80*/  REDG.E.ADD.64.STRONG.GPU desc[UR18][R2.64+0x400], R4 ;  /* 0x000400040200798e */ /* 0x0005e4000c12e512 */
.L_x_209:
[----:B------:R-:W-:Y:S05]  /*2a90*/  BSYNC.RECONVERGENT B1 ;  /* 0x0000000000017941 */ /* 0x000fea0003800200 */
.L_x_208:
[----:B------:R-:W-:Y:S04]  /*2aa0*/  BSSY.RECONVERGENT B1, `(.L_x_210) ;  /* 0x0000008000017945 */ /* 0x000fe80003800200 */
[----:B------:R-:W-:Y:S05]  /*2ab0*/  @!P3 BRA `(.L_x_211) ;  /* 0x000000000018b947 */ /* 0x000fea0003800000 */
[----:B012---:R-:W0:Y:S01]  /*2ac0*/  LDC.64 R2, c[0x0][0x380] ;  /* 0x0000e000ff027b82 */ /* 0x007e220000000a00 */
[----:B------:R-:W-:Y:S02]  /*2ad0*/  IMAD R5, R7, 0x100, R18 ;  /* 0x0000010007057824 */ /* 0x000fe400078e0212 */
[----:B------:R-:W-:Y:S02]  /*2ae0*/  IMAD.MOV.U32 R9, RZ, RZ, RZ ;  /* 0x000000ffff097224 */ /* 0x000fe400078e00ff */
[----:B------:R-:W-:-:S04]  /*2af0*/  VIADD R5, R5, 0x300 ;  /* 0x0000030005057836 */ /* 0x000fc80000000000 */
[----:B0-----:R-:W-:-:S05]  /*2b00*/  IMAD.WIDE.U32 R2, R5, 0x8, R2 ;  /* 0x0000000805027825 */ /* 0x001fca00078e0002 */
[----:B------:R3:W-:Y:S02]  /*2b10*/  REDG.E.ADD.64.STRONG.GPU desc[UR18][R2.64+0x400], R8 ;  /* 0x000400080200798e */ /* 0x0007e4000c12e512 */
.L_x_211:
[----:B------:R-:W-:Y:S05]  /*2b20*/  BSYNC.RECONVERGENT B1 ;  /* 0x0000000000017941 */ /* 0x000fea0003800200 */
.L_x_210:
[----:B------:R-:W-:-:S07]  /*2b30*/  VIADD R7, R7, 0x4 ;  /* 0x0000000407077836 */ /* 0x000fce0000000000 */
.L_x_203:
[----:B------:R-:W-:-:S09]  /*2b40*/  UISETP.NE.AND UP0, UPT, UR9, URZ, UPT ;  /* 0x000000ff0900728c */ /* 0x000fd2000bf05270 */
[----:B------:R-:W-:Y:S05]  /*2b50*/  BRA.U !UP0, `(.L_x_150) ;  /* 0x0000000108947547 */ /* 0x000fea000b800000 */
[----:B------:R-:W-:-:S13]  /*2b60*/  ISETP.NE.AND P0, PT, R0, RZ, PT ;  /* 0x000000ff0000720c */ /* 0x000fda0003f05270 */
[----:B------:R-:W-:Y:S05]  /*2b70*/  @!P0 BRA `(.L_x_212) ;  /* 0x0000000000608947 */ /* 0x000fea0003800000 */
[----:B01234-:R-:W-:Y:S01]  /*2b80*/  LEA R2, R7, R27, 0xa ;  /* 0x0000001b07027211 */ /* 0x01ffe200078e50ff */
[----:B------:R-:W-:Y:S04]  /*2b90*/  BSSY.RECONVERGENT B1, `(.L_x_213) ;  /* 0x000000b000017945 */ /* 0x000fe80003800200 */
[----:B------:R-:W0:Y:S04]  /*2ba0*/  LDS R4, [R2+0x200] ;  /* 0x0002000002047984 */ /* 0x000e280000000800 */
        /* <DEDUP_REMOVED lines=9> */
.L_x_214:
[----:B------:R-:W-:Y:S05]  /*2c40*/  BSYNC.RECONVERGENT B1 ;  /* 0x0000000000017941 */ /* 0x000fea0003800200 */
.L_x_213:
[----:B------:R-:W-:Y:S04]  /*2c50*/  BSSY.RECONVERGENT B1, `(.L_x_215) ;  /* 0x0000009000017945 */ /* 0x000fe80003800200 */
[----:B------:R-:W-:Y:S05]  /*2c60*/  @!P1 BRA `(.L_x_216) ;  /* 0x00000000001c9947 */ /* 0x000fea0003800000 */
[----:B0-----:R-:W0:Y:S01]  /*2c70*/  LDC.64 R2, c[0x0][0x380] ;  /* 0x0000e000ff027b82 */ /* 0x001e220000000a00 */
[----:B------:R-:W-:-:S04]  /*2c80*/  IMAD R4, R7, 0x100, R18 ;  /* 0x0000010007047824 */ /* 0x000fc800078e0212 */
[----:B------:R-:W-:Y:S02]  /*2c90*/  VIADD R5, R4, 0x100 ;  /* 0x0000010004057836 */ /* 0x000fe40000000000 */
[----:B------:R-:W-:Y:S02]  /*2ca0*/  IMAD.MOV.U32 R4, RZ, RZ, R0 ;  /* 0x000000ffff047224 */ /* 0x000fe400078e0000 */
[----:B0-----:R-:W-:-:S04]  /*2cb0*/  IMAD.WIDE.U32 R2, R5, 0x8, R2 ;  /* 0x0000000805027825 */ /* 0x001fc800078e0002 */
[----:B------:R-:W-:-:S05]  /*2cc0*/  HFMA2 R5, -RZ, RZ, 0, 0 ;  /* 0x00000000ff057431 */ /* 0x000fca00000001ff */
[----:B------:R1:W-:Y:S02]  /*2cd0*/  REDG.E.ADD.64.STRONG.GPU desc[UR18][R2.64+0x400], R4 ;  /* 0x000400040200798e */ /* 0x0003e4000c12e512 */
.L_x_216:
[----:B------:R-:W-:Y:S05]  /*2ce0*/  BSYNC.RECONVERGENT B1 ;  /* 0x0000000000017941 */ /* 0x000fea0003800200 */
.L_x_215:
[----:B------:R-:W-:-:S07]  /*2cf0*/  VIADD R7, R7, 0x2 ;  /* 0x0000000207077836 */ /* 0x000fce0000000000 */
.L_x_212:
[----:B------:R-:W-:-:S13]  /*2d00*/  ISETP.NE.AND P0, PT, R11, RZ, PT ;  /* 0x000000ff0b00720c */ /* 0x000fda0003f05270 */
[----:B------:R-:W-:Y:S05]  /*2d10*/  @!P0 BRA `(.L_x_150) ;  /* 0x0000000000248947 */ /* 0x000fea0003800000 */
[----:B------:R-:W-:-:S05]  /*2d20*/  IMAD R0, R7, 0x400, R27 ;  /* 0x0000040007007824 */ /* 0x000fca00078e021b */
[----:B012-4-:R-:W0:Y:S02]  /*2d30*/  LDS R4, [R0+0x200] ;  /* 0x0002000000047984 */ /* 0x017e240000000800 */
[----:B0-----:R-:W-:-:S13]  /*2d40*/  ISETP.NE.AND P0, PT, R4, RZ, PT ;  /* 0x000000ff0400720c */ /* 0x001fda0003f05270 */
[----:B------:R-:W-:Y:S05]  /*2d50*/  @!P0 BRA `(.L_x_150) ;  /* 0x0000000000148947 */ /* 0x000fea0003800000 */
[----:B---3--:R-:W0:Y:S01]  /*2d60*/  LDC.64 R2, c[0x0][0x380] ;  /* 0x0000e000ff027b82 */ /* 0x008e220000000a00 */
[----:B------:R-:W-:Y:S02]  /*2d70*/  IMAD R7, R7, 0x100, R18 ;  /* 0x0000010007077824 */ /* 0x000fe400078e0212 */
[----:B------:R-:W-:Y:S02]  /*2d80*/  IMAD.MOV.U32 R5, RZ, RZ, RZ ;  /* 0x000000ffff057224 */ /* 0x000fe400078e00ff */
[----:B0-----:R-:W-:-:S05]  /*2d90*/  IMAD.WIDE.U32 R2, R7, 0x8, R2 ;  /* 0x0000000807027825 */ /* 0x001fca00078e0002 */
[----:B------:R0:W-:Y:S02]  /*2da0*/  REDG.E.ADD.64.STRONG.GPU desc[UR18][R2.64+0x400], R4 ;  /* 0x000400040200798e */ /* 0x0001e4000c12e512 */
.L_x_150:
[----:B------:R-:W-:Y:S05]  /*2db0*/  BSYNC.RECONVERGENT B0 ;  /* 0x0000000000007941 */ /* 0x000fea0003800200 */
.L_x_149:
[----:B------:R-:W1:Y:S01]  /*2dc0*/  LDCU.64 UR4, c[0x0][0x390] ;  /* 0x00007200ff0477ac */ /* 0x000e620008000a00 */
[----:B------:R-:W-:-:S04]  /*2dd0*/  UIADD3 UR6, UP1, UPT, UR6, 0x1, URZ ;  /* 0x0000000106067890 */ /* 0x000fc8000ff3e0ff */
[----:B------:R-:W-:Y:S02]  /*2de0*/  UIADD3.X UR7, UPT, UPT, URZ, UR7, URZ, UP1, !UPT ;  /* 0x00000007ff077290 */ /* 0x000fe40008ffe4ff */
[----:B-1----:R-:W-:-:S04]  /*2df0*/  UIADD3 UR10, UP0, UPT, UR4, -0x1, URZ ;  /* 0xffffffff040a7890 */ /* 0x002fc8000ff1e0ff */
[----:B------:R-:W-:-:S04]  /*2e00*/  UIADD3.X UR11, UPT, UPT, UR5, -0x1, URZ, UP0, !UPT ;  /* 0xffffffff050b7890 */ /* 0x000fc800087fe4ff */
[----:B------:R-:W-:-:S04]  /*2e10*/  USHF.R.U64 UR10, UR10, 0x1e, UR11 ;  /* 0x0000001e0a0a7899 */ /* 0x000fc8000800120b */
[----:B------:R-:W-:-:S04]  /*2e20*/  UIADD3 UR10, UP0, UPT, UR10, 0x1, URZ ;  /* 0x000000010a0a7890 */ /* 0x000fc8000ff1e0ff */
[----:B------:R-:W-:Y:S02]  /*2e30*/  ULEA.HI.X UR11, UR11, URZ, URZ, 0x2, UP0 ;  /* 0x000000ff0b0b7291 */ /* 0x000fe400080f14ff */
[----:B------:R-:W-:-:S04]  /*2e40*/  UISETP.LT.U32.AND UP0, UPT, UR10, UR4, UPT ;  /* 0x000000040a00728c */ /* 0x000fc8000bf01070 */
[----:B------:R-:W-:-:S04]  /*2e50*/  UISETP.LT.U32.AND.EX UP0, UPT, UR11, UR5, UPT, UP0 ;  /* 0x000000050b00728c */ /* 0x000fc8000bf01100 */
[----:B------:R-:W-:Y:S02]  /*2e60*/  USEL UR4, UR10, UR4, UP0 ;  /* 0x000000040a047287 */ /* 0x000fe40008000000 */
[----:B------:R-:W-:Y:S02]  /*2e70*/  USEL UR5, UR11, UR5, UP0 ;  /* 0x000000050b057287 */ /* 0x000fe40008000000 */
[----:B------:R-:W-:-:S04]  /*2e80*/  UISETP.NE.U32.AND UP0, UPT, UR6, UR4, UPT ;  /* 0x000000040600728c */ /* 0x000fc8000bf05070 */
[----:B------:R-:W-:Y:S01]  /*2e90*/  UISETP.NE.AND.EX UP0, UPT, UR7, UR5, UPT, UP0 ;  /* 0x000000050700728c */ /* 0x000fe2000bf05300 */
[----:B------:R-:W-:Y:S08]  /*2ea0*/  BAR.SYNC.DEFER_BLOCKING 0x0 ;  /* 0x0000000000007b1d */ /* 0x000ff00000010000 */
[----:B------:R-:W-:Y:S05]  /*2eb0*/  BRA.U UP0, `(.L_x_217) ;  /* 0xffffffd100dc7547 */ /* 0x000fea000b83ffff */
[----:B------:R-:W-:Y:S05]  /*2ec0*/  EXIT ;  /* 0x000000000000794d */ /* 0x000fea0003800000 */
.L_x_218:
        /* <DEDUP_REMOVED lines=11> */
.L_x_453:


//--------------------- .text._ZN3cub18CUB_300001_SM_10006detail10radix_sort31DeviceRadixSortSingleTileKernelINS1_5radix10policy_hubIjjyE10Policy1000ELNS0_9SortOrderE0EjjyNS1_21identity_decomposer_tEEEvPKT1_PSA_PKT2_PSE_T3_iiT4_ --------------------------
	.section	.text._ZN3cub18CUB_300001_SM_10006detail10radix_sort31DeviceRadixSortSingleTileKernelINS1_5radix10policy_hubIjjyE10Policy1000ELNS0_9SortOrderE0EjjyNS1_21identity_decomposer_tEEEvPKT1_PSA_PKT2_PSE_T3_iiT4_,"ax",@progbits
	.align	128
        .global         _ZN3cub18CUB_300001_SM_10006detail10radix_sort31DeviceRadixSortSingleTileKernelINS1_5radix10policy_hubIjjyE10Policy1000ELNS0_9SortOrderE0EjjyNS1_21identity_decomposer_tEEEvPKT1_PSA_PKT2_PSE_T3_iiT4_
        .type           _ZN3cub18CUB_300001_SM_10006detail10radix_sort31DeviceRadixSortSingleTileKernelINS1_5radix10policy_hubIjjyE10Policy1000ELNS0_9SortOrderE0EjjyNS1_21identity_decomposer_tEEEvPKT1_PSA_PKT2_PSE_T3_iiT4_,@function
        .size           _ZN3cub18CUB_300001_SM_10006detail10radix_sort31DeviceRadixSortSingleTileKernelINS1_5radix10policy_hubIjjyE10Policy1000ELNS0_9SortOrderE0EjjyNS1_21identity_decomposer_tEEEvPKT1_PSA_PKT2_PSE_T3_iiT4_,(.L_x_454 - _ZN3cub18CUB_300001_SM_10006detail10radix_sort31DeviceRadixSortSingleTileKernelINS1_5radix10policy_hubIjjyE10Policy1000ELNS0_9SortOrderE0EjjyNS1_21identity_decomposer_tEEEvPKT1_PSA_PKT2_PSE_T3_iiT4_)
        .other          _ZN3cub18CUB_300001_SM_10006detail10radix_sort31DeviceRadixSortSingleTileKernelINS1_5radix10policy_hubIjjyE10Policy1000ELNS0_9SortOrderE0EjjyNS1_21identity_decomposer_tEEEvPKT1_PSA_PKT2_PSE_T3_iiT4_,@"STO_CUDA_ENTRY STV_DEFAULT"
_ZN3cub18CUB_300001_SM_10006detail10radix_sort31DeviceRadixSortSingleTileKernelINS1_5radix10policy_hubIjjyE10Policy1000ELNS0_9SortOrderE0EjjyNS1_21identity_decomposer_tEEEvPKT1_PSA_PKT2_PSE_T3_iiT4_:
.text._ZN3cub18CUB_300001_SM_10006detail10radix_sort31DeviceRadixSortSingleTileKernelINS1_5radix10policy_hubIjjyE10Policy1000ELNS0_9SortOrderE0EjjyNS1_21identity_decomposer_tEEEvPKT1_PSA_PKT2_PSE_T3_iiT4_:
[----:B------:R-:W-:Y:S01]  /*0000*/  LDC R1, c[0x0][0x37c] ;  /* 0x0000df00ff017b82 */ /* 0x000fe20000000800 */
[----:B------:R-:W0:Y:S01]  /*0010*/  S2R R0, SR_TID.X ;  /* 0x0000000000007919 */ /* 0x000e220000002100 */
[----:B------:R-:W1:Y:S01]  /*0020*/  LDCU UR4, c[0x0][0x3a0] ;  /* 0x00007400ff0477ac */ /* 0x000e620008000800 */
[----:B------:R-:W-:-:S05]  /*0030*/  IMAD.MOV.U32 R16, RZ, RZ, -0x1 ;  /* 0xffffffffff107424 */ /* 0x000fca00078e00ff */
[----:B------:R-:W2:Y:S01]  /*0040*/  LDC.64 R6, c[0x0][0x390] ;  /* 0x0000e400ff067b82 */ /* 0x000ea20000000a00 */
[----:B------:R-:W-:Y:S01]  /*0050*/  IMAD.MOV.U32 R17, RZ, RZ, -0x1 ;  /* 0xffffffffff117424 */ /* 0x000fe200078e00ff */
[----:B------:R-:W3:Y:S01]  /*0060*/  LDCU.64 UR10, c[0x0][0x358] ;  /* 0x00006b00ff0a77ac */ /* 0x000ee20008000a00 */
[----:B------:R-:W-:Y:S02]  /*0070*/  IMAD.MOV.U32 R18, RZ, RZ, -0x1 ;  /* 0xffffffffff127424 */ /* 0x000fe400078e00ff */
[----:B------:R-:W-:Y:S01]  /*0080*/  IMAD.MOV.U32 R19, RZ, RZ, -0x1 ;  /* 0xffffffffff137424 */ /* 0x000fe200078e00ff */
[----:B------:R-:W4:Y:S01]  /*0090*/  LDCU.64 UR6, c[0x0][0x3a8] ;  /* 0x00007500ff0677ac */ /* 0x000f220008000a00 */
[----:B------:R-:W-:Y:S02]  /*00a0*/  IMAD.MOV.U32 R20, RZ, RZ, -0x1 ;  /* 0xffffffffff147424 */ /* 0x000fe400078e00ff */
[----:B------:R-:W-:Y:S02]  /*00b0*/  IMAD.MOV.U32 R21, RZ, RZ, -0x1 ;  /* 0xffffffffff157424 */ /* 0x000fe400078e00ff */
[----:B------:R-:W-:-:S02]  /*00c0*/  IMAD.MOV.U32 R22, RZ, RZ, -0x1 ;  /* 0xffffffffff167424 */ /* 0x000fc400078e00ff */
[----:B------:R-:W-:Y:S02]  /*00d0*/  IMAD.MOV.U32 R12, RZ, RZ, -0x1 ;  /* 0xffffffffff0c7424 */ /* 0x000fe400078e00ff */
[----:B------:R-:W-:Y:S02]  /*00e0*/  IMAD.MOV.U32 R13, RZ, RZ, -0x1 ;  /* 0xffffffffff0d7424 */ /* 0x000fe400078e00ff */
[----:B------:R-:W-:Y:S02]  /*00f0*/  IMAD.MOV.U32 R14, RZ, RZ, -0x1 ;  /* 0xffffffffff0e7424 */ /* 0x000fe400078e00ff */
[----:B------:R-:W-:Y:S02]  /*0100*/  IMAD.MOV.U32 R15, RZ, RZ, -0x1 ;  /* 0xffffffffff0f7424 */ /* 0x000fe400078e00ff */
[----:B------:R-:W-:Y:S02]  /*0110*/  IMAD.MOV.U32 R23, RZ, RZ, -0x1 ;  /* 0xffffffffff177424 */ /* 0x000fe400078e00ff */
[----:B------:R-:W-:-:S02]  /*0120*/  IMAD.MOV.U32 R24, RZ, RZ, -0x1 ;  /* 0xffffffffff187424 */ /* 0x000fc400078e00ff */
[----:B------:R-:W-:Y:S02]  /*0130*/  IMAD.MOV.U32 R25, RZ, RZ, -0x1 ;  /* 0xffffffffff197424 */ /* 0x000fe400078e00ff */
[----:B------:R-:W-:Y:S02]  /*0140*/  IMAD.MOV.U32 R26, RZ, RZ, -0x1 ;  /* 0xffffffffff1a7424 */ /* 0x000fe400078e00ff */
[----:B------:R-:W-:Y:S02]  /*0150*/  IMAD.MOV.U32 R27, RZ, RZ, -0x1 ;  /* 0xffffffffff1b7424 */ /* 0x000fe400078e00ff */
[----:B------:R-:W-:Y:S01]  /*0160*/  IMAD.MOV.U32 R28, RZ, RZ, -0x1 ;  /* 0xffffffffff1c7424 */ /* 0x000fe200078e00ff */
[----:B------:R-:W4:Y:S01]  /*0170*/  S2UR UR5, SR_CgaCtaId ;  /* 0x00000000000579c3 */ /* 0x000f220000008800 */
[----:B0-----:R-:W-:Y:S01]  /*0180*/  IMAD R9, R0, 0x13, RZ ;  /* 0x0000001300097824 */ /* 0x001fe200078e02ff */
[----:B------:R-:W0:Y:S03]  /*0190*/  LDCU UR9, c[0x0][0x3ac] ;  /* 0x00007580ff0977ac */ /* 0x000e260008000800 */
[C---:B------:R-:W-:Y:S01]  /*01a0*/  VIADD R4, R9.reuse, 0x3 ;  /* 0x0000000309047836 */ /* 0x040fe20000000000 */
[C---:B-1----:R-:W-:Y:S01]  /*01b0*/  ISETP.GE.AND P6, PT, R9.reuse, UR4, PT ;  /* 0x0000000409007c0c */ /* 0x042fe2000bfc6270 */
[----:B------:R-:W-:-:S02]  /*01c0*/  VIADD R5, R9, 0x6 ;  /* 0x0000000609057836 */ /* 0x000fc40000000000 */
[C---:B------:R-:W-:Y:S01]  /*01d0*/  VIADD R51, R9.reuse, 0x7 ;  /* 0x0000000709337836 */ /* 0x040fe20000000000 */
[----:B------:R-:W-:Y:S01]  /*01e0*/  ISETP.GE.AND P3, PT, R4, UR4, PT ;  /* 0x0000000404007c0c */ /* 0x000fe2000bf66270 */
[----:B------:R-:W-:Y:S01]  /*01f0*/  VIADD R52, R9, 0x8 ;  /* 0x0000000809347836 */ /* 0x000fe20000000000 */
[----:B------:R-:W-:Y:S01]  /*0200*/  ISETP.GE.AND P0, PT, R5, UR4, PT ;  /* 0x0000000405007c0c */ /* 0x000fe2000bf06270 */
[C---:B------:R-:W-:Y:S01]  /*0210*/  VIADD R53, R9.reuse, 0x9 ;  /* 0x0000000909357836 */ /* 0x040fe20000000000 */
[----:B------:R-:W1:Y:S01]  /*0220*/  LDC.64 R4, c[0x0][0x380] ;  /* 0x0000e000ff047b82 */ /* 0x000e620000000a00 */
[C---:B------:R-:W-:Y:S01]  /*0230*/  VIADD R54, R9.reuse, 0xa ;  /* 0x0000000a09367836 */ /* 0x040fe20000000000 */
[----:B------:R-:W-:Y:S01]  /*0240*/  P2R R50, PR, RZ, 0x1 ;  /* 0x00000001ff327803 */ /* 0x000fe20000000000 */
[C---:B------:R-:W-:Y:S01]  /*0250*/  VIADD R55, R9.reuse, 0xb ;  /* 0x0000000b09377836 */ /* 0x040fe20000000000 */
[----:B------:R-:W-:Y:S01]  /*0260*/  P2R R11, PR, RZ, 0x8 ;  /* 0x00000008ff0b7803 */ /* 0x000fe20000000000 */
[----:B------:R-:W-:-:S02]  /*0270*/  VIADD R56, R9, 0xc ;  /* 0x0000000c09387836 */ /* 0x000fc40000000000 */
[C---:B------:R-:W-:Y:S02]  /*0280*/  VIADD R2, R9.reuse, 0x1 ;  /* 0x0000000109027836 */ /* 0x040fe40000000000 */
[C---:B------:R-:W-:Y:S02]  /*0290*/  VIADD R3, R9.reuse, 0x2 ;  /* 0x0000000209037836 */ /* 0x040fe40000000000 */
[C---:B------:R-:W-:Y:S01]  /*02a0*/  VIADD R57, R9.reuse, 0xd ;  /* 0x0000000d09397836 */ /* 0x040fe20000000000 */
[----:B------:R-:W-:Y:S01]  /*02b0*/  ISETP.GE.AND P5, PT, R2, UR4, PT ;  /* 0x0000000402007c0c */ /* 0x000fe2000bfa6270 */
[----:B------:R-:W-:Y:S01]  /*02c0*/  VIADD R2, R9, 0x4 ;  /* 0x0000000409027836 */ /* 0x000fe20000000000 */
[----:B------:R-:W-:Y:S01]  /*02d0*/  ISETP.GE.AND P4, PT, R3, UR4, PT ;  /* 0x0000000403007c0c */ /* 0x000fe2000bf86270 */
[C---:B------:R-:W-:Y:S01]  /*02e0*/  VIADD R3, R9.reuse, 0x5 ;  /* 0x0000000509037836 */ /* 0x040fe20000000000 */
[----:B------:R-:W-:Y:S01]  /*02f0*/  P2R R8, PR, RZ, 0x20 ;  /* 0x00000020ff087803 */ /* 0x000fe20000000000 */
[----:B------:R-:W-:Y:S01]  /*0300*/  VIADD R58, R9, 0xe ;  /* 0x0000000e093a7836 */ /* 0x000fe20000000000 */
[----:B------:R-:W-:Y:S01]  /*0310*/  ISETP.GE.AND P2, PT, R2, UR4, PT ;  /* 0x0000000402007c0c */ /* 0x000fe2000bf46270 */
[----:B------:R-:W-:Y:S01]  /*0320*/  IMAD.MOV.U32 R2, RZ, RZ, -0x1 ;  /* 0xffffffffff027424 */ /* 0x000fe200078e00ff */
[----:B------:R-:W-:Y:S01]  /*0330*/  ISETP.GE.AND P1, PT, R3, UR4, PT ;  /* 0x0000000403007c0c */ /* 0x000fe2000bf26270 */
[----:B------:R-:W-:Y:S01]  /*0340*/  IMAD.MOV.U32 R3, RZ, RZ, -0x1 ;  /* 0xffffffffff037424 */ /* 0x000fe200078e00ff */
[----:B------:R-:W-:Y:S01]  /*0350*/  P2R R10, PR, RZ, 0x10 ;  /* 0x00000010ff0a7803 */ /* 0x000fe20000000000 */
[C---:B------:R-:W-:Y:S01]  /*0360*/  VIADD R59, R9.reuse, 0xf ;  /* 0x0000000f093b7836 */ /* 0x040fe20000000000 */
[----:B------:R-:W-:Y:S01]  /*0370*/  P2R R49, PR, RZ, 0x2 ;  /* 0x00000002ff317803 */ /* 0x000fe20000000000 */
[----:B-1----:R-:W-:Y:S01]  /*0380*/  IMAD.WIDE.U32 R4, R9, 0x4, R4 ;  /* 0x0000000409047825 */ /* 0x002fe200078e0004 */
[----:B------:R-:W-:-:S03]  /*0390*/  P2R R48, PR, RZ, 0x4 ;  /* 0x00000004ff307803 */ /* 0x000fc60000000000 */
[----:B------:R-:W-:Y:S01]  /*03a0*/  VIADD R60, R9, 0x10 ;  /* 0x00000010093c7836 */ /* 0x000fe20000000000 */
[----:B---3--:R1:W5:Y:S01]  /*03b0*/  @!P0 LDG.E R16, desc[UR10][R4.64+0x18] ;  /* 0x0000180a04108981 */ /* 0x008362000c1e1900 */
[----:B------:R-:W-:Y:S01]  /*03c0*/  ISETP.GE.AND P0, PT, R51, UR4, PT ;  /* 0x0000000433007c0c */ /* 0x000fe2000bf06270 */
[C---:B------:R-:W-:Y:S02]  /*03d0*/  VIADD R61, R9.reuse, 0x11 ;  /* 0x00000011093d7836 */ /* 0x040fe40000000000 */
[C---:B------:R-:W-:Y:S01]  /*03e0*/  VIADD R62, R9.reuse, 0x12 ;  /* 0x00000012093e7836 */ /* 0x040fe20000000000 */
[----:B------:R-:W-:Y:S01]  /*03f0*/  P2R R51, PR, RZ, 0x1 ;  /* 0x00000001ff337803 */ /* 0x000fe20000000000 */
[----:B------:R1:W5:Y:S01]  /*0400*/  @!P6 LDG.E R2, desc[UR10][R4.64] ;  /* 0x0000000a0402e981 */ /* 0x000362000c1e1900 */
[----:B--2---:R-:W-:-:S03]  /*0410*/  IMAD.WIDE.U32 R6, R9, 0x4, R6 ;  /* 0x0000000409067825 */ /* 0x004fc600078e0006 */
[----:B------:R1:W5:Y:S04]  /*0420*/  @!P5 LDG.E R3, desc[UR10][R4.64+0x4] ;  /* 0x0000040a0403d981 */ /* 0x000368000c1e1900 */
[----:B------:R1:W5:Y:S01]  /*0430*/  @!P0 LDG.E R17, desc[UR10][R4.64+0x1c] ;  /* 0x00001c0a04118981 */ /* 0x000362000c1e1900 */
[----:B------:R-:W-:-:S03]  /*0440*/  ISETP.GE.AND P0, PT, R52, UR4, PT ;  /* 0x0000000434007c0c */ /* 0x000fc6000bf06270 */
[----:B------:R1:W5:Y:S01]  /*0450*/  @!P4 LDG.E R12, desc[UR10][R4.64+0x8] ;  /* 0x0000080a040cc981 */ /* 0x000362000c1e1900 */
[----:B------:R-:W-:-:S03]  /*0460*/  P2R R52, PR, RZ, 0x1 ;  /* 0x00000001ff347803 */ /* 0x000fc60000000000 */
[----:B------:R1:W5:Y:S04]  /*0470*/  @!P3 LDG.E R13, desc[UR10][R4.64+0xc] ;  /* 0x00000c0a040db981 */ /* 0x000368000c1e1900 */
[----:B------:R1:W5:Y:S04]  /*0480*/  @!P2 LDG.E R14, desc[UR10][R4.64+0x10] ;  /* 0x0000100a040ea981 */ /* 0x000368000c1e1900 */
[----:B------:R1:W5:Y:S01]  /*0490*/  @!P0 LDG.E R18, desc[UR10][R4.64+0x20] ;  /* 0x0000200a04128981 */ /* 0x000362000c1e1900 */
[----:B------:R-:W-:-:S03]  /*04a0*/  ISETP.GE.AND P0, PT, R53, UR4, PT ;  /* 0x0000000435007c0c */ /* 0x000fc6000bf06270 */
[----:B------:R1:W5:Y:S01]  /*04b0*/  @!P1 LDG.E R15, desc[UR10][R4.64+0x14] ;  /* 0x0000140a040f9981 */ /* 0x000362000c1e1900 */
[----:B------:R-:W-:-:S09]  /*04c0*/  P2R R53, PR, RZ, 0x1 ;  /* 0x00000001ff357803 */ /* 0x000fd20000000000 */
[----:B------:R1:W5:Y:S01]  /*04d0*/  @!P0 LDG.E R19, desc[UR10][R4.64+0x24] ;  /* 0x0000240a04138981 */ /* 0x000362000c1e1900 */
[----:B------:R-:W-:-:S04]  /*04e0*/  ISETP.GE.AND P0, PT, R54, UR4, PT ;  /* 0x0000000436007c0c */ /* 0x000fc8000bf06270 */
        /* <DEDUP_REMOVED lines=8> */
[----:B------:R-:W-:-:S04]  /*0570*/  ISETP.NE.AND P0, PT, R55, RZ, PT ;  /* 0x000000ff3700720c */ /* 0x000fc80003f05270 */
[----:B------:R-:W-:Y:S02]  /*0580*/  P2R R55, PR, RZ, 0x1 ;  /* 0x00000001ff377803 */ /* 0x000fe40000000000 */
        /* <DEDUP_REMOVED lines=8> */
[----:B------:R-:W-:Y:S02]  /*0610*/  ISETP.NE.AND P0, PT, R50, RZ, PT ;  /* 0x000000ff3200720c */ /* 0x000fe40003f05270 */
[----:B------:R-:W-:Y:S02]  /*0620*/  ISETP.GE.AND P1, PT, R57, UR4, PT ;  /* 0x0000000439007c0c */ /* 0x000fe4000bf26270 */
[----:B------:R-:W-:Y:S02]  /*0630*/  P2R R50, PR, RZ, 0x1 ;  /* 0x00000001ff327803 */ /* 0x000fe40000000000 */
[----:B------:R-:W-:Y:S02]  /*0640*/  ISETP.NE.AND P0, PT, R49, RZ, PT ;  /* 0x000000ff3100720c */ /* 0x000fe40003f05270 */
[----:B------:R-:W-:-:S02]  /*0650*/  ISETP.GE.AND P2, PT, R58, UR4, PT ;  /* 0x000000043a007c0c */ /* 0x000fc4000bf46270 */
[----:B------:R-:W-:Y:S02]  /*0660*/  ISETP.GE.AND P3, PT, R59, UR4, PT ;  /* 0x000000043b007c0c */ /* 0x000fe4000bf66270 */
[----:B------:R-:W-:Y:S02]  /*0670*/  ISETP.GE.AND P4, PT, R60, UR4, PT ;  /* 0x000000043c007c0c */ /* 0x000fe4000bf86270 */
[----:B------:R-:W-:Y:S01]  /*0680*/  ISETP.GE.AND P5, PT, R61, UR4, PT ;  /* 0x000000043d007c0c */ /* 0x000fe2000bfa6270 */
[----:B------:R1:W5:Y:S01]  /*0690*/  @!P1 LDG.E R23, desc[UR10][R4.64+0x34] ;  /* 0x0000340a04179981 */ /* 0x000362000c1e1900 */
[----:B------:R-:W-:Y:S02]  /*06a0*/  ISETP.GE.AND P6, PT, R62, UR4, PT ;  /* 0x000000043e007c0c */ /* 0x000fe4000bfc6270 */
[----:B------:R-:W-:Y:S02]  /*06b0*/  P2R R49, PR, RZ, 0x1 ;  /* 0x00000001ff317803 */ /* 0x000fe40000000000 */
[----:B------:R-:W-:Y:S01]  /*06c0*/  ISETP.NE.AND P0, PT, R48, RZ, PT ;  /* 0x000000ff3000720c */ /* 0x000fe20003f05270 */
[----:B------:R1:W5:Y:S03]  /*06d0*/  @!P2 LDG.E R24, desc[UR10][R4.64+0x38] ;  /* 0x0000380a0418a981 */ /* 0x000366000c1e1900 */
[----:B------:R-:W-:Y:S01]  /*06e0*/  P2R R48, PR, RZ, 0x1 ;  /* 0x00000001ff307803 */ /* 0x000fe20000000000 */
[----:B------:R1:W5:Y:S01]  /*06f0*/  @!P3 LDG.E R25, desc[UR10][R4.64+0x3c] ;  /* 0x00003c0a0419b981 */ /* 0x000362000c1e1900 */
[----:B------:R-:W-:-:S03]  /*0700*/  ISETP.NE.AND P0, PT, R11, RZ, PT ;  /* 0x000000ff0b00720c */ /* 0x000fc60003f05270 */
[----:B------:R1:W5:Y:S01]  /*0710*/  @!P4 LDG.E R26, desc[UR10][R4.64+0x40] ;  /* 0x0000400a041ac981 */ /* 0x000362000c1e1900 */
[----:B------:R-:W-:-:S03]  /*0720*/  P2R R11, PR, RZ, 0x1 ;  /* 0x00000001ff0b7803 */ /* 0x000fc60000000000 */
[----:B------:R1:W5:Y:S01]  /*0730*/  @!P5 LDG.E R27, desc[UR10][R4.64+0x44] ;  /* 0x0000440a041bd981 */ /* 0x000362000c1e1900 */
[----:B------:R-:W-:-:S03]  /*0740*/  ISETP.NE.AND P0, PT, R10, RZ, PT ;  /* 0x000000ff0a00720c */ /* 0x000fc60003f05270 */
[----:B------:R1:W5:Y:S01]  /*0750*/  @!P6 LDG.E R28, desc[UR10][R4.64+0x48] ;  /* 0x0000480a041ce981 */ /* 0x000362000c1e1900 */
[----:B------:R-:W-:Y:S01]  /*0760*/  BAR.SYNC.DEFER_BLOCKING 0x0 ;  /* 0x0000000000007b1d */ /* 0x000fe20000010000 */
[----:B------:R-:W-:Y:S02]  /*0770*/  P2R R10, PR, RZ, 0x1 ;  /* 0x00000001ff0a7803 */ /* 0x000fe40000000000 */
[----:B------:R-:W-:-:S04]  /*0780*/  ISETP.NE.AND P0, PT, R8, RZ, PT ;  /* 0x000000ff0800720c */ /* 0x000fc80003f05270 */
[----:B------:R-:W-:Y:S02]  /*0790*/  P2R R8, PR, RZ, 0x1 ;  /* 0x00000001ff087803 */ /* 0x000fe40000000000 */
[----:B------:R-:W-:-:S13]  /*07a0*/  ISETP.GE.AND P0, PT, R9, UR4, PT ;  /* 0x0000000409007c0c */ /* 0x000fda000bf06270 */
[----:B------:R1:W5:Y:S01]  /*07b0*/  @!P0 LDG.E R29, desc[UR10][R6.64] ;  /* 0x0000000a061d8981 */ /* 0x000362000c1e1900 */
[----:B------:R-:W-:-:S03]  /*07c0*/  ISETP.NE.AND P0, PT, R8, RZ, PT ;  /* 0x000000ff0800720c */ /* 0x000fc60003f05270 */
[----:B------:R1:W5:Y:S04]  /*07d0*/  @!P1 LDG.E R42, desc[UR10][R6.64+0x34] ;  /* 0x0000340a062a9981 */ /* 0x000368000c1e1900 */
[----:B------:R1:W5:Y:S04]  /*07e0*/  @!P2 LDG.E R43, desc[UR10][R6.64+0x38] ;  /* 0x0000380a062ba981 */ /* 0x000368000c1e1900 */
[----:B------:R1:W5:Y:S04]  /*07f0*/  @!P3 LDG.E R44, desc[UR10][R6.64+0x3c] ;  /* 0x00003c0a062cb981 */ /* 0x000368000c1e1900 */
[----:B------:R1:W5:Y:S01]  /*0800*/  @!P0 LDG.E R30, desc[UR10][R6.64+0x4] ;  /* 0x0000040a061e8981 */ /* 0x000362000c1e1900 */
[----:B------:R-:W-:-:S03]  /*0810*/  ISETP.NE.AND P0, PT, R10, RZ, PT ;  /* 0x000000ff0a00720c */ /* 0x000fc60003f05270 */
[----:B------:R1:W5:Y:S04]  /*0820*/  @!P4 LDG.E R45, desc[UR10][R6.64+0x40] ;  /* 0x0000400a062dc981 */ /* 0x000368000c1e1900 */
[----:B------:R1:W5:Y:S04]  /*0830*/  @!P5 LDG.E R46, desc[UR10][R6.64+0x44] ;  /* 0x0000440a062ed981 */ /* 0x000368000c1e1900 */
[----:B------:R1:W5:Y:S04]  /*0840*/  @!P6 LDG.E R47, desc[UR10][R6.64+0x48] ;  /* 0x0000480a062fe981 */ /* 0x000368000c1e1900 */
[----:B------:R1:W5:Y:S01]  /*0850*/  @!P0 LDG.E R31, desc[UR10][R6.64+0x8] ;  /* 0x0000080a061f8981 */ /* 0x000362000c1e1900 */
[----:B------:R-:W-:-:S13]  /*0860*/  ISETP.NE.AND P0, PT, R11, RZ, PT ;  /* 0x000000ff0b00720c */ /* 0x000fda0003f05270 */
        /* <DEDUP_REMOVED lines=17> */
[----:B------:R-:W-:Y:S01]  /*0980*/  ISETP.NE.AND P0, PT, R56, RZ, PT ;  /* 0x000000ff3800720c */ /* 0x000fe20003f05270 */
[----:B------:R-:W2:Y:S01]  /*0990*/  S2R R48, SR_LANEID ;  /* 0x0000000000307919 */ /* 0x000ea20000000000 */
[----:B------:R-:W-:Y:S02]  /*09a0*/  UMOV UR4, 0x400 ;  /* 0x0000040000047882 */ /* 0x000fe40000000000 */
[----:B----4-:R-:W-:-:S09]  /*09b0*/  ULEA UR4, UR5, UR4, 0x18 ;  /* 0x0000000405047291 */ /* 0x010fd2000f8ec0ff */
[----:B------:R1:W5:Y:S01]  /*09c0*/  @!P0 LDG.E R41, desc[UR10][R6.64+0x30] ;  /* 0x0000300a06298981 */ /* 0x000362000c1e1900 */
[----:B------:R-:W-:Y:S02]  /*09d0*/  LEA R49, R0, UR4, 0x2 ;  /* 0x0000000400317c11 */ /* 0x000fe4000f8e10ff */
[----:B------:R-:W-:-:S03]  /*09e0*/  SHF.R.U32.HI R124, RZ, 0x5, R0 ;  /* 0x00000005ff7c7819 */ /* 0x000fc60000011600 */
[----:B------:R-:W-:Y:S01]  /*09f0*/  IMAD R51, R0, 0x80, R49 ;  /* 0x0000008000337824 */ /* 0x000fe200078e0231 */
[----:B------:R-:W-:-:S03]  /*0a00*/  LEA R50, R124, UR4, 0x2 ;  /* 0x000000047c327c11 */ /* 0x000fc6000f8e10ff */
[----:B------:R-:W-:Y:S01]  /*0a10*/  IMAD R53, R0, -0x38, R51 ;  /* 0xffffffc800357824 */ /* 0x000fe200078e0233 */
[----:B------:R-:W-:Y:S02]  /*0a20*/  UIADD3 UR8, UPT, UPT, UR6, 0x6, URZ ;  /* 0x0000000606087890 */ /* 0x000fe4000fffe0ff */
[----:B------:R-:W-:Y:S01]  /*0a30*/  UIADD3 UR5, UPT, UPT, -UR6, UR7, URZ ;  /* 0x0000000706057290 */ /* 0x000fe2000fffe1ff */
[----:B01----:R-:W-:Y:S11]  /*0a40*/  BAR.SYNC.DEFER_BLOCKING 0x0 ;  /* 0x0000000000007b1d */ /* 0x003ff60000010000 */
.L_x_220:
[----:B------:R-:W-:Y:S01]  /*0a50*/  UISETP.LT.AND UP0, UPT, UR5, 0x6, UPT ;  /* 0x000000060500788c */ /* 0x000fe2000bf01270 */
[----:B------:R-:W-:Y:S01]  /*0a60*/  STS [R49], RZ ;  /* 0x000000ff31007388 */ /* 0x000fe20000000800 */
[----:B------:R-:W-:Y:S01]  /*0a70*/  UIADD3 UR6, UPT, UPT, UR8, -0x6, URZ ;  /* 0xfffffffa08067890 */ /* 0x000fe2000fffe0ff */
[----:B--2---:R-:W-:Y:S01]  /*0a80*/  ISETP.NE.AND P1, PT, R48, 0x1f, PT ;  /* 0x0000001f3000780c */ /* 0x004fe20003f25270 */
[----:B------:R-:W-:Y:S01]  /*0a90*/  USEL UR4, UR5, 0x6, UP0 ;  /* 0x0000000605047887 */ /* 0x000fe20008000000 */
[----:B------:R-:W-:Y:S01]  /*0aa0*/  STS [R49+0x400], RZ ;  /* 0x000400ff31007388 */ /* 0x000fe20000000800 */
[C---:B------:R-:W-:Y:S01]  /*0ab0*/  ISETP.NE.AND P2, PT, R124.reuse, 0x6, PT ;  /* 0x000000067c00780c */ /* 0x040fe20003f45270 */
[----:B------:R-:W-:Y:S01]  /*0ac0*/  UISETP.GE.AND UP0, UPT, UR8, UR9, UPT ;  /* 0x000000090800728c */ /* 0x000fe2000bf06270 */
[----:B0----5:R-:W-:Y:S01]  /*0ad0*/  SHF.R.U32.HI R4, RZ, UR6, R2 ;  /* 0x00000006ff047c19 */ /* 0x021fe20008011602 */
[----:B------:R-:W-:Y:S01]  /*0ae0*/  UBMSK UR4, URZ, UR4 ;  /* 0x00000004ff04729b */ /* 0x000fe20008000000 */
[----:B------:R-:W-:Y:S01]  /*0af0*/  STS [R49+0x800], RZ ;  /* 0x000800ff31007388 */ /* 0x000fe20000000800 */
[----:B------:R-:W-:-:S03]  /*0b00*/  ISETP.NE.AND P3, PT, R124, 0x7, PT ;  /* 0x000000077c00780c */ /* 0x000fc60003f65270 */
[----:B------:R-:W-:Y:S01]  /*0b10*/  STS [R49+0xc00], RZ ;  /* 0x000c00ff31007388 */ /* 0x000fe20000000800 */
[----:B------:R-:W-:-:S03]  /*0b20*/  LOP3.LUT R4, R4, UR4, RZ, 0xc0, !PT ;  /* 0x0000000404047c12 */ /* 0x000fc6000f8ec0ff */
[----:B------:R-:W-:Y:S02]  /*0b30*/  STS [R49+0x1000], RZ ;  /* 0x001000ff31007388 */ /* 0x000fe40000000800 */
[----:B------:R-:W-:Y:S01]  /*0b40*/  IMAD.SHL.U32 R5, R4, 0x400, RZ ;  /* 0x0000040004057824 */ /* 0x000fe200078e00ff */
[----:B------:R-:W-:Y:S01]  /*0b50*/  SHF.R.U32.HI R4, RZ, 0x4, R4 ;  /* 0x00000004ff047819 */ /* 0x000fe20000011604 */
[----:B------:R-:W-:Y:S03]  /*0b60*/  STS [R49+0x1400], RZ ;  /* 0x001400ff31007388 */ /* 0x000fe60000000800 */
[----:B------:R-:W-:Y:S01]  /*0b70*/  LOP3.LUT R54, R5, 0x7c00, RZ, 0xc0, !PT ;  /* 0x00007c0005367812 */ /* 0x000fe200078ec0ff */
[----:B------:R-:W-:Y:S01]  /*0b80*/  STS [R49+0x1800], RZ ;  /* 0x001800ff31007388 */ /* 0x000fe20000000800 */
[----:B------:R-:W-:-:S03]  /*0b90*/  LOP3.LUT R4, R4, 0xffffffe, RZ, 0xc0, !PT ;  /* 0x0ffffffe04047812 */ /* 0x000fc600078ec0ff */
[----:B------:R-:W-:Y:S01]  /*0ba0*/  STS [R49+0x1c00], RZ ;  /* 0x001c00ff31007388 */ /* 0x000fe20000000800 */
[----:B------:R-:W-:Y:S02]  /*0bb0*/  IADD3 R54, PT, PT, R4, R49, R54 ;  /* 0x0000003104367210 */ /* 0x000fe40007ffe036 */
[----:B------:R-:W-:Y:S01]  /*0bc0*/  SHF.R.U32.HI R4, RZ, UR6, R3 ;  /* 0x00000006ff047c19 */ /* 0x000fe20008011603 */
[----:B------:R-:W-:Y:S03]  /*0bd0*/  STS [R49+0x2000], RZ ;  /* 0x002000ff31007388 */ /* 0x000fe60000000800 */
[----:B------:R-:W-:Y:S01]  /*0be0*/  LOP3.LUT R4, R4, UR4, RZ, 0xc0, !PT ;  /* 0x0000000404047c12 */ /* 0x000fe2000f8ec0ff */
[----:B------:R-:W-:Y:S04]  /*0bf0*/  STS [R49+0x2400], RZ ;  /* 0x002400ff31007388 */ /* 0x000fe80000000800 */
[----:B------:R-:W-:Y:S01]  /*0c00*/  STS [R49+0x2800], RZ ;  /* 0x002800ff31007388 */ /* 0x000fe20000000800 */
[----:B------:R-:W-:Y:S01]  /*0c10*/  IMAD.SHL.U32 R5, R4, 0x400, RZ ;  /* 0x0000040004057824 */ /* 0x000fe200078e00ff */
[----:B------:R-:W-:-:S02]  /*0c20*/  SHF.R.U32.HI R4, RZ, 0x4, R4 ;  /* 0x00000004ff047819 */ /* 0x000fc40000011604 */
[----:B------:R-:W-:Y:S02]  /*0c30*/  STS [R49+0x2c00], RZ ;  /* 0x002c00ff31007388 */ /* 0x000fe40000000800 */
[----:B------:R-:W-:Y:S02]  /*0c40*/  LOP3.LUT R56, R5, 0x7c00, RZ, 0xc0, !PT ;  /* 0x00007c0005387812 */ /* 0x000fe400078ec0ff */
        /* <DEDUP_REMOVED lines=32> */
[----:B------:R-:W0:Y:S02]  /*0e50*/  LDS.U16 R52, [R54] ;  /* 0x0000000036347984 */ /* 0x000e240000000400 */
[----:B0-----:R-:W-:-:S05]  /*0e60*/  VIADD R5, R52, 0x1 ;  /* 0x0000000134057836 */ /* 0x001fca0000000000 */
[----:B------:R0:W-:Y:S04]  /*0e70*/  STS.U16 [R54], R5 ;  /* 0x0000000536007388 */ /* 0x0001e80000000400 */
[----:B------:R-:W1:Y:S01]  /*0e80*/  LDS.U16 R57, [R56] ;  /* 0x0000000038397984 */ /* 0x000e620000000400 */
[----:B0-----:R-:W-:Y:S01]  /*0e90*/  IMAD.SHL.U32 R5, R4, 0x400, RZ ;  /* 0x0000040004057824 */ /* 0x001fe200078e00ff */
[----:B------:R-:W-:-:S04]  /*0ea0*/  SHF.R.U32.HI R4, RZ, 0x4, R4 ;  /* 0x00000004ff047819 */ /* 0x000fc80000011604 */
[----:B------:R-:W-:Y:S02]  /*0eb0*/  LOP3.LUT R60, R5, 0x7c00, RZ, 0xc0, !PT ;  /* 0x00007c00053c7812 */ /* 0x000fe400078ec0ff */
[----:B------:R-:W-:-:S04]  /*0ec0*/  LOP3.LUT R4, R4, 0xffffffe, RZ, 0xc0, !PT ;  /* 0x0ffffffe04047812 */ /* 0x000fc800078ec0ff */
[----:B------:R-:W-:Y:S02]  /*0ed0*/  IADD3 R60, PT, PT, R4, R49, R60 ;  /* 0x00000031043c7210 */ /* 0x000fe40007ffe03c */
[----:B------:R-:W-:-:S04]  /*0ee0*/  SHF.R.U32.HI R4, RZ, UR6, R14 ;  /* 0x00000006ff047c19 */ /* 0x000fc8000801160e */
[----:B------:R-:W-:-:S05]  /*0ef0*/  LOP3.LUT R4, R4, UR4, RZ, 0xc0, !PT ;  /* 0x0000000404047c12 */ /* 0x000fca000f8ec0ff */
[----:B------:R-:W-:Y:S01]  /*0f00*/  IMAD.SHL.U32 R6, R4, 0x400, RZ ;  /* 0x0000040004067824 */ /* 0x000fe200078e00ff */
[----:B------:R-:W-:-:S04]  /*0f10*/  SHF.R.U32.HI R4, RZ, 0x4, R4 ;  /* 0x00000004ff047819 */ /* 0x000fc80000011604 */
[----:B------:R-:W-:Y:S02]  /*0f20*/  LOP3.LUT R6, R6, 0x7c00, RZ, 0xc0, !PT ;  /* 0x00007c0006067812 */ /* 0x000fe400078ec0ff */
[----:B------:R-:W-:-:S04]  /*0f30*/  LOP3.LUT R4, R4, 0xffffffe, RZ, 0xc0, !PT ;  /* 0x0ffffffe04047812 */ /* 0x000fc800078ec0ff */
[----:B------:R-:W-:Y:S01]  /*0f40*/  IADD3 R62, PT, PT, R4, R49, R6 ;  /* 0x00000031043e7210 */ /* 0x000fe20007ffe006 */
[----:B-1----:R-:W-:Y:S01]  /*0f50*/  VIADD R7, R57, 0x1 ;  /* 0x0000000139077836 */ /* 0x002fe20000000000 */
[----:B------:R-:W-:-:S04]  /*0f60*/  SHF.R.U32.HI R4, RZ, UR6, R15 ;  /* 0x00000006ff047c19 */ /* 0x000fc8000801160f */
[----:B------:R-:W-:Y:S01]  /*0f70*/  STS.U16 [R56], R7 ;  /* 0x0000000738007388 */ /* 0x000fe20000000400 */
[----:B------:R-:W-:-:S03]  /*0f80*/  LOP3.LUT R4, R4, UR4, RZ, 0xc0, !PT ;  /* 0x0000000404047c12 */ /* 0x000fc6000f8ec0ff */
        /* <DEDUP_REMOVED lines=129> */
[----:B------:R-:W-:Y:S01]  /*17a0*/  SHF.R.U32.HI R4, RZ, UR6, R28 ;  /* 0x00000006ff047c19 */ /* 0x000fe2000801161c */
[----:B------:R-:W0:Y:S03]  /*17b0*/  S2UR UR6, SR_CgaCtaId ;  /* 0x00000000000679c3 */ /* 0x000e260000008800 */
[----:B------:R-:W-:Y:S01]  /*17c0*/  LOP3.LUT R4, R4, UR4, RZ, 0xc0, !PT ;  /* 0x0000000404047c12 */ /* 0x000fe2000f8ec0ff */
[----:B------:R-:W-:-:S04]  /*17d0*/  UMOV UR4, 0x400 ;  /* 0x0000040000047882 */ /* 0x000fc80000000000 */
[----:B------:R-:W-:Y:S01]  /*17e0*/  IMAD.SHL.U32 R6, R4, 0x400, RZ ;  /* 0x0000040004067824 */ /* 0x000fe200078e00ff */
[----:B------:R-:W-:-:S04]  /*17f0*/  SHF.R.U32.HI R4, RZ, 0x4, R4 ;  /* 0x00000004ff047819 */ /* 0x000fc80000011604 */
[----:B------:R-:W-:Y:S02]  /*1800*/  LOP3.LUT R6, R6, 0x7c00, RZ, 0xc0, !PT ;  /* 0x00007c0006067812 */ /* 0x000fe400078ec0ff */
[----:B------:R-:W-:-:S04]  /*1810*/  LOP3.LUT R4, R4, 0xffffffe, RZ, 0xc0, !PT ;  /* 0x0ffffffe04047812 */ /* 0x000fc800078ec0ff */
[----:B------:R-:W-:Y:S01]  /*1820*/  IADD3 R90, PT, PT, R4, R49, R6 ;  /* 0x00000031045a7210 */ /* 0x000fe20007ffe006 */
[----:B-1----:R-:W-:Y:S01]  /*1830*/  VIADD R7, R85, 0x1 ;  /* 0x0000000155077836 */ /* 0x002fe20000000000 */
[----:B0-----:R-:W-:-:S04]  /*1840*/  ULEA UR4, UR6, UR4, 0x18 ;  /* 0x0000000406047291 */ /* 0x001fc8000f8ec0ff */
[----:B------:R-:W-:Y:S04]  /*1850*/  STS.U16 [R84], R7 ;  /* 0x0000000754007388 */ /* 0x000fe80000000400 */
[----:B------:R-:W0:Y:S02]  /*1860*/  LDS.U16 R87, [R86] ;  /* 0x0000000056577984 */ /* 0x000e240000000400 */
[----:B0-----:R-:W-:-:S05]  /*1870*/  VIADD R5, R87, 0x1 ;  /* 0x0000000157057836 */ /* 0x001fca0000000000 */
[----:B------:R-:W-:Y:S04]  /*1880*/  STS.U16 [R86], R5 ;  /* 0x0000000556007388 */ /* 0x000fe80000000400 */
[----:B------:R-:W0:Y:S02]  /*1890*/  LDS.U16 R89, [R88] ;  /* 0x0000000058597984 */ /* 0x000e240000000400 */
[----:B0-----:R-:W-:-:S05]  /*18a0*/  VIADD R7, R89, 0x1 ;  /* 0x0000000159077836 */ /* 0x001fca0000000000 */
[----:B------:R-:W-:Y:S04]  /*18b0*/  STS.U16 [R88], R7 ;  /* 0x0000000758007388 */ /* 0x000fe80000000400 */
[----:B------:R-:W0:Y:S02]  /*18c0*/  LDS.U16 R91, [R90] ;  /* 0x000000005a5b7984 */ /* 0x000e240000000400 */
[----:B0-----:R-:W-:-:S05]  /*18d0*/  VIADD R5, R91, 0x1 ;  /* 0x000000015b057836 */ /* 0x001fca0000000000 */
[----:B------:R-:W-:Y:S01]  /*18e0*/  STS.U16 [R90], R5 ;  /* 0x000000055a007388 */ /* 0x000fe20000000400 */
[----:B------:R-:W-:Y:S06]  /*18f0*/  BAR.SYNC.DEFER_BLOCKING 0x0 ;  /* 0x0000000000007b1d */ /* 0x000fec0000010000 */
[----:B------:R-:W-:Y:S04]  /*1900*/  LDS R92, [R51] ;  /* 0x00000000335c7984 */ /* 0x000fe80000000800 */
[----:B------:R-:W0:Y:S04]  /*1910*/  LDS R93, [R51+0x4] ;  /* 0x00000400335d7984 */ /* 0x000e280000000800 */
[----:B------:R-:W1:Y:S04]  /*1920*/  LDS R94, [R51+0x8] ;  /* 0x00000800335e7984 */ /* 0x000e680000000800 */
[----:B------:R-:W2:Y:S04]  /*1930*/  LDS R95, [R51+0xc] ;  /* 0x00000c00335f7984 */ /* 0x000ea80000000800 */
[----:B------:R-:W3:Y:S04]  /*1940*/  LDS R96, [R51+0x10] ;  /* 0x0000100033607984 */ /* 0x000ee80000000800 */
[----:B------:R-:W4:Y:S04]  /*1950*/  LDS R97, [R51+0x14] ;  /* 0x0000140033617984 */ /* 0x000f280000000800 */
[----:B------:R-:W4:Y:S04]  /*1960*/  LDS R98, [R51+0x18] ;  /* 0x0000180033627984 */ /* 0x000f280000000800 */
[----:B------:R-:W4:Y:S04]  /*1970*/  LDS R99, [R51+0x1c] ;  /* 0x00001c0033637984 */ /* 0x000f280000000800 */
[----:B------:R-:W4:Y:S04]  /*1980*/  LDS R100, [R51+0x20] ;  /* 0x0000200033647984 */ /* 0x000f280000000800 */
[----:B------:R-:W4:Y:S04]  /*1990*/  LDS R101, [R51+0x24] ;  /* 0x0000240033657984 */ /* 0x000f280000000800 */
[----:B------:R-:W4:Y:S04]  /*19a0*/  LDS R102, [R51+0x28] ;  /* 0x0000280033667984 */ /* 0x000f280000000800 */
[----:B------:R-:W4:Y:S01]  /*19b0*/  LDS R103, [R51+0x2c] ;  /* 0x00002c0033677984 */ /* 0x000f220000000800 */
[----:B0-----:R-:W-:-:S03]  /*19c0*/  IMAD.IADD R93, R92, 0x1, R93 ;  /* 0x000000015c5d7824 */ /* 0x001fc600078e025d */
[----:B------:R-:W0:Y:S01]  /*19d0*/  LDS R104, [R51+0x30] ;  /* 0x0000300033687984 */ /* 0x000e220000000800 */
[----:B-1----:R-:W-:-:S03]  /*19e0*/  IMAD.IADD R94, R94, 0x1, R93 ;  /* 0x000000015e5e7824 */ /* 0x002fc600078e025d */
[----:B------:R-:W1:Y:S01]  /*19f0*/  LDS R105, [R51+0x34] ;  /* 0x0000340033697984 */ /* 0x000e620000000800 */
[----:B--2---:R-:W-:-:S03]  /*1a00*/  IMAD.IADD R95, R95, 0x1, R94 ;  /* 0x000000015f5f7824 */ /* 0x004fc600078e025e */
[----:B------:R-:W2:Y:S01]  /*1a10*/  LDS R106, [R51+0x38] ;  /* 0x00003800336a7984 */ /* 0x000ea20000000800 */
[----:B---3--:R-:W-:-:S03]  /*1a20*/  IMAD.IADD R96, R96, 0x1, R95 ;  /* 0x0000000160607824 */ /* 0x008fc600078e025f */
[----:B------:R-:W3:Y:S01]  /*1a30*/  LDS R107, [R51+0x3c] ;  /* 0x00003c00336b7984 */ /* 0x000ee20000000800 */
[----:B----4-:R-:W-:-:S03]  /*1a40*/  IMAD.IADD R97, R97, 0x1, R96 ;  /* 0x0000000161617824 */ /* 0x010fc600078e0260 */
[----:B------:R-:W4:Y:S01]  /*1a50*/  LDS R108, [R51+0x40] ;  /* 0x00004000336c7984 */ /* 0x000f220000000800 */
[----:B------:R-:W-:-:S03]  /*1a60*/  IMAD.IADD R98, R98, 0x1, R97 ;  /* 0x0000000162627824 */ /* 0x000fc600078e0261 */
        /* <DEDUP_REMOVED lines=31> */
[----:B------:R-:W-:-:S04]  /*1c60*/  IMAD.IADD R114, R114, 0x1, R113 ;  /* 0x0000000172727824 */ /* 0x000fc800078e0271 */
[----:B0-----:R-:W-:-:S04]  /*1c70*/  IMAD.IADD R115, R115, 0x1, R114 ;  /* 0x0000000173737824 */ /* 0x001fc800078e0272 */
[----:B-1----:R-:W-:-:S04]  /*1c80*/  IMAD.IADD R116, R116, 0x1, R115 ;  /* 0x0000000174747824 */ /* 0x002fc800078e0273 */
[----:B--2---:R-:W-:-:S04]  /*1c90*/  IMAD.IADD R117, R117, 0x1, R116 ;  /* 0x0000000175757824 */ /* 0x004fc800078e0274 */
[----:B---3--:R-:W-:-:S04]  /*1ca0*/  IMAD.IADD R118, R118, 0x1, R117 ;  /* 0x0000000176767824 */ /* 0x008fc800078e0275 */
[----:B----4-:R-:W-:-:S04]  /*1cb0*/  IMAD.IADD R119, R119, 0x1, R118 ;  /* 0x0000000177777824 */ /* 0x010fc800078e0276 */
[----:B------:R-:W-:-:S04]  /*1cc0*/  IMAD.IADD R120, R120, 0x1, R119 ;  /* 0x0000000178787824 */ /* 0x000fc800078e0277 */
[----:B------:R-:W-:-:S04]  /*1cd0*/  IMAD.IADD R121, R121, 0x1, R120 ;  /* 0x0000000179797824 */ /* 0x000fc800078e0278 */
[----:B------:R-:W-:-:S04]  /*1ce0*/  IMAD.IADD R122, R122, 0x1, R121 ;  /* 0x000000017a7a7824 */ /* 0x000fc800078e0279 */
[----:B------:R-:W-:-:S04]  /*1cf0*/  IMAD.IADD R123, R123, 0x1, R122 ;  /* 0x000000017b7b7824 */ /* 0x000fc800078e027a */
[----:B------:R-:W-:-:S05]  /*1d00*/  IMAD.IADD R125, R4, 0x1, R123 ;  /* 0x00000001047d7824 */ /* 0x000fca00078e027b */
        /* <DEDUP_REMOVED lines=8> */
[----:B------:R-:W0:Y:S02]  /*1d90*/  SHFL.UP P0, R126, R127, 0x10, RZ ;  /* 0x060000007f7e7989 */ /* 0x000e2400000000ff */
[----:B0-----:R-:W-:Y:S01]  /*1da0*/  @P0 IMAD.IADD R126, R127, 0x1, R126 ;  /* 0x000000017f7e0824 */ /* 0x001fe200078e027e */
[----:B------:R-:W-:-:S03]  /*1db0*/  ISETP.NE.AND P0, PT, R124, 0x1, PT ;  /* 0x000000017c00780c */ /* 0x000fc60003f05270 */
[----:B------:R-:W-:Y:S01]  /*1dc0*/  IMAD.IADD R125, R126, 0x1, -R125 ;  /* 0x000000017e7d7824 */ /* 0x000fe200078e0a7d */
[----:B------:R-:W-:Y:S01]  /*1dd0*/  @!P1 STS [R50+0x8400], R126 ;  /* 0x0084007e32009388 */ /* 0x000fe20000000800 */
[----:B------:R-:W-:Y:S01]  /*1de0*/  BAR.SYNC.DEFER_BLOCKING 0x0 ;  /* 0x0000000000007b1d */ /* 0x000fe20000010000 */
[----:B------:R-:W-:-:S05]  /*1df0*/  ISETP.NE.AND P1, PT, R124, 0x4, PT ;  /* 0x000000047c00780c */ /* 0x000fca0003f25270 */
[----:B------:R-:W0:Y:S04]  /*1e00*/  LDS.128 R4, [UR4+0x8400] ;  /* 0x00840004ff047984 */ /* 0x000e280008000c00 */
[----:B------:R-:W1:Y:S01]  /*1e10*/  LDS.128 R8, [UR4+0x8410] ;  /* 0x00841004ff087984 */ /* 0x000e620008000c00 */
[C---:B0-----:R-:W-:Y:S01]  /*1e20*/  SEL R55, R4.reuse, R55, !P0 ;  /* 0x0000003704377207 */ /* 0x041fe20004000000 */
[----:B------:R-:W-:Y:S01]  /*1e30*/  IMAD.IADD R5, R4, 0x1, R5 ;  /* 0x0000000104057824 */ /* 0x000fe200078e0205 */
[----:B------:R-:W-:-:S03]  /*1e40*/  ISETP.NE.AND P0, PT, R124, 0x2, PT ;  /* 0x000000027c00780c */ /* 0x000fc60003f05270 */
[----:B------:R-:W-:Y:S01]  /*1e50*/  IMAD.IADD R6, R6, 0x1, R5 ;  /* 0x0000000106067824 */ /* 0x000fe200078e0205 */
[----:B------:R-:W-:Y:S02]  /*1e60*/  SEL R55, R5, R55, !P0 ;  /* 0x0000003705377207 */ /* 0x000fe40004000000 */
[----:B------:R-:W-:Y:S01]  /*1e70*/  ISETP.NE.AND P0, PT, R124, 0x3, PT ;  /* 0x000000037c00780c */ /* 0x000fe20003f05270 */
[----:B------:R-:W-:-:S03]  /*1e80*/  IMAD.IADD R7, R7, 0x1, R6 ;  /* 0x0000000107077824 */ /* 0x000fc600078e0206 */
[----:B------:R-:W-:Y:S01]  /*1e90*/  SEL R55, R6, R55, !P0 ;  /* 0x0000003706377207 */ /* 0x000fe20004000000 */
[C---:B-1----:R-:W-:Y:S01]  /*1ea0*/  IMAD.IADD R8, R7.reuse, 0x1, R8 ;  /* 0x0000000107087824 */ /* 0x042fe200078e0208 */
[----:B------:R-:W-:Y:S02]  /*1eb0*/  ISETP.NE.AND P0, PT, R124, 0x5, PT ;  /* 0x000000057c00780c */ /* 0x000fe40003f05270 */
[----:B------:R-:W-:Y:S01]  /*1ec0*/  SEL R55, R7, R55, !P1 ;  /* 0x0000003707377207 */ /* 0x000fe20004800000 */
[----:B------:R-:W-:Y:S01]  /*1ed0*/  IMAD.IADD R9, R9, 0x1, R8 ;  /* 0x0000000109097824 */ /* 0x000fe200078e0208 */
[----:B------:R-:W-:Y:S02]  /*1ee0*/  ISETP.NE.AND P1, PT, R48, RZ, PT ;  /* 0x000000ff3000720c */ /* 0x000fe40003f25270 */
[----:B------:R-:W-:Y:S01]  /*1ef0*/  SEL R55, R8, R55, !P0 ;  /* 0x0000003708377207 */ /* 0x000fe20004000000 */
[----:B------:R-:W-:Y:S01]  /*1f00*/  IMAD.IADD R10, R10, 0x1, R9 ;  /* 0x000000010a0a7824 */ /* 0x000fe200078e0209 */
[----:B------:R-:W-:-:S02]  /*1f10*/  ISETP.GT.U32.AND P0, PT, R0, 0x1f, PT ;  /* 0x0000001f0000780c */ /* 0x000fc40003f04070 */
[----:B------:R-:W-:Y:S01]  /*1f20*/  SEL R55, R9, R55, !P2 ;  /* 0x0000003709377207 */ /* 0x000fe20005000000 */
[----:B------:R-:W-:Y:S01]  /*1f30*/  IMAD.IADD R11, R11, 0x1, R10 ;  /* 0x000000010b0b7824 */ /* 0x000fe200078e020a */
[----:B------:R-:W-:Y:S02]  /*1f40*/  ISETP.GT.U32.OR P2, PT, R0, 0x1f, P1 ;  /* 0x0000001f0000780c */ /* 0x000fe40000f44470 */
[----:B------:R-:W-:Y:S02]  /*1f50*/  SEL R4, R125, RZ, P1 ;  /* 0x000000ff7d047207 */ /* 0x000fe40000800000 */
[----:B------:R-:W-:-:S05]  /*1f60*/  SEL R55, R10, R55, !P3 ;  /* 0x000000370a377207 */ /* 0x000fca0005800000 */
[----:B------:R-:W-:Y:S01]  /*1f70*/  @P0 IMAD.IADD R125, R55, 0x1, R4 ;  /* 0x00000001377d0824 */ /* 0x000fe200078e0204 */
[----:B------:R-:W-:-:S03]  /*1f80*/  ISETP.NE.AND P0, PT, R0, RZ, PT ;  /* 0x000000ff0000720c */ /* 0x000fc60003f05270 */
[----:B------:R-:W-:-:S05]  /*1f90*/  @!P2 IMAD.U32 R125, R11, 0x10000, RZ ;  /* 0x000100000b7da824 */ /* 0x000fca00078e00ff */
[----:B------:R-:W-:Y:S01]  /*1fa0*/  @!P2 STS [UR4+0x8428], R125 ;  /* 0x0084287dff00a988 */ /* 0x000fe20008000804 */
[----:B------:R-:W-:Y:S06]  /*1fb0*/  BAR.SYNC.DEFER_BLOCKING 0x0 ;  /* 0x0000000000007b1d */ /* 0x000fec0000010000 */
[----:B------:R-:W0:Y:S02]  /*1fc0*/  LDS R4, [UR4+0x8428] ;  /* 0x00842804ff047984 */ /* 0x000e240008000800 */
[----:B0-----:R-:W-:-:S05]  /*1fd0*/  SEL R4, R4, RZ, P0 ;  /* 0x000000ff04047207 */ /* 0x001fca0000000000 */
[----:B------:R-:W-:-:S04]  /*1fe0*/  IMAD.IADD R4, R4, 0x1, R125 ;  /* 0x0000000104047824 */ /* 0x000fc800078e027d */
[--C-:B------:R-:W-:Y:S01]  /*1ff0*/  IMAD.IADD R92, R92, 0x1, R4.reuse ;  /* 0x000000015c5c7824 */ /* 0x100fe200078e0204 */
[----:B------:R-:W-:Y:S01]  /*2000*/  STS [R51], R4 ;  /* 0x0000000433007388 */ /* 0x000fe20000000800 */
[--C-:B------:R-:W-:Y:S02]  /*2010*/  IMAD.IADD R6, R93, 0x1, R4.reuse ;  /* 0x000000015d067824 */ /* 0x100fe400078e0204 */
[--C-:B------:R-:W-:Y:S01]  /*2020*/  IMAD.IADD R94, R94, 0x1, R4.reuse ;  /* 0x000000015e5e7824 */ /* 0x100fe200078e0204 */
[----:B------:R-:W-:Y:S01]  /*2030*/  STS [R51+0x4], R92 ;  /* 0x0000045c33007388 */ /* 0x000fe20000000800 */
[--C-:B------:R-:W-:Y:S02]  /*2040*/  IMAD.IADD R8, R95, 0x1, R4.reuse ;  /* 0x000000015f087824 */ /* 0x100fe400078e0204 */
[--C-:B------:R-:W-:Y:S01]  /*2050*/  IMAD.IADD R96, R96, 0x1, R4.reuse ;  /* 0x0000000160607824 */ /* 0x100fe200078e0204 */
[----:B------:R-:W-:Y:S01]  /*2060*/  STS [R51+0x8], R6 ;  /* 0x0000080633007388 */ /* 0x000fe20000000800 */
[----:B------:R-:W-:-:S02]  /*2070*/  IMAD.IADD R10, R97, 0x1, R4 ;  /* 0x00000001610a7824 */ /* 0x000fc400078e0204 */
[--C-:B------:R-:W-:Y:S01]  /*2080*/  IMAD.IADD R98, R98, 0x1, R4.reuse ;  /* 0x0000000162627824 */ /* 0x100fe200078e0204 */
[----:B------:R-:W-:Y:S01]  /*2090*/  STS [R51+0xc], R94 ;  /* 0x00000c5e33007388 */ /* 0x000fe20000000800 */
        /* <DEDUP_REMOVED lines=36> */
[----:B------:R-:W-:-:S03]  /*22e0*/  IMAD.IADD R150, R123, 0x1, R4 ;  /* 0x000000017b967824 */ /* 0x000fc600078e0204 */
[----:B------:R-:W-:Y:S04]  /*22f0*/  STS [R51+0x40], R134 ;  /* 0x0000408633007388 */ /* 0x000fe80000000800 */
        /* <DEDUP_REMOVED lines=15> */
[----:B------:R-:W-:Y:S01]  /*23f0*/  STS [R51+0x80], R150 ;  /* 0x0000809633007388 */ /* 0x000fe20000000800 */
[----:B------:R-:W-:Y:S06]  /*2400*/  BAR.SYNC.DEFER_BLOCKING 0x0 ;  /* 0x0000000000007b1d */ /* 0x000fec0000010000 */
[----:B------:R-:W0:Y:S04]  /*2410*/  LDS.U16 R5, [R54] ;  /* 0x0000000036057984 */ /* 0x000e280000000400 */
[----:B------:R-:W1:Y:S04]  /*2420*/  LDS.U16 R56, [R56] ;  /* 0x0000000038387984 */ /* 0x000e680000000400 */
[----:B------:R-:W2:Y:S04]  /*2430*/  LDS.U16 R58, [R58] ;  /* 0x000000003a3a7984 */ /* 0x000ea80000000400 */
[----:B------:R-:W3:Y:S04]  /*2440*/  LDS.U16 R60, [R60] ;  /* 0x000000003c3c7984 */ /* 0x000ee80000000400 */
[----:B------:R-:W4:Y:S04]  /*2450*/  LDS.U16 R62, [R62] ;  /* 0x000000003e3e7984 */ /* 0x000f280000000400 */
[----:B------:R-:W4:Y:S04]  /*2460*/  LDS.U16 R64, [R64] ;  /* 0x0000000040407984 */ /* 0x000f280000000400 */
[----:B------:R-:W4:Y:S04]  /*2470*/  LDS.U16 R66, [R66] ;  /* 0x0000000042427984 */ /* 0x000f280000000400 */
[----:B------:R-:W4:Y:S04]  /*2480*/  LDS.U16 R68, [R68] ;  /* 0x0000000044447984 */ /* 0x000f280000000400 */
[----:B------:R-:W4:Y:S04]  /*2490*/  LDS.U16 R70, [R70] ;  /* 0x0000000046467984 */ /* 0x000f280000000400 */
[----:B------:R-:W4:Y:S04]  /*24a0*/  LDS.U16 R72, [R72] ;  /* 0x0000000048487984 */ /* 0x000f280000000400 */
[----:B------:R-:W4:Y:S01]  /*24b0*/  LDS.U16 R74, [R74] ;  /* 0x000000004a4a7984 */ /* 0x000f220000000400 */
[----:B0-----:R-:W-:-:S03]  /*24c0*/  IMAD.IADD R5, R52, 0x1, R5 ;  /* 0x0000000134057824 */ /* 0x001fc600078e0205 */
[----:B------:R-:W0:Y:S01]  /*24d0*/  LDS.U16 R76, [R76] ;  /* 0x000000004c4c7984 */ /* 0x000e220000000400 */
[----:B-1----:R-:W-:-:S03]  /*24e0*/  IMAD.IADD R56, R57, 0x1, R56 ;  /* 0x0000000139387824 */ /* 0x002fc600078e0238 */
[----:B------:R-:W1:Y:S01]  /*24f0*/  LDS.U16 R78, [R78] ;  /* 0x000000004e4e7984 */ /* 0x000e620000000400 */
[----:B--2---:R-:W-:-:S03]  /*2500*/  IMAD.IADD R58, R59, 0x1, R58 ;  /* 0x000000013b3a7824 */ /* 0x004fc600078e023a */
[----:B------:R-:W2:Y:S01]  /*2510*/  LDS.U16 R80, [R80] ;  /* 0x0000000050507984 */ /* 0x000ea20000000400 */
[----:B---3--:R-:W-:-:S03]  /*2520*/  IMAD.IADD R60, R61, 0x1, R60 ;  /* 0x000000013d3c7824 */ /* 0x008fc600078e023c */
[----:B------:R-:W3:Y:S01]  /*2530*/  LDS.U16 R82, [R82] ;  /* 0x0000000052527984 */ /* 0x000ee20000000400 */
[----:B----4-:R-:W-:-:S03]  /*2540*/  IMAD.IADD R62, R63, 0x1, R62 ;  /* 0x000000013f3e7824 */ /* 0x010fc600078e023e */
[----:B------:R-:W4:Y:S01]  /*2550*/  LDS.U16 R84, [R84] ;  /* 0x0000000054547984 */ /* 0x000f220000000400 */
[----:B------:R-:W-:-:S03]  /*2560*/  IMAD.IADD R64, R65, 0x1, R64 ;  /* 0x0000000141407824 */ /* 0x000fc600078e0240 */
[----:B------:R-:W4:Y:S01]  /*2570*/  LDS.U16 R86, [R86] ;  /* 0x0000000056567984 */ /* 0x000f220000000400 */
[----:B------:R-:W-:-:S03]  /*2580*/  IMAD.IADD R66, R67, 0x1, R66 ;  /* 0x0000000143427824 */ /* 0x000fc600078e0242 */
[----:B------:R-:W4:Y:S01]  /*2590*/  LDS.U16 R88, [R88] ;  /* 0x0000000058587984 */ /* 0x000f220000000400 */
[----:B------:R-:W-:-:S03]  /*25a0*/  IMAD.IADD R68, R69, 0x1, R68 ;  /* 0x0000000145447824 */ /* 0x000fc600078e0244 */
[----:B------:R-:W4:Y:S01]  /*25b0*/  LDS.U16 R90, [R90] ;  /* 0x000000005a5a7984 */ /* 0x000f220000000400 */
[----:B------:R-:W-:Y:S02]  /*25c0*/  IMAD.IADD R70, R71, 0x1, R70 ;  /* 0x0000000147467824 */ /* 0x000fe400078e0246 */
[----:B------:R-:W-:Y:S02]  /*25d0*/  IMAD.IADD R72, R73, 0x1, R72 ;  /* 0x0000000149487824 */ /* 0x000fe400078e0248 */
[----:B------:R-:W-:Y:S02]  /*25e0*/  IMAD.IADD R74, R75, 0x1, R74 ;  /* 0x000000014b4a7824 */ /* 0x000fe400078e024a */
[----:B0-----:R-:W-:Y:S02]  /*25f0*/  IMAD.IADD R76, R77, 0x1, R76 ;  /* 0x000000014d4c7824 */ /* 0x001fe400078e024c */
[----:B-1----:R-:W-:Y:S02]  /*2600*/  IMAD.IADD R78, R79, 0x1, R78 ;  /* 0x000000014f4e7824 */ /* 0x002fe400078e024e */
[----:B--2---:R-:W-:-:S02]  /*2610*/  IMAD.IADD R80, R81, 0x1, R80 ;  /* 0x0000000151507824 */ /* 0x004fc400078e0250 */
[----:B---3--:R-:W-:Y:S02]  /*2620*/  IMAD.IADD R82, R83, 0x1, R82 ;  /* 0x0000000153527824 */ /* 0x008fe400078e0252 */
[----:B----4-:R-:W-:Y:S02]  /*2630*/  IMAD.IADD R84, R85, 0x1, R84 ;  /* 0x0000000155547824 */ /* 0x010fe400078e0254 */
[----:B------:R-:W-:Y:S02]  /*2640*/  IMAD.IADD R86, R87, 0x1, R86 ;  /* 0x0000000157567824 */ /* 0x000fe400078e0256 */
[----:B------:R-:W-:Y:S02]  /*2650*/  IMAD.IADD R88, R89, 0x1, R88 ;  /* 0x0000000159587824 */ /* 0x000fe400078e0258 */
[----:B------:R-:W-:Y:S01]  /*2660*/  IMAD.IADD R90, R91, 0x1, R90 ;  /* 0x000000015b5a7824 */ /* 0x000fe200078e025a */
[----:B------:R-:W-:Y:S06]  /*2670*/  BAR.SYNC.DEFER_BLOCKING 0x0 ;  /* 0x0000000000007b1d */ /* 0x000fec0000010000 */
[----:B------:R-:W-:Y:S05]  /*2680*/  BRA.U UP0, `(.L_x_219) ;  /* 0x0000000500987547 */ /* 0x000fea000b800000 */
[----:B------:R-:W-:Y:S01]  /*2690*/  LEA R4, R5, UR4, 0x2 ;  /* 0x0000000405047c11 */ /* 0x000fe2000f8e10ff */
[----:B------:R-:W-:Y:S01]  /*26a0*/  UIADD3 UR8, UPT, UPT, UR8, 0x6, URZ ;  /* 0x0000000608087890 */ /* 0x000fe2000fffe0ff */
[----:B------:R-:W-:Y:S01]  /*26b0*/  LEA R5, R56, UR4, 0x2 ;  /* 0x0000000438057c11 */ /* 0x000fe2000f8e10ff */
[----:B------:R-:W-:Y:S01]  /*26c0*/  UIADD3 UR5, UPT, UPT, UR5, -0x6, URZ ;  /* 0xfffffffa05057890 */ /* 0x000fe2000fffe0ff */
[----:B------:R-:W-:Y:S01]  /*26d0*/  LEA R6, R58, UR4, 0x2 ;  /* 0x000000043a067c11 */ /* 0x000fe2000f8e10ff */
[----:B------:R0:W-:Y:S01]  /*26e0*/  STS [R4], R2 ;  /* 0x0000000204007388 */ /* 0x0001e20000000800 */
[----:B------:R-:W-:Y:S02]  /*26f0*/  LEA R7, R60, UR4, 0x2 ;  /* 0x000000043c077c11 */ /* 0x000fe4000f8e10ff */
[----:B------:R-:W-:Y:S01]  /*2700*/  LEA R8, R62, UR4, 0x2 ;  /* 0x000000043e087c11 */ /* 0x000fe2000f8e10ff */
[----:B------:R0:W-:Y:S01]  /*2710*/  STS [R5], R3 ;  /* 0x0000000305007388 */ /* 0x0001e20000000800 */
[----:B------:R-:W-:-:S02]  /*2720*/  LEA R9, R64, UR4, 0x2 ;  /* 0x0000000440097c11 */ /* 0x000fc4000f8e10ff */
[----:B------:R-:W-:Y:S01]  /*2730*/  LEA R10, R66, UR4, 0x2 ;  /* 0x00000004420a7c11 */ /* 0x000fe2000f8e10ff */
[----:B------:R0:W-:Y:S01]  /*2740*/  STS [R6], R12 ;  /* 0x0000000c06007388 */ /* 0x0001e20000000800 */
[----:B------:R-:W-:Y:S02]  /*2750*/  LEA R11, R68, UR4, 0x2 ;  /* 0x00000004440b7c11 */ /* 0x000fe4000f8e10ff */
        /* <DEDUP_REMOVED lines=16> */
[----:B------:R0:W-:Y:S04]  /*2860*/  STS [R52], R18 ;  /* 0x0000001234007388 */ /* 0x0001e80000000800 */
        /* <DEDUP_REMOVED lines=9> */
[----:B------:R0:W-:Y:S01]  /*2900*/  STS [R64], R28 ;  /* 0x0000001c40007388 */ /* 0x0001e20000000800 */
[----:B------:R-:W-:Y:S06]  /*2910*/  BAR.SYNC.DEFER_BLOCKING 0x0 ;  /* 0x0000000000007b1d */ /* 0x000fec0000010000 */
[----:B------:R0:W1:Y:S04]  /*2920*/  LDS R2, [R53] ;  /* 0x0000000035027984 */ /* 0x0000680000000800 */
[----:B------:R0:W3:Y:S04]  /*2930*/  LDS R3, [R53+0x4] ;  /* 0x0000040035037984 */ /* 0x0000e80000000800 */
[----:B------:R0:W4:Y:S04]  /*2940*/  LDS R12, [R53+0x8] ;  /* 0x00000800350c7984 */ /* 0x0001280000000800 */
[----:B------:R0:W2:Y:S04]  /*2950*/  LDS R13, [R53+0xc] ;  /* 0x00000c00350d7984 */ /* 0x0000a80000000800 */
[----:B------:R0:W0:Y:S04]  /*2960*/  LDS R14, [R53+0x10] ;  /* 0x00001000350e7984 */ /* 0x0000280000000800 */
        /* <DEDUP_REMOVED lines=13> */
[----:B------:R0:W0:Y:S01]  /*2a40*/  LDS R28, [R53+0x48] ;  /* 0x00004800351c7984 */ /* 0x0000220000000800 */
[----:B------:R-:W-:Y:S06]  /*2a50*/  BAR.SYNC.DEFER_BLOCKING 0x0 ;  /* 0x0000000000007b1d */ /* 0x000fec0000010000 */
        /* <DEDUP_REMOVED lines=20> */
[----:B------:R0:W0:Y:S04]  /*2ba0*/  LDS R29, [R53] ;  /* 0x00000000351d7984 */ /* 0x0000280000000800 */
        /* <DEDUP_REMOVED lines=19> */
[----:B-1234-:R-:W-:Y:S05]  /*2ce0*/  BRA `(.L_x_220) ;  /* 0xffffffdc00587947 */ /* 0x01efea000383ffff */
.L_x_219:
[----:B------:R-:W-:Y:S01]  /*2cf0*/  LEA R5, R5, UR4, 0x2 ;  /* 0x0000000405057c11 */ /* 0x000fe2000f8e10ff */
[----:B------:R-:W-:Y:S01]  /*2d00*/  IMAD R53, R0, -0x48, R53 ;  /* 0xffffffb800357824 */ /* 0x000fe200078e0235 */
[----:B------:R-:W-:Y:S01]  /*2d10*/  LEA R56, R56, UR4, 0x2 ;  /* 0x0000000438387c11 */ /* 0x000fe2000f8e10ff */
[----:B------:R-:W0:Y:S01]  /*2d20*/  LDCU.64 UR6, c[0x0][0x3a0] ;  /* 0x00007400ff0677ac */ /* 0x000e220008000a00 */
[----:B------:R-:W-:Y:S01]  /*2d30*/  LEA R58, R58, UR4, 0x2 ;  /* 0x000000043a3a7c11 */ /* 0x000fe2000f8e10ff */
[----:B------:R-:W-:Y:S01]  /*2d40*/  STS [R5], R2 ;  /* 0x0000000205007388 */ /* 0x000fe20000000800 */
[----:B------:R-:W-:Y:S01]  /*2d50*/  LEA R60, R60, UR4, 0x2 ;  /* 0x000000043c3c7c11 */ /* 0x000fe2000f8e10ff */
[----:B------:R-:W-:Y:S01]  /*2d60*/  VIADD R6, R0, 0x100 ;  /* 0x0000010000067836 */ /* 0x000fe20000000000 */
[----:B------:R-:W-:Y:S01]  /*2d70*/  LEA R62, R62, UR4, 0x2 ;  /* 0x000000043e3e7c11 */ /* 0x000fe2000f8e10ff */
[----:B------:R1:W-:Y:S01]  /*2d80*/  STS [R56], R3 ;  /* 0x0000000338007388 */ /* 0x0003e20000000800 */
[----:B------:R-:W-:Y:S01]  /*2d90*/  LEA R64, R64, UR4, 0x2 ;  /* 0x0000000440407c11 */ /* 0x000fe2000f8e10ff */
[----:B------:R-:W-:Y:S01]  /*2da0*/  VIADD R8, R0, 0x300 ;  /* 0x0000030000087836 */ /* 0x000fe20000000000 */
[----:B------:R-:W-:Y:S01]  /*2db0*/  LEA R66, R66, UR4, 0x2 ;  /* 0x0000000442427c11 */ /* 0x000fe2000f8e10ff */
[----:B------:R2:W-:Y:S01]  /*2dc0*/  STS [R58], R12 ;  /* 0x0000000c3a007388 */ /* 0x0005e20000000800 */
[----:B------:R-:W-:-:S02]  /*2dd0*/  LEA R68, R68, UR4, 0x2 ;  /* 0x0000000444447c11 */ /* 0x000fc4000f8e10ff */
[----:B------:R-:W-:Y:S01]  /*2de0*/  LEA R70, R70, UR4, 0x2 ;  /* 0x0000000446467c11 */ /* 0x000fe2000f8e10ff */
[----:B------:R-:W-:Y:S01]  /*2df0*/  STS [R60], R13 ;  /* 0x0000000d3c007388 */ /* 0x000fe20000000800 */
[----:B------:R-:W-:Y:S01]  /*2e00*/  LEA R72, R72, UR4, 0x2 ;  /* 0x0000000448487c11 */ /* 0x000fe2000f8e10ff */
[----:B-1----:R-:W1:Y:S01]  /*2e10*/  LDC.64 R2, c[0x0][0x388] ;  /* 0x0000e200ff027b82 */ /* 0x002e620000000a00 */
[----:B------:R-:W-:Y:S01]  /*2e20*/  LEA R74, R74, UR4, 0x2 ;  /* 0x000000044a4a7c11 */ /* 0x000fe2000f8e10ff */
[----:B------:R-:W-:Y:S01]  /*2e30*/  STS [R62], R14 ;  /* 0x0000000e3e007388 */ /* 0x000fe20000000800 */
[----:B------:R-:W-:Y:S01]  /*2e40*/  LEA R76, R76, UR4, 0x2 ;  /* 0x000000044c4c7c11 */ /* 0x000fe2000f8e10ff */
[----:B0-----:R-:W-:Y:S01]  /*2e50*/  IMAD.U32 R4, RZ, RZ, UR7 ;  /* 0x00000007ff047e24 */ /* 0x001fe2000f8e00ff */
[----:B------:R-:W-:Y:S01]  /*2e60*/  LEA R78, R78, UR4, 0x2 ;  /* 0x000000044e4e7c11 */ /* 0x000fe2000f8e10ff */
[----:B------:R-:W-:Y:S01]  /*2e70*/  STS [R64], R15 ;  /* 0x0000000f40007388 */ /* 0x000fe20000000800 */
[----:B------:R-:W-:Y:S01]  /*2e80*/  LEA R80, R80, UR4, 0x2 ;  /* 0x0000000450507c11 */ /* 0x000fe2000f8e10ff */
[----:B--2---:R-:W-:Y:S01]  /*2e90*/  VIADD R12, R0, 0x500 ;  /* 0x00000500000c7836 */ /* 0x004fe20000000000 */
[----:B------:R-:W-:Y:S01]  /*2ea0*/  LEA R82, R82, UR4, 0x2 ;  /* 0x0000000452527c11 */ /* 0x000fe2000f8e10ff */
[----:B------:R-:W-:Y:S01]  /*2eb0*/  STS [R66], R16 ;  /* 0x0000001042007388 */ /* 0x000fe20000000800 */
[----:B------:R-:W-:-:S02]  /*2ec0*/  LEA R84, R84, UR4, 0x2 ;  /* 0x0000000454547c11 */ /* 0x000fc4000f8e10ff */
[----:B------:R-:W-:Y:S01]  /*2ed0*/  LEA R86, R86, UR4, 0x2 ;  /* 0x0000000456567c11 */ /* 0x000fe2000f8e10ff */
[----:B------:R-:W-:Y:S01]  /*2ee0*/  STS [R68], R17 ;  /* 0x0000001144007388 */ /* 0x000fe20000000800 */
[----:B------:R-:W-:Y:S02]  /*2ef0*/  LEA R88, R88, UR4, 0x2 ;  /* 0x0000000458587c11 */ /* 0x000fe4000f8e10ff */
[----:B------:R-:W-:Y:S01]  /*2f00*/  LEA R90, R90, UR4, 0x2 ;  /* 0x000000045a5a7c11 */ /* 0x000fe2000f8e10ff */
[----:B------:R-:W-:Y:S01]  /*2f10*/  STS [R70], R18 ;  /* 0x0000001246007388 */ /* 0x000fe20000000800 */
[----:B------:R-:W-:Y:S02]  /*2f20*/  ISETP.LT.U32.AND P6, PT, R0, UR6, PT ;  /* 0x0000000600007c0c */ /* 0x000fe4000bfc1070 */
[----:B------:R-:W-:Y:S01]  /*2f30*/  ISETP.LT.U32.AND P2, PT, R6, UR6, PT ;  /* 0x0000000606007c0c */ /* 0x000fe2000bf41070 */
[----:B------:R-:W-:Y:S01]  /*2f40*/  STS [R72], R19 ;  /* 0x0000001348007388 */ /* 0x000fe20000000800 */
[----:B------:R-:W-:Y:S01]  /*2f50*/  ISETP.GT.U32.AND.EX P6, PT, R4, RZ, PT, P6 ;  /* 0x000000ff0400720c */ /* 0x000fe20003fc4160 */
[----:B------:R-:W-:Y:S01]  /*2f60*/  VIADD R6, R0, 0x200 ;  /* 0x0000020000067836 */ /* 0x000fe20000000000 */
[----:B------:R-:W-:Y:S01]  /*2f70*/  ISETP.LT.U32.AND P4, PT, R8, UR6, PT ;  /* 0x0000000608007c0c */ /* 0x000fe2000bf81070 */
[----:B------:R-:W-:Y:S01]  /*2f80*/  STS [R74], R20 ;  /* 0x000000144a007388 */ /* 0x000fe20000000800 */
[----:B------:R-:W-:Y:S01]  /*2f90*/  IMAD.U32 R8, RZ, RZ, UR7 ;  /* 0x00000007ff087e24 */ /* 0x000fe2000f8e00ff */
[C---:B------:R-:W-:Y:S01]  /*2fa0*/  LOP3.LUT R10, R0.reuse, 0x400, RZ, 0xfc, !PT ;  /* 0x00000400000a7812 */ /* 0x040fe200078efcff */
[----:B-1----:R-:W-:Y:S01]  /*2fb0*/  IMAD.WIDE.U32 R2, R0, 0x4, R2 ;  /* 0x0000000400027825 */ /* 0x002fe200078e0002 */
[----:B------:R-:W-:Y:S01]  /*2fc0*/  STS [R76], R21 ;  /* 0x000000154c007388 */ /* 0x000fe20000000800 */
[----:B------:R-:W-:-:S02]  /*2fd0*/  ISETP.LT.U32.AND P5, PT, R6, UR6, PT ;  /* 0x0000000606007c0c */ /* 0x000fc4000bfa1070 */
[----:B------:R-:W-:Y:S01]  /*2fe0*/  VIADD R6, R0, 0x600 ;  /* 0x0000060000067836 */ /* 0x000fe20000000000 */
[----:B------:R-:W-:Y:S01]  /*2ff0*/  STS [R78], R22 ;  /* 0x000000164e007388 */ /* 0x000fe20000000800 */
[----:B------:R-:W-:Y:S01]  /*3000*/  ISETP.LT.U32.AND P3, PT, R10, UR6, PT ;  /* 0x000000060a007c0c */ /* 0x000fe2000bf61070 */
[----:B------:R-:W-:Y:S01]  /*3010*/  IMAD.U32 R10, RZ, RZ, UR7 ;  /* 0x00000007ff0a7e24 */ /* 0x000fe2000f8e00ff */
[----:B------:R-:W-:Y:S01]  /*3020*/  ISETP.GT.U32.AND.EX P2, PT, R8, RZ, PT, P2 ;  /* 0x000000ff0800720c */ /* 0x000fe20003f44120 */
[----:B------:R-:W-:Y:S01]  /*3030*/  STS [R80], R23 ;  /* 0x0000001750007388 */ /* 0x000fe20000000800 */
[----:B------:R-:W-:Y:S01]  /*3040*/  ISETP.LT.U32.AND P0, PT, R6, UR6, PT ;  /* 0x0000000606007c0c */ /* 0x000fe2000bf01070 */
[----:B------:R-:W-:Y:S01]  /*3050*/  VIADD R6, R0, 0x700 ;  /* 0x0000070000067836 */ /* 0x000fe20000000000 */
[----:B------:R-:W-:Y:S01]  /*3060*/  ISETP.GT.U32.AND.EX P5, PT, R10, RZ, PT, P5 ;  /* 0x000000ff0a00720c */ /* 0x000fe20003fa4150 */
[----:B------:R-:W-:Y:S01]  /*3070*/  STS [R82], R24 ;  /* 0x0000001852007388 */ /* 0x000fe20000000800 */
[----:B------:R-:W-:-:S02]  /*3080*/  ISETP.GT.U32.AND.EX P4, PT, R8, RZ, PT, P4 ;  /* 0x000000ff0800720c */ /* 0x000fc40003f84140 */
[----:B------:R-:W-:Y:S01]  /*3090*/  ISETP.LT.U32.AND P1, PT, R12, UR6, PT ;  /* 0x000000060c007c0c */ /* 0x000fe2000bf21070 */
[----:B------:R-:W-:Y:S01]  /*30a0*/  STS [R84], R25 ;  /* 0x0000001954007388 */ /* 0x000fe20000000800 */
[C---:B------:R-:W-:Y:S02]  /*30b0*/  ISETP.GT.U32.AND.EX P0, PT, R8.reuse, RZ, PT, P0 ;  /* 0x000000ff0800720c */ /* 0x040fe40003f04100 */
[----:B------:R-:W-:Y:S01]  /*30c0*/  ISETP.GT.U32.AND.EX P1, PT, R8, RZ, PT, P1 ;  /* 0x000000ff0800720c */ /* 0x000fe20003f24110 */
[----:B------:R-:W-:Y:S04]  /*30d0*/  STS [R86], R26 ;  /* 0x0000001a56007388 */ /* 0x000fe80000000800 */
[----:B------:R-:W-:Y:S04]  /*30e0*/  STS [R88], R27 ;  /* 0x0000001b58007388 */ /* 0x000fe80000000800 */
[----:B------:R-:W-:Y:S01]  /*30f0*/  STS [R90], R28 ;  /* 0x0000001c5a007388 */ /* 0x000fe20000000800 */
[----:B------:R-:W-:Y:S06]  /*3100*/  BAR.SYNC.DEFER_BLOCKING 0x0 ;  /* 0x0000000000007b1d */ /* 0x000fec0000010000 */
[----:B------:R-:W0:Y:S04]  /*3110*/  LDS R7, [R53] ;  /* 0x0000000035077984 */ /* 0x000e280000000800 */
[----:B------:R-:W-:Y:S04]  /*3120*/  LDS R9, [R53+0x400] ;  /* 0x0004000035097984 */ /* 0x000fe80000000800 */
        /* <DEDUP_REMOVED lines=16> */
[----:B------:R-:W-:Y:S01]  /*3230*/  LDS R65, [R53+0x4800] ;  /* 0x0048000035417984 */ /* 0x000fe20000000800 */
[----:B------:R-:W-:Y:S06]  /*3240*/  BAR.SYNC.DEFER_BLOCKING 0x0 ;  /* 0x0000000000007b1d */ /* 0x000fec0000010000 */
[----:B------:R1:W-:Y:S04]  /*3250*/  STS [R5], R29 ;  /* 0x0000001d05007388 */ /* 0x0003e80000000800 */
[----:B------:R-:W-:Y:S04]  /*3260*/  STS [R56], R30 ;  /* 0x0000001e38007388 */ /* 0x000fe80000000800 */
[----:B------:R-:W-:Y:S01]  /*3270*/  STS [R58], R31 ;  /* 0x0000001f3a007388 */ /* 0x000fe20000000800 */
[----:B-1----:R-:W1:Y:S03]  /*3280*/  LDC.64 R4, c[0x0][0x398] ;  /* 0x0000e600ff047b82 */ /* 0x002e660000000a00 */
[----:B------:R-:W-:Y:S04]  /*3290*/  STS [R60], R32 ;  /* 0x000000203c007388 */ /* 0x000fe80000000800 */
[----:B------:R-:W-:Y:S04]  /*32a0*/  STS [R62], R33 ;  /* 0x000000213e007388 */ /* 0x000fe80000000800 */
[----:B------:R-:W-:Y:S04]  /*32b0*/  STS [R64], R34 ;  /* 0x0000002240007388 */ /* 0x000fe80000000800 */
[----:B------:R-:W-:Y:S04]  /*32c0*/  STS [R66], R35 ;  /* 0x0000002342007388 */ /* 0x000fe80000000800 */
[----:B------:R-:W-:Y:S04]  /*32d0*/  STS [R68], R36 ;  /* 0x0000002444007388 */ /* 0x000fe80000000800 */
[----:B------:R-:W-:Y:S01]  /*32e0*/  STS [R70], R37 ;  /* 0x0000002546007388 */ /* 0x000fe20000000800 */
[----:B-1----:R-:W-:-:S03]  /*32f0*/  IMAD.WIDE.U32 R4, R0, 0x4, R4 ;  /* 0x0000000400047825 */ /* 0x002fc600078e0004 */
[----:B------:R-:W-:Y:S04]  /*3300*/  STS [R72], R38 ;  /* 0x0000002648007388 */ /* 0x000fe80000000800 */
        /* <DEDUP_REMOVED lines=8> */
[----:B------:R-:W-:Y:S01]  /*3390*/  STS [R90], R47 ;  /* 0x0000002f5a007388 */ /* 0x000fe20000000800 */
[----:B------:R-:W-:Y:S06]  /*33a0*/  BAR.SYNC.DEFER_BLOCKING 0x0 ;  /* 0x0000000000007b1d */ /* 0x000fec0000010000 */
[----:B------:R-:W1:Y:S04]  /*33b0*/  @P6 LDS R67, [R53] ;  /* 0x0000000035436984 */ /* 0x000e680000000800 */
[----:B------:R-:W2:Y:S04]  /*33c0*/  LDS R29, [R53+0x400] ;  /* 0x00040000351d7984 */ /* 0x000ea80000000800 */
[----:B------:R-:W3:Y:S04]  /*33d0*/  LDS R31, [R53+0x800] ;  /* 0x00080000351f7984 */ /* 0x000ee80000000800 */
[----:B------:R-:W4:Y:S04]  /*33e0*/  LDS R33, [R53+0xc00] ;  /* 0x000c000035217984 */ /* 0x000f280000000800 */
[----:B------:R-:W5:Y:S04]  /*33f0*/  LDS R35, [R53+0x1000] ;  /* 0x0010000035237984 */ /* 0x000f680000000800 */
[----:B------:R-:W5:Y:S04]  /*3400*/  LDS R37, [R53+0x1400] ;  /* 0x0014000035257984 */ /* 0x000f680000000800 */
[----:B------:R-:W5:Y:S04]  /*3410*/  LDS R39, [R53+0x1800] ;  /* 0x0018000035277984 */ /* 0x000f680000000800 */
[----:B0-----:R0:W-:Y:S04]  /*3420*/  @P6 STG.E desc[UR10][R2.64], R7 ;  /* 0x0000000702006986 */ /* 0x0011e8000c10190a */
[----:B------:R-:W5:Y:S04]  /*3430*/  LDS R41, [R53+0x1c00] ;  /* 0x001c000035297984 */ /* 0x000f680000000800 */
[----:B-1----:R-:W-:Y:S01]  /*3440*/  @P6 STG.E desc[UR10][R4.64], R67 ;  /* 0x0000004304006986 */ /* 0x002fe2000c10190a */
[----:B------:R-:W-:Y:S01]  /*3450*/  ISETP.LT.U32.AND P6, PT, R6, UR6, PT ;  /* 0x0000000606007c0c */ /* 0x000fe2000bfc1070 */
[----:B0-----:R-:W-:Y:S01]  /*3460*/  IMAD.U32 R7, RZ, RZ, UR7 ;  /* 0x00000007ff077e24 */ /* 0x001fe2000f8e00ff */
[----:B------:R-:W-:Y:S01]  /*3470*/  LOP3.LUT R6, R0, 0x800, RZ, 0xfc, !PT ;  /* 0x0000080000067812 */ /* 0x000fe200078efcff */
[----:B------:R-:W-:Y:S01]  /*3480*/  @P2 STG.E desc[UR10][R2.64+0x400], R9 ;  /* 0x0004000902002986 */ /* 0x000fe2000c10190a */
[----:B------:R-:W-:-:S02]  /*3490*/  ISETP.GT.U32.AND.EX P6, PT, R10, RZ, PT, P6 ;  /* 0x000000ff0a00720c */ /* 0x000fc40003fc4160 */
[----:B------:R-:W-:Y:S01]  /*34a0*/  ISETP.GT.U32.AND.EX P3, PT, R7, RZ, PT, P3 ;  /* 0x000000ff0700720c */ /* 0x000fe20003f64130 */
[----:B--2---:R-:W-:Y:S01]  /*34b0*/  @P2 STG.E desc[UR10][R4.64+0x400], R29 ;  /* 0x0004001d04002986 */ /* 0x004fe2000c10190a */
[----:B------:R-:W-:Y:S01]  /*34c0*/  ISETP.LT.U32.AND P2, PT, R6, UR6, PT ;  /* 0x0000000606007c0c */ /* 0x000fe2000bf41070 */
[----:B------:R-:W-:Y:S02]  /*34d0*/  VIADD R6, R0, 0x900 ;  /* 0x0000090000067836 */ /* 0x000fe40000000000 */
[----:B------:R-:W-:Y:S01]  /*34e0*/  @P5 STG.E desc[UR10][R2.64+0x800], R11 ;  /* 0x0008000b02005986 */ /* 0x000fe2000c10190a */
[----:B------:R-:W-:-:S03]  /*34f0*/  ISETP.GT.U32.AND.EX P2, PT, R8, RZ, PT, P2 ;  /* 0x000000ff0800720c */ /* 0x000fc60003f44120 */
[----:B---3--:R-:W-:Y:S01]  /*3500*/  @P5 STG.E desc[UR10][R4.64+0x800], R31 ;  /* 0x0008001f04005986 */ /* 0x008fe2000c10190a */
[----:B------:R-:W-:Y:S01]  /*3510*/  ISETP.LT.U32.AND P5, PT, R6, UR6, PT ;  /* 0x0000000606007c0c */ /* 0x000fe2000bfa1070 */
[----:B------:R-:W-:Y:S02]  /*3520*/  VIADD R6, R0, 0xa00 ;  /* 0x00000a0000067836 */ /* 0x000fe40000000000 */
[----:B------:R-:W0:Y:S01]  /*3530*/  LDS R7, [R53+0x2000] ;  /* 0x0020000035077984 */ /* 0x000e220000000800 */
[----:B------:R-:W-:Y:S01]  /*3540*/  ISETP.GT.U32.AND.EX P5, PT, R8, RZ, PT, P5 ;  /* 0x000000ff0800720c */ /* 0x000fe20003fa4150 */
[----:B------:R-:W-:Y:S02]  /*3550*/  VIADD R8, R0, 0x1100 ;  /* 0x0000110000087836 */ /* 0x000fe40000000000 */
[----:B------:R-:W-:Y:S04]  /*3560*/  @P4 STG.E desc[UR10][R2.64+0xc00], R13 ;  /* 0x000c000d02004986 */ /* 0x000fe8000c10190a */
[----:B----4-:R-:W-:Y:S01]  /*3570*/  @P4 STG.E desc[UR10][R4.64+0xc00], R33 ;  /* 0x000c002104004986 */ /* 0x010fe2000c10190a */
[----:B------:R-:W-:Y:S01]  /*3580*/  ISETP.LT.U32.AND P4, PT, R6, UR6, PT ;  /* 0x0000000606007c0c */ /* 0x000fe2000bf81070 */
[----:B------:R-:W-:-:S02]  /*3590*/  VIADD R6, R0, 0xb00 ;  /* 0x00000b0000067836 */ /* 0x000fc40000000000 */
[----:B------:R-:W1:Y:S01]  /*35a0*/  LDS R9, [R53+0x2400] ;  /* 0x0024000035097984 */ /* 0x000e620000000800 */
[----:B------:R-:W-:-:S03]  /*35b0*/  ISETP.GT.U32.AND.EX P4, PT, R10, RZ, PT, P4 ;  /* 0x000000ff0a00720c */ /* 0x000fc60003f84140 */
[----:B------:R-:W2:Y:S04]  /*35c0*/  LDS R11, [R53+0x2800] ;  /* 0x00280000350b7984 */ /* 0x000ea80000000800 */
[----:B------:R-:W3:Y:S04]  /*35d0*/  LDS R13, [R53+0x2c00] ;  /* 0x002c0000350d7984 */ /* 0x000ee80000000800 */
[----:B------:R-:W-:Y:S04]  /*35e0*/  @P3 STG.E desc[UR10][R2.64+0x1000], R15 ;  /* 0x0010000f02003986 */ /* 0x000fe8000c10190a */
[----:B-----5:R-:W-:Y:S01]  /*35f0*/  @P3 STG.E desc[UR10][R4.64+0x1000], R35 ;  /* 0x0010002304003986 */ /* 0x020fe2000c10190a */
[----:B------:R-:W-:-:S02]  /*3600*/  ISETP.LT.U32.AND P3, PT, R6, UR6, PT ;  /* 0x0000000606007c0c */ /* 0x000fc4000bf61070 */
[----:B------:R-:W-:Y:S01]  /*3610*/  LOP3.LUT R6, R0, 0xc00, RZ, 0xfc, !PT ;  /* 0x00000c0000067812 */ /* 0x000fe200078efcff */
[----:B------:R-:W-:Y:S04]  /*3620*/  @P1 STG.E desc[UR10][R2.64+0x1400], R17 ;  /* 0x0014001102001986 */ /* 0x000fe8000c10190a */
[----:B------:R-:W-:Y:S01]  /*3630*/  @P1 STG.E desc[UR10][R4.64+0x1400], R37 ;  /* 0x0014002504001986 */ /* 0x000fe2000c10190a */
[----:B------:R-:W-:Y:S01]  /*3640*/  ISETP.LT.U32.AND P1, PT, R6, UR6, PT ;  /* 0x0000000606007c0c */ /* 0x000fe2000bf21070 */
[----:B------:R-:W-:Y:S02]  /*3650*/  VIADD R6, R0, 0xd00 ;  /* 0x00000d0000067836 */ /* 0x000fe40000000000 */
[----:B------:R-:W-:Y:S04]  /*3660*/  @P0 STG.E desc[UR10][R2.64+0x1800], R19 ;  /* 0x0018001302000986 */ /* 0x000fe8000c10190a */
[----:B------:R-:W-:Y:S01]  /*3670*/  @P0 STG.E desc[UR10][R4.64+0x1800], R39 ;  /* 0x0018002704000986 */ /* 0x000fe2000c10190a */
[----:B------:R-:W-:Y:S01]  /*3680*/  ISETP.LT.U32.AND P0, PT, R6, UR6, PT ;  /* 0x0000000606007c0c */ /* 0x000fe2000bf01070 */
[----:B------:R-:W-:-:S02]  /*3690*/  VIADD R6, R0, 0xe00 ;  /* 0x00000e0000067836 */ /* 0x000fc40000000000 */
[----:B------:R-:W-:Y:S04]  /*36a0*/  @P6 STG.E desc[UR10][R2.64+0x1c00], R21 ;  /* 0x001c001502006986 */ /* 0x000fe8000c10190a */
[----:B------:R-:W-:Y:S01]  /*36b0*/  @P6 STG.E desc[UR10][R4.64+0x1c00], R41 ;  /* 0x001c002904006986 */ /* 0x000fe2000c10190a */
[----:B------:R-:W-:Y:S01]  /*36c0*/  ISETP.LT.U32.AND P6, PT, R6, UR6, PT ;  /* 0x0000000606007c0c */ /* 0x000fe2000bfc1070 */
[----:B------:R-:W-:Y:S02]  /*36d0*/  IMAD.U32 R6, RZ, RZ, UR7 ;  /* 0x00000007ff067e24 */ /* 0x000fe4000f8e00ff */
[----:B------:R-:W4:Y:S03]  /*36e0*/  LDS R15, [R53+0x3000] ;  /* 0x00300000350f7984 */ /* 0x000f260000000800 */
[----:B------:R-:W-:Y:S01]  /*36f0*/  ISETP.GT.U32.AND.EX P3, PT, R6, RZ, PT, P3 ;  /* 0x000000ff0600720c */ /* 0x000fe20003f64130 */
[----:B------:R-:W5:Y:S01]  /*3700*/  LDS R17, [R53+0x3400] ;  /* 0x0034000035117984 */ /* 0x000f620000000800 */
[----:B------:R-:W-:-:S03]  /*3710*/  VIADD R6, R0, 0xf00 ;  /* 0x00000f0000067836 */ /* 0x000fc60000000000 */
[----:B------:R-:W5:Y:S04]  /*3720*/  LDS R19, [R53+0x3800] ;  /* 0x0038000035137984 */ /* 0x000f680000000800 */
[----:B------:R-:W5:Y:S04]  /*3730*/  LDS R21, [R53+0x3c00] ;  /* 0x003c000035157984 */ /* 0x000f680000000800 */
[----:B------:R-:W5:Y:S04]  /*3740*/  LDS R29, [R53+0x4000] ;  /* 0x00400000351d7984 */ /* 0x000f680000000800 */
[----:B------:R-:W5:Y:S04]  /*3750*/  LDS R31, [R53+0x4400] ;  /* 0x00440000351f7984 */ /* 0x000f680000000800 */
[----:B------:R-:W-:Y:S04]  /*3760*/  @P2 STG.E desc[UR10][R2.64+0x2000], R23 ;  /* 0x0020001702002986 */ /* 0x000fe8000c10190a */
[----:B0-----:R0:W-:Y:S01]  /*3770*/  @P2 STG.E desc[UR10][R4.64+0x2000], R7 ;  /* 0x0020000704002986 */ /* 0x0011e2000c10190a */
[----:B------:R-:W-:-:S02]  /*3780*/  ISETP.LT.U32.AND P2, PT, R6, UR6, PT ;  /* 0x0000000606007c0c */ /* 0x000fc4000bf41070 */
[C---:B------:R-:W-:Y:S01]  /*3790*/  LOP3.LUT R6, R0.reuse, 0x1000, RZ, 0xfc, !PT ;  /* 0x0000100000067812 */ /* 0x040fe200078efcff */
[----:B------:R2:W-:Y:S01]  /*37a0*/  @P5 STG.E desc[UR10][R2.64+0x2400], R25 ;  /* 0x0024001902005986 */ /* 0x0005e2000c10190a */
[----:B------:R-:W-:-:S03]  /*37b0*/  VIADD R0, R0, 0x1200 ;  /* 0x0000120000007836 */ /* 0x000fc60000000000 */
[----:B-1----:R1:W-:Y:S01]  /*37c0*/  @P5 STG.E desc[UR10][R4.64+0x2400], R9 ;  /* 0x0024000904005986 */ /* 0x0023e2000c10190a */
[----:B------:R-:W-:Y:S01]  /*37d0*/  ISETP.LT.U32.AND P5, PT, R6, UR6, PT ;  /* 0x0000000606007c0c */ /* 0x000fe2000bfa1070 */
[----:B------:R-:W-:Y:S02]  /*37e0*/  IMAD.U32 R6, RZ, RZ, UR7 ;  /* 0x00000007ff067e24 */ /* 0x000fe4000f8e00ff */
[----:B------:R1:W-:Y:S01]  /*37f0*/  @P4 STG.E desc[UR10][R2.64+0x2800], R27 ;  /* 0x0028001b02004986 */ /* 0x0003e2000c10190a */
[----:B0-----:R-:W-:Y:S02]  /*3800*/  IMAD.U32 R7, RZ, RZ, UR7 ;  /* 0x00000007ff077e24 */ /* 0x001fe4000f8e00ff */
[C---:B------:R-:W-:Y:S01]  /*3810*/  ISETP.GT.U32.AND.EX P1, PT, R6.reuse, RZ, PT, P1 ;  /* 0x000000ff0600720c */ /* 0x040fe20003f24110 */
[----:B--2---:R1:W-:Y:S01]  /*3820*/  @P4 STG.E desc[UR10][R4.64+0x2800], R11 ;  /* 0x0028000b04004986 */ /* 0x0043e2000c10190a */
[----:B------:R-:W-:Y:S02]  /*3830*/  ISETP.GT.U32.AND.EX P6, PT, R6, RZ, PT, P6 ;  /* 0x000000ff0600720c */ /* 0x000fe40003fc4160 */
[----:B------:R-:W-:Y:S01]  /*3840*/  ISETP.LT.U32.AND P4, PT, R8, UR6, PT ;  /* 0x0000000608007c0c */ /* 0x000fe2000bf81070 */
[----:B------:R1:W-:Y:S01]  /*3850*/  @P3 STG.E desc[UR10][R2.64+0x2c00], R49 ;  /* 0x002c003102003986 */ /* 0x0003e2000c10190a */
[----:B------:R-:W-:-:S02]  /*3860*/  ISETP.GT.U32.AND.EX P2, PT, R7, RZ, PT, P2 ;  /* 0x000000ff0700720c */ /* 0x000fc40003f44120 */
[----:B------:R-:W-:Y:S01]  /*3870*/  ISETP.GT.U32.AND.EX P4, PT, R6, RZ, PT, P4 ;  /* 0x000000ff0600720c */ /* 0x000fe20003f84140 */
[----:B---3--:R1:W-:Y:S01]  /*3880*/  @P3 STG.E desc[UR10][R4.64+0x2c00], R13 ;  /* 0x002c000d04003986 */ /* 0x0083e2000c10190a */
[----:B------:R-:W-:Y:S01]  /*3890*/  ISETP.LT.U32.AND P3, PT, R0, UR6, PT ;  /* 0x0000000600007c0c */ /* 0x000fe2000bf61070 */
[----:B------:R-:W-:Y:S02]  /*38a0*/  IMAD.U32 R0, RZ, RZ, UR7 ;  /* 0x00000007ff007e24 */ /* 0x000fe4000f8e00ff */
[----:B------:R1:W-:Y:S03]  /*38b0*/  @P1 STG.E desc[UR10][R2.64+0x3000], R51 ;  /* 0x0030003302001986 */ /* 0x0003e6000c10190a */
[C---:B------:R-:W-:Y:S01]  /*38c0*/  ISETP.GT.U32.AND.EX P0, PT, R0.reuse, RZ, PT, P0 ;  /* 0x000000ff0000720c */ /* 0x040fe20003f04100 */
[----:B----4-:R1:W-:Y:S01]  /*38d0*/  @P1 STG.E desc[UR10][R4.64+0x3000], R15 ;  /* 0x0030000f04001986 */ /* 0x0103e2000c10190a */
[----:B------:R-:W-:-:S02]  /*38e0*/  ISETP.GT.U32.AND.EX P5, PT, R0, RZ, PT, P5 ;  /* 0x000000ff0000720c */ /* 0x000fc40003fa4150 */
[----:B------:R-:W-:-:S09]  /*38f0*/  ISETP.GT.U32.AND.EX P3, PT, R0, RZ, PT, P3 ;  /* 0x000000ff0000720c */ /* 0x000fd20003f64130 */
[----:B------:R1:W-:Y:S04]  /*3900*/  @P0 STG.E desc[UR10][R2.64+0x3400], R55 ;  /* 0x0034003702000986 */ /* 0x0003e8000c10190a */
[----:B-----5:R1:W-:Y:S04]  /*3910*/  @P0 STG.E desc[UR10][R4.64+0x3400], R17 ;  /* 0x0034001104000986 */ /* 0x0203e8000c10190a */
[----:B------:R1:W-:Y:S04]  /*3920*/  @P6 STG.E desc[UR10][R2.64+0x3800], R57 ;  /* 0x0038003902006986 */ /* 0x0003e8000c10190a */
[----:B------:R1:W-:Y:S04]  /*3930*/  @P6 STG.E desc[UR10][R4.64+0x3800], R19 ;  /* 0x0038001304006986 */ /* 0x0003e8000c10190a */
[----:B------:R1:W-:Y:S04]  /*3940*/  @P2 STG.E desc[UR10][R2.64+0x3c00], R59 ;  /* 0x003c003b02002986 */ /* 0x0003e8000c10190a */
[----:B------:R1:W-:Y:S04]  /*3950*/  @P2 STG.E desc[UR10][R4.64+0x3c00], R21 ;  /* 0x003c001504002986 */ /* 0x0003e8000c10190a */
[----:B------:R1:W-:Y:S04]  /*3960*/  @P5 STG.E desc[UR10][R2.64+0x4000], R61 ;  /* 0x0040003d02005986 */ /* 0x0003e8000c10190a */
[----:B------:R1:W-:Y:S04]  /*3970*/  @P5 STG.E desc[UR10][R4.64+0x4000], R29 ;  /* 0x0040001d04005986 */ /* 0x0003e8000c10190a */
[----:B------:R1:W-:Y:S04]  /*3980*/  @P4 STG.E desc[UR10][R2.64+0x4400], R63 ;  /* 0x0044003f02004986 */ /* 0x0003e8000c10190a */
[----:B------:R1:W-:Y:S01]  /*3990*/  @P4 STG.E desc[UR10][R4.64+0x4400], R31 ;  /* 0x0044001f04004986 */ /* 0x0003e2000c10190a */
[----:B------:R-:W-:Y:S05]  /*39a0*/  @!P3 EXIT ;  /* 0x000000000000b94d */ /* 0x000fea0003800000 */
[----:B------:R-:W0:Y:S04]  /*39b0*/  LDS R53, [R53+0x4800] ;  /* 0x0048000035357984 */ /* 0x000e280000000800 */
[----:B------:R-:W-:Y:S04]  /*39c0*/  STG.E desc[UR10][R2.64+0x4800], R65 ;  /* 0x0048004102007986 */ /* 0x000fe8000c10190a */
[----:B0-----:R-:W-:Y:S01]  /*39d0*/  STG.E desc[UR10][R4.64+0x4800], R53 ;  /* 0x0048003504007986 */ /* 0x001fe2000c10190a */
[----:B------:R-:W-:Y:S05]  /*39e0*/  EXIT ;  /* 0x000000000000794d */ /* 0x000fea0003800000 */
.L_x_221:
        /* <DEDUP_REMOVED lines=9> */
.L_x_454:


//--------------------- .text._ZN3cub18CUB_300001_SM_10006detail6reduce28DeviceReduceSingleTileKernelINS2_10policy_hubI7AABB_cwy10AABBReduceE10Policy1000EPS5_S9_iS6_S5_S5_N4cuda3std3__410__identityEEEvT0_T1_T2_T3_T4_T6_ --------------------------
	.section	.text._ZN3cub18CUB_300001_SM_10006detail6reduce28DeviceReduceSingleTileKernelINS2_10policy_hubI7AABB_cwy10AABBReduceE10Policy1000EPS5_S9_iS6_S5_S5_N4cuda3std3__410__identityEEEvT0_T1_T2_T3_T4_T6_,"ax",@progbits
	.align	128
        .global         _ZN3cub18CUB_300001_SM_10006detail6reduce28DeviceReduceSingleTileKernelINS2_10policy_hubI7AABB_cwy10AABBReduceE10Policy1000EPS5_S9_iS6_S5_S5_N4cuda3std3__410__identityEEEvT0_T1_T2_T3_T4_T6_
        .type           _ZN3cub18CUB_300001_SM_10006detail6reduce28DeviceReduceSingleTileKernelINS2_10policy_hubI7AABB_cwy10AABBReduceE10Policy1000EPS5_S9_iS6_S5_S5_N4cuda3std3__410__identityEEEvT0_T1_T2_T3_T4_T6_,@function
        .size           _ZN3cub18CUB_300001_SM_10006detail6reduce28DeviceReduceSingleTileKernelINS2_10policy_hubI7AABB_cwy10AABBReduceE10Policy1000EPS5_S9_iS6_S5_S5_N4cuda3std3__410__identityEEEvT0_T1_T2_T3_T4_T6_,(.L_x_455 - _ZN3cub18CUB_300001_SM_10006detail6reduce28DeviceReduceSingleTileKernelINS2_10policy_hubI7AABB_cwy10AABBReduceE10Policy1000EPS5_S9_iS6_S5_S5_N4cuda3std3__410__identityEEEvT0_T1_T2_T3_T4_T6_)
        .other          _ZN3cub18CUB_300001_SM_10006detail6reduce28DeviceReduceSingleTileKernelINS2_10policy_hubI7AABB_cwy10AABBReduceE10Policy1000EPS5_S9_iS6_S5_S5_N4cuda3std3__410__identityEEEvT0_T1_T2_T3_T4_T6_,@"STO_CUDA_ENTRY STV_DEFAULT"
_ZN3cub18CUB_300001_SM_10006detail6reduce28DeviceReduceSingleTileKernelINS2_10policy_hubI7AABB_cwy10AABBReduceE10Policy1000EPS5_S9_iS6_S5_S5_N4cuda3std3__410__identityEEEvT0_T1_T2_T3_T4_T6_:
.text._ZN3cub18CUB_300001_SM_10006detail6reduce28DeviceReduceSingleTileKernelINS2_10policy_hubI7AABB_cwy10AABBReduceE10Policy1000EPS5_S9_iS6_S5_S5_N4cuda3std3__410__identityEEEvT0_T1_T2_T3_T4_T6_:
[----:B------:R-:W-:Y:S01]  /*0000*/  LDC R1, c[0x0][0x37c] ;  /* 0x0000df00ff017b82 */ /* 0x000fe20000000800 */
[----:B------:R-:W0:Y:S01]  /*0010*/  LDCU UR4, c[0x0][0x390] ;  /* 0x00007200ff0477ac */ /* 0x000e220008000800 */
[----:B------:R-:W1:Y:S01]  /*0020*/  LDCU.64 UR6, c[0x0][0x358] ;  /* 0x00006b00ff0677ac */ /* 0x000e620008000a00 */
[----:B0-----:R-:W-:-:S05]  /*0030*/  IMAD.U32 R0, RZ, RZ, UR4 ;  /* 0x00000004ff007e24 */ /* 0x001fca000f8e00ff */
[----:B------:R-:W-:-:S13]  /*0040*/  ISETP.NE.AND P0, PT, R0, RZ, PT ;  /* 0x000000ff0000720c */ /* 0x000fda0003f05270 */
[----:B-1----:R-:W-:Y:S05]  /*0050*/  @P0 BRA `(.L_x_222) ;  /* 0x00000000006c0947 */ /* 0x002fea0003800000 */
[----:B------:R-:W0:Y:S02]  /*0060*/  S2R R0, SR_TID.X ;  /* 0x0000000000007919 */ /* 0x000e240000002100 */
[----:B0-----:R-:W-:-:S13]  /*0070*/  ISETP.NE.AND P0, PT, R0, RZ, PT ;  /* 0x000000ff0000720c */ /* 0x001fda0003f05270 */
[----:B------:R-:W-:Y:S05]  /*0080*/  @P0 EXIT ;  /* 0x000000000000094d */ /* 0x000fea0003800000 */
[----:B------:R-:W0:Y:S08]  /*0090*/  LDC R14, c[0x0][0x3bc] ;  /* 0x0000ef00ff0e7b82 */ /* 0x000e300000000800 */
[----:B------:R-:W1:Y:S08]  /*00a0*/  LDC R16, c[0x0][0x3ac] ;  /* 0x0000eb00ff107b82 */ /* 0x000e700000000800 */
[----:B------:R-:W2:Y:S08]  /*00b0*/  LDC.64 R2, c[0x0][0x388] ;  /* 0x0000e200ff027b82 */ /* 0x000eb00000000a00 */
[----:B------:R-:W2:Y:S01]  /*00c0*/  LDC R10, c[0x0][0x3a8] ;  /* 0x0000ea00ff0a7b82 */ /* 0x000ea20000000800 */
[----:B0-----:R-:W-:-:S02]  /*00d0*/  PRMT R12, R14, 0x7773, RZ ;  /* 0x000077730e0c7816 */ /* 0x001fc400000000ff */
[C---:B------:R-:W-:Y:S02]  /*00e0*/  PRMT R7, R14.reuse, 0x7772, RZ ;  /* 0x000077720e077816 */ /* 0x040fe400000000ff */
[C---:B------:R-:W-:Y:S02]  /*00f0*/  PRMT R13, R14.reuse, 0x7771, RZ ;  /* 0x000077710e0d7816 */ /* 0x040fe400000000ff */
[----:B------:R-:W-:Y:S01]  /*0100*/  PRMT R14, R14, 0x7770, RZ ;  /* 0x000077700e0e7816 */ /* 0x000fe200000000ff */
[----:B------:R-:W0:Y:S01]  /*0110*/  LDC R6, c[0x0][0x3b8] ;  /* 0x0000ee00ff067b82 */ /* 0x000e220000000800 */
[C---:B-1----:R-:W-:Y:S02]  /*0120*/  PRMT R0, R16.reuse, 0x7773, RZ ;  /* 0x0000777310007816 */ /* 0x042fe400000000ff */
[C---:B------:R-:W-:Y:S02]  /*0130*/  PRMT R11, R16.reuse, 0x7772, RZ ;  /* 0x00007772100b7816 */ /* 0x040fe400000000ff */
[----:B------:R-:W-:-:S02]  /*0140*/  PRMT R15, R16, 0x7771, RZ ;  /* 0x00007771100f7816 */ /* 0x000fc400000000ff */
[----:B------:R-:W-:Y:S01]  /*0150*/  PRMT R16, R16, 0x7770, RZ ;  /* 0x0000777010107816 */ /* 0x000fe200000000ff */
[----:B------:R-:W2:Y:S01]  /*0160*/  LDC.64 R8, c[0x0][0x3a0] ;  /* 0x0000e800ff087b82 */ /* 0x000ea20000000a00 */
[----:B------:R-:W-:Y:S02]  /*0170*/  PRMT R12, R7, 0x3340, R12 ;  /* 0x00003340070c7816 */ /* 0x000fe4000000000c */
[----:B------:R-:W-:Y:S02]  /*0180*/  PRMT R0, R11, 0x3340, R0 ;  /* 0x000033400b007816 */ /* 0x000fe40000000000 */
[----:B------:R-:W-:Y:S02]  /*0190*/  PRMT R11, R16, 0x3340, R15 ;  /* 0x00003340100b7816 */ /* 0x000fe4000000000f */
[----:B------:R-:W-:Y:S01]  /*01a0*/  PRMT R7, R14, 0x3340, R13 ;  /* 0x000033400e077816 */ /* 0x000fe2000000000d */
[----:B------:R-:W0:Y:S01]  /*01b0*/  LDC.64 R4, c[0x0][0x3b0] ;  /* 0x0000ec00ff047b82 */ /* 0x000e220000000a00 */
[----:B------:R-:W-:-:S02]  /*01c0*/  PRMT R11, R11, 0x5410, R0 ;  /* 0x000054100b0b7816 */ /* 0x000fc40000000000 */
[----:B------:R-:W-:-:S03]  /*01d0*/  PRMT R7, R7, 0x5410, R12 ;  /* 0x0000541007077816 */ /* 0x000fc6000000000c */
[----:B--2---:R-:W-:Y:S04]  /*01e0*/  STG.E.128 desc[UR6][R2.64], R8 ;  /* 0x0000000802007986 */ /* 0x004fe8000c101d06 */
[----:B0-----:R-:W-:Y:S01]  /*01f0*/  STG.E.128 desc[UR6][R2.64+0x10], R4 ;  /* 0x0000100402007986 */ /* 0x001fe2000c101d06 */
[----:B------:R-:W-:Y:S05]  /*0200*/  EXIT ;  /* 0x000000000000794d */ /* 0x000fea0003800000 */
.L_x_222:
[----:B------:R-:W-:Y:S01]  /*0210*/  ISETP.GT.AND P0, PT, R0, 0x1ff, PT ;  /* 0x000001ff0000780c */ /* 0x000fe20003f04270 */
[----:B------:R-:W-:-:S12]  /*0220*/  BSSY.RECONVERGENT B0, `(.L_x_223) ;  /* 0x0000274000007945 */ /* 0x000fd80003800200 */
[----:B------:R-:W-:Y:S05]  /*0230*/  @P0 BRA `(.L_x_224) ;  /* 0x0000001800140947 */ /* 0x000fea0003800000 */
[----:B------:R-:W0:Y:S01]  /*0240*/  S2R R3, SR_TID.X ;  /* 0x0000000000037919 */ /* 0x000e220000002100 */
[----:B------:R-:W-:Y:S02]  /*0250*/  IMAD.MOV.U32 R62, RZ, RZ, 0x7f7fffff ;  /* 0x7f7fffffff3e7424 */ /* 0x000fe400078e00ff */
[----:B------:R-:W-:Y:S02]  /*0260*/  IMAD.MOV.U32 R61, RZ, RZ, 0x7f7fffff ;  /* 0x7f7fffffff3d7424 */ /* 0x000fe400078e00ff */
[----:B------:R-:W-:Y:S02]  /*0270*/  IMAD.MOV.U32 R60, RZ, RZ, 0x7f7fffff ;  /* 0x7f7fffffff3c7424 */ /* 0x000fe400078e00ff */
[----:B------:R-:W-:Y:S01]  /*0280*/  IMAD.MOV.U32 R66, RZ, RZ, -0x800001 ;  /* 0xff7fffffff427424 */ /* 0x000fe200078e00ff */
[----:B0-----:R-:W-:-:S13]  /*0290*/  ISETP.GE.AND P0, PT, R3, R0, PT ;  /* 0x000000000300720c */ /* 0x001fda0003f06270 */
[----:B------:R-:W0:Y:S01]  /*02a0*/  @!P0 LDC.64 R4, c[0x0][0x380] ;  /* 0x0000e000ff048b82 */ /* 0x000e220000000a00 */
[----:B------:R-:W-:Y:S02]  /*02b0*/  IMAD.MOV.U32 R65, RZ, RZ, -0x800001 ;  /* 0xff7fffffff417424 */ /* 0x000fe400078e00ff */
[----:B------:R-:W-:Y:S02]  /*02c0*/  IMAD.MOV.U32 R64, RZ, RZ, -0x800001 ;  /* 0xff7fffffff407424 */ /* 0x000fe400078e00ff */
[----:B0-----:R-:W-:-:S05]  /*02d0*/  @!P0 IMAD.WIDE.U32 R4, R3, 0x20, R4 ;  /* 0x0000002003048825 */ /* 0x001fca00078e0004 */
[----:B------:R-:W2:Y:S04]  /*02e0*/  @!P0 LDG.E.128.CONSTANT R60, desc[UR6][R4.64] ;  /* 0x00000006043c8981 */ /* 0x000ea8000c1e9d00 */
[----:B------:R-:W3:Y:S01]  /*02f0*/  @!P0 LDG.E.128.CONSTANT R64, desc[UR6][R4.64+0x10] ;  /* 0x0000100604408981 */ /* 0x000ee2000c1e9d00 */
[----:B------:R-:W-:Y:S01]  /*0300*/  IMAD.MOV.U32 R37, RZ, RZ, R3 ;  /* 0x000000ffff257224 */ /* 0x000fe200078e0003 */
[----:B------:R-:W-:Y:S01]  /*0310*/  BSSY.RECONVERGENT B1, `(.L_x_225) ;  /* 0x0000049000017945 */ /* 0x000fe20003800200 */
[----:B------:R-:W-:-:S05]  /*0320*/  @!P0 VIADD R37, R3, 0x100 ;  /* 0x0000010003258836 */ /* 0x000fca0000000000 */
[----:B------:R-:W-:Y:S02]  /*0330*/  ISETP.GE.AND P1, PT, R37, R0, PT ;  /* 0x000000002500720c */ /* 0x000fe40003f26270 */
[--C-:B--2---:R-:W-:Y:S02]  /*0340*/  @!P0 SHF.R.U32.HI R6, RZ, 0x8, R63.reuse ;  /* 0x00000008ff068819 */ /* 0x104fe4000001163f */
[--C-:B------:R-:W-:Y:S02]  /*0350*/  @!P0 SHF.R.U32.HI R10, RZ, 0x10, R63.reuse ;  /* 0x00000010ff0a8819 */ /* 0x100fe4000001163f */
[----:B------:R-:W-:Y:S02]  /*0360*/  @!P0 PRMT R2, R63, 0x3340, R6 ;  /* 0x000033403f028816 */ /* 0x000fe40000000006 */
[----:B------:R-:W-:Y:S02]  /*0370*/  @!P0 SHF.R.U32.HI R9, RZ, 0x18, R63 ;  /* 0x00000018ff098819 */ /* 0x000fe4000001163f */
[----:B---3--:R-:W-:-:S02]  /*0380*/  @!P0 SHF.R.U32.HI R6, RZ, 0x10, R67 ;  /* 0x00000010ff068819 */ /* 0x008fc40000011643 */
[--C-:B------:R-:W-:Y:S02]  /*0390*/  @!P0 SHF.R.U32.HI R8, RZ, 0x8, R67.reuse ;  /* 0x00000008ff088819 */ /* 0x100fe40000011643 */
[----:B------:R-:W-:Y:S02]  /*03a0*/  @!P0 SHF.R.U32.HI R7, RZ, 0x18, R67 ;  /* 0x00000018ff078819 */ /* 0x000fe40000011643 */
[----:B------:R-:W-:Y:S02]  /*03b0*/  @!P0 PRMT R5, R10, 0x3340, R9 ;  /* 0x000033400a058816 */ /* 0x000fe40000000009 */
[----:B------:R-:W-:Y:S02]  /*03c0*/  @!P0 PRMT R36, R67, 0x3340, R8 ;  /* 0x0000334043248816 */ /* 0x000fe40000000008 */
[----:B------:R-:W-:Y:S02]  /*03d0*/  @!P0 PRMT R7, R6, 0x3340, R7 ;  /* 0x0000334006078816 */ /* 0x000fe40000000007 */
[----:B------:R-:W-:-:S02]  /*03e0*/  @!P0 PRMT R38, R2, 0x5410, R5 ;  /* 0x0000541002268816 */ /* 0x000fc40000000005 */
[----:B------:R-:W-:Y:S01]  /*03f0*/  @!P0 PRMT R39, R36, 0x5410, R7 ;  /* 0x0000541024278816 */ /* 0x000fe20000000007 */
[----:B------:R-:W-:Y:S06]  /*0400*/  @P1 BRA `(.L_x_226) ;  /* 0x0000000000e41947 */ /* 0x000fec0003800000 */
[----:B------:R-:W-:Y:S01]  /*0410*/  LOP3.LUT R5, RZ, R37, RZ, 0x33, !PT ;  /* 0x00000025ff057212 */ /* 0x000fe200078e33ff */
[----:B------:R-:W-:Y:S04]  /*0420*/  BSSY.RECONVERGENT B2, `(.L_x_227) ;  /* 0x000001d000027945 */ /* 0x000fe80003800200 */
[----:B------:R-:W-:-:S05]  /*0430*/  IMAD.IADD R6, R5, 0x1, R0 ;  /* 0x0000000105067824 */ /* 0x000fca00078e0200 */
[C---:B------:R-:W-:Y:S02]  /*0440*/  LOP3.LUT R4, R6.reuse, 0x300, RZ, 0xc0, !PT ;  /* 0x0000030006047812 */ /* 0x040fe400078ec0ff */
[----:B------:R-:W-:Y:S02]  /*0450*/  ISETP.GE.U32.AND P0, PT, R6, 0x300, PT ;  /* 0x000003000600780c */ /* 0x000fe40003f06070 */
[----:B------:R-:W-:-:S13]  /*0460*/  ISETP.NE.AND P1, PT, R4, 0x300, PT ;  /* 0x000003000400780c */ /* 0x000fda0003f25270 */
[----:B------:R-:W-:Y:S05]  /*0470*/  @!P1 BRA `(.L_x_228) ;  /* 0x00000000005c9947 */ /* 0x000fea0003800000 */
[----:B------:R-:W0:Y:S01]  /*0480*/  LDC.64 R4, c[0x0][0x380] ;  /* 0x0000e000ff047b82 */ /* 0x000e220000000a00 */
[----:B------:R-:W-:-:S04]  /*0490*/  LEA.HI R6, R6, 0x1, RZ, 0x18 ;  /* 0x0000000106067811 */ /* 0x000fc800078fc0ff */
[----:B------:R-:W-:-:S05]  /*04a0*/  LOP3.LUT R6, R6, 0x3, RZ, 0xc0, !PT ;  /* 0x0000000306067812 */ /* 0x000fca00078ec0ff */
[----:B------:R-:W-:Y:S02]  /*04b0*/  IMAD.MOV R14, RZ, RZ, -R6 ;  /* 0x000000ffff0e7224 */ /* 0x000fe400078e0a06 */
[----:B0-----:R-:W-:-:S04]  /*04c0*/  IMAD.WIDE.U32 R4, R37, 0x20, R4 ;  /* 0x0000002025047825 */ /* 0x001fc800078e0004 */
[----:B------:R-:W-:Y:S02]  /*04d0*/  IMAD.MOV.U32 R7, RZ, RZ, R4 ;  /* 0x000000ffff077224 */ /* 0x000fe400078e0004 */
[----:B------:R-:W-:-:S07]  /*04e0*/  IMAD.MOV.U32 R16, RZ, RZ, R5 ;  /* 0x000000ffff107224 */ /* 0x000fce00078e0005 */
.L_x_229:
[----:B------:R-:W-:Y:S02]  /*04f0*/  IMAD.MOV.U32 R12, RZ, RZ, R7 ;  /* 0x000000ffff0c7224 */ /* 0x000fe400078e0007 */
[----:B------:R-:W-:-:S05]  /*0500*/  IMAD.MOV.U32 R13, RZ, RZ, R16 ;  /* 0x000000ffff0d7224 */ /* 0x000fca00078e0010 */
[----:B------:R-:W2:Y:S04]  /*0510*/  LDG.E.128.CONSTANT R4, desc[UR6][R12.64] ;  /* 0x000000060c047981 */ /* 0x000ea8000c1e9d00 */
[----:B------:R-:W3:Y:S01]  /*0520*/  LDG.E.128.CONSTANT R8, desc[UR6][R12.64+0x10] ;  /* 0x000010060c087981 */ /* 0x000ee2000c1e9d00 */
[----:B------:R-:W-:Y:S02]  /*0530*/  VIADD R14, R14, 0x1 ;  /* 0x000000010e0e7836 */ /* 0x000fe40000000000 */
[----:B------:R-:W-:Y:S01]  /*0540*/  VIADD R37, R37, 0x100 ;  /* 0x0000010025257836 */ /* 0x000fe20000000000 */
[----:B--2---:R-:W-:Y:S02]  /*0550*/  IADD3 R7, P1, PT, R12, 0x2000, RZ ;  /* 0x000020000c077810 */ /* 0x004fe40007f3e0ff */
[----:B------:R-:W-:-:S02]  /*0560*/  FMNMX R60, R4, R60, PT ;  /* 0x0000003c043c7209 */ /* 0x000fc40003800000 */
[----:B------:R-:W-:Y:S01]  /*0570*/  FMNMX R61, R5, R61, PT ;  /* 0x0000003d053d7209 */ /* 0x000fe20003800000 */
[----:B------:R-:W-:Y:S01]  /*0580*/  IMAD.X R16, RZ, RZ, R13, P1 ;  /* 0x000000ffff107224 */ /* 0x000fe200008e060d */
[----:B------:R-:W-:Y:S02]  /*0590*/  ISETP.NE.AND P1, PT, R14, RZ, PT ;  /* 0x000000ff0e00720c */ /* 0x000fe40003f25270 */
[----:B------:R-:W-:Y:S02]  /*05a0*/  FMNMX R62, R6, R62, PT ;  /* 0x0000003e063e7209 */ /* 0x000fe40003800000 */
[----:B---3--:R-:W-:Y:S02]  /*05b0*/  FMNMX R64, R8, R64, !PT ;  /* 0x0000004008407209 */ /* 0x008fe40007800000 */
[----:B------:R-:W-:Y:S02]  /*05c0*/  FMNMX R65, R9, R65, !PT ;  /* 0x0000004109417209 */ /* 0x000fe40007800000 */
[----:B------:R-:W-:-:S05]  /*05d0*/  FMNMX R66, R10, R66, !PT ;  /* 0x000000420a427209 */ /* 0x000fca0007800000 */
[----:B------:R-:W-:Y:S05]  /*05e0*/  @P1 BRA `(.L_x_229) ;  /* 0xfffffffc00c01947 */ /* 0x000fea000383ffff */
.L_x_228:
[----:B------:R-:W-:Y:S05]  /*05f0*/  BSYNC.RECONVERGENT B2 ;  /* 0x0000000000027941 */ /* 0x000fea0003800200 */
.L_x_227:
[----:B------:R-:W-:Y:S05]  /*0600*/  @!P0 BRA `(.L_x_226) ;  /* 0x0000000000648947 */ /* 0x000fea0003800000 */
.L_x_230:
[----:B------:R-:W0:Y:S02]  /*0610*/  LDC.64 R40, c[0x0][0x380] ;  /* 0x0000e000ff287b82 */ /* 0x000e240000000a00 */
[----:B0-----:R-:W-:-:S05]  /*0620*/  IMAD.WIDE R40, R37, 0x20, R40 ;  /* 0x0000002025287825 */ /* 0x001fca00078e0228 */
[----:B------:R-:W2:Y:S04]  /*0630*/  LDG.E.128.CONSTANT R4, desc[UR6][R40.64] ;  /* 0x0000000628047981 */ /* 0x000ea8000c1e9d00 */
[----:B------:R-:W2:Y:S04]  /*0640*/  LDG.E.128.CONSTANT R8, desc[UR6][R40.64+0x2000] ;  /* 0x0020000628087981 */ /* 0x000ea8000c1e9d00 */
[----:B------:R-:W3:Y:S04]  /*0650*/  LDG.E.128.CONSTANT R12, desc[UR6][R40.64+0x10] ;  /* 0x00001006280c7981 */ /* 0x000ee8000c1e9d00 */
[----:B------:R-:W3:Y:S04]  /*0660*/  LDG.E.128.CONSTANT R16, desc[UR6][R40.64+0x2010] ;  /* 0x0020100628107981 */ /* 0x000ee8000c1e9d00 */
[----:B------:R-:W4:Y:S04]  /*0670*/  LDG.E.128.CONSTANT R20, desc[UR6][R40.64+0x4000] ;  /* 0x0040000628147981 */ /* 0x000f28000c1e9d00 */
[----:B------:R-:W4:Y:S04]  /*0680*/  LDG.E.128.CONSTANT R24, desc[UR6][R40.64+0x6000] ;  /* 0x0060000628187981 */ /* 0x000f28000c1e9d00 */
[----:B------:R-:W5:Y:S04]  /*0690*/  LDG.E.128.CONSTANT R28, desc[UR6][R40.64+0x4010] ;  /* 0x00401006281c7981 */ /* 0x000f68000c1e9d00 */
[----:B------:R-:W5:Y:S01]  /*06a0*/  LDG.E.128.CONSTANT R32, desc[UR6][R40.64+0x6010] ;  /* 0x0060100628207981 */ /* 0x000f62000c1e9d00 */
[----:B------:R-:W-:-:S05]  /*06b0*/  VIADD R37, R37, 0x400 ;  /* 0x0000040025257836 */ /* 0x000fca0000000000 */
[----:B------:R-:W-:Y:S02]  /*06c0*/  ISETP.GE.AND P0, PT, R37, R0, PT ;  /* 0x000000002500720c */ /* 0x000fe40003f06270 */
[----:B--2---:R-:W-:Y:S02]  /*06d0*/  FMNMX3 R61, R61, R5, R9, PT ;  /* 0x000000053d3d7276 */ /* 0x004fe40003800009 */
[----:B------:R-:W-:Y:S02]  /*06e0*/  FMNMX3 R7, R60, R4, R8, PT ;  /* 0x000000043c077276 */ /* 0x000fe40003800008 */
[----:B------:R-:W-:Y:S02]  /*06f0*/  FMNMX3 R11, R62, R6, R10, PT ;  /* 0x000000063e0b7276 */ /* 0x000fe4000380000a */
[----:B---3--:R-:W-:Y:S02]  /*0700*/  FMNMX3 R5, R64, R12, R16, !PT ;  /* 0x0000000c40057276 */ /* 0x008fe40007800010 */
[----:B------:R-:W-:-:S02]  /*0710*/  FMNMX3 R65, R65, R13, R17, !PT ;  /* 0x0000000d41417276 */ /* 0x000fc40007800011 */
[----:B------:R-:W-:Y:S02]  /*0720*/  FMNMX3 R15, R66, R14, R18, !PT ;  /* 0x0000000e420f7276 */ /* 0x000fe40007800012 */
[----:B----4-:R-:W-:Y:S02]  /*0730*/  FMNMX3 R60, R7, R20, R24, PT ;  /* 0x00000014073c7276 */ /* 0x010fe40003800018 */
[----:B------:R-:W-:Y:S02]  /*0740*/  FMNMX3 R61, R61, R21, R25, PT ;  /* 0x000000153d3d7276 */ /* 0x000fe40003800019 */
[----:B------:R-:W-:Y:S02]  /*0750*/  FMNMX3 R62, R11, R22, R26, PT ;  /* 0x000000160b3e7276 */ /* 0x000fe4000380001a */
[----:B-----5:R-:W-:Y:S02]  /*0760*/  FMNMX3 R64, R5, R28, R32, !PT ;  /* 0x0000001c05407276 */ /* 0x020fe40007800020 */
[----:B------:R-:W-:-:S02]  /*0770*/  FMNMX3 R65, R65, R29, R33, !PT ;  /* 0x0000001d41417276 */ /* 0x000fc40007800021 */
[----:B------:R-:W-:Y:S01]  /*0780*/  FMNMX3 R66, R15, R30, R34, !PT ;  /* 0x0000001e0f427276 */ /* 0x000fe20007800022 */
[----:B------:R-:W-:Y:S06]  /*0790*/  @!P0 BRA `(.L_x_230) ;  /* 0xfffffffc009c8947 */ /* 0x000fec000383ffff */
.L_x_226:
[----:B------:R-:W-:Y:S05]  /*07a0*/  BSYNC.RECONVERGENT B1 ;  /* 0x0000000000017941 */ /* 0x000fea0003800200 */
.L_x_225:
[----:B------:R-:W-:Y:S02]  /*07b0*/  ISETP.GE.AND P0, PT, R0, 0x100, PT ;  /* 0x000001000000780c */ /* 0x000fe40003f06270 */
[--C-:B------:R-:W-:Y:S02]  /*07c0*/  SHF.R.U32.HI R8, RZ, 0x8, R38.reuse ;  /* 0x00000008ff087819 */ /* 0x100fe40000011626 */
[----:B------:R-:W-:Y:S02]  /*07d0*/  SHF.R.U32.HI R6, RZ, 0x18, R38 ;  /* 0x00000018ff067819 */ /* 0x000fe40000011626 */
[--C-:B------:R-:W-:Y:S02]  /*07e0*/  SHF.R.U32.HI R7, RZ, 0x8, R39.reuse ;  /* 0x00000008ff077819 */ /* 0x100fe40000011627 */
[----:B------:R-:W-:-:S05]  /*07f0*/  SHF.R.U32.HI R5, RZ, 0x18, R39 ;  /* 0x00000018ff057819 */ /* 0x000fca0000011627 */
[----:B------:R-:W-:Y:S05]  /*0800*/  @!P0 BRA `(.L_x_231) ;  /* 0x0000000400f08947 */ /* 0x000fea0003800000 */
[----:B------:R-:W0:Y:S01]  /*0810*/  S2R R8, SR_LANEID ;  /* 0x0000000000087919 */ /* 0x000e220000000000 */
[----:B------:R-:W-:Y:S01]  /*0820*/  BSSY.RECONVERGENT B1, `(.L_x_232) ;  /* 0x000004d000017945 */ /* 0x000fe20003800200 */
[----:B------:R-:W1:Y:S04]  /*0830*/  SHFL.DOWN PT, R5, R60, 0x1, 0x1f ;  /* 0x08201f003c057f89 */ /* 0x000e6800000e0000 */
[----:B------:R-:W2:Y:S04]  /*0840*/  SHFL.DOWN PT, R0, R61, 0x1, 0x1f ;  /* 0x08201f003d007f89 */ /* 0x000ea800000e0000 */
[----:B------:R-:W3:Y:S04]  /*0850*/  SHFL.DOWN PT, R7, R62, 0x1, 0x1f ;  /* 0x08201f003e077f89 */ /* 0x000ee800000e0000 */
[----:B------:R-:W4:Y:S04]  /*0860*/  SHFL.DOWN PT, R9, R64, 0x1, 0x1f ;  /* 0x08201f0040097f89 */ /* 0x000f2800000e0000 */
[----:B------:R-:W5:Y:S04]  /*0870*/  SHFL.DOWN PT, R2, R65, 0x1, 0x1f ;  /* 0x08201f0041027f89 */ /* 0x000f6800000e0000 */
[----:B------:R-:W5:Y:S01]  /*0880*/  SHFL.DOWN PT, R11, R66, 0x1, 0x1f ;  /* 0x08201f00420b7f89 */ /* 0x000f6200000e0000 */
[----:B0-----:R-:W-:-:S02]  /*0890*/  ISETP.GT.AND P0, PT, R8, 0x1e, PT ;  /* 0x0000001e0800780c */ /* 0x001fc40003f04270 */
[----:B------:R-:W-:-:S11]  /*08a0*/  ISETP.GT.AND P1, PT, R8, 0xf, PT ;  /* 0x0000000f0800780c */ /* 0x000fd60003f24270 */
[----:B-1----:R-:W-:Y:S02]  /*08b0*/  @!P0 FMNMX R60, R60, R5, PT ;  /* 0x000000053c3c8209 */ /* 0x002fe40003800000 */
[----:B--2---:R-:W-:Y:S02]  /*08c0*/  @!P0 FMNMX R61, R61, R0, PT ;  /* 0x000000003d3d8209 */ /* 0x004fe40003800000 */
[----:B---3--:R-:W-:Y:S01]  /*08d0*/  @!P0 FMNMX R62, R62, R7, PT ;  /* 0x000000073e3e8209 */ /* 0x008fe20003800000 */
[----:B------:R-:W0:Y:S01]  /*08e0*/  SHFL.DOWN PT, R5, R60, 0x2, 0x1f ;  /* 0x08401f003c057f89 */ /* 0x000e2200000e0000 */
[----:B----4-:R-:W-:Y:S02]  /*08f0*/  @!P0 FMNMX R64, R64, R9, !PT ;  /* 0x0000000940408209 */ /* 0x010fe40007800000 */
[----:B-----5:R-:W-:Y:S01]  /*0900*/  @!P0 FMNMX R65, R65, R2, !PT ;  /* 0x0000000241418209 */ /* 0x020fe20007800000 */
[----:B------:R-:W1:Y:S01]  /*0910*/  SHFL.DOWN PT, R0, R61, 0x2, 0x1f ;  /* 0x08401f003d007f89 */ /* 0x000e6200000e0000 */
[----:B------:R-:W-:-:S02]  /*0920*/  @!P0 FMNMX R66, R66, R11, !PT ;  /* 0x0000000b42428209 */ /* 0x000fc40007800000 */
[----:B------:R-:W-:Y:S01]  /*0930*/  ISETP.GT.AND P0, PT, R8, 0x1d, PT ;  /* 0x0000001d0800780c */ /* 0x000fe20003f04270 */
[----:B------:R-:W2:Y:S04]  /*0940*/  SHFL.DOWN PT, R7, R62, 0x2, 0x1f ;  /* 0x08401f003e077f89 */ /* 0x000ea800000e0000 */
[----:B------:R-:W3:Y:S04]  /*0950*/  SHFL.DOWN PT, R9, R64, 0x2, 0x1f ;  /* 0x08401f0040097f89 */ /* 0x000ee800000e0000 */
[----:B------:R-:W4:Y:S04]  /*0960*/  SHFL.DOWN PT, R2, R65, 0x2, 0x1f ;  /* 0x08401f0041027f89 */ /* 0x000f2800000e0000 */
[----:B------:R-:W5:Y:S01]  /*0970*/  SHFL.DOWN PT, R11, R66, 0x2, 0x1f ;  /* 0x08401f00420b7f89 */ /* 0x000f6200000e0000 */
[----:B0-----:R-:W-:-:S02]  /*0980*/  @!P0 FMNMX R60, R60, R5, PT ;  /* 0x000000053c3c8209 */ /* 0x001fc40003800000 */
[----:B-1----:R-:W-:-:S03]  /*0990*/  @!P0 FMNMX R61, R61, R0, PT ;  /* 0x000000003d3d8209 */ /* 0x002fc60003800000 */
[----:B------:R-:W0:Y:S01]  /*09a0*/  SHFL.DOWN PT, R5, R60, 0x4, 0x1f ;  /* 0x08801f003c057f89 */ /* 0x000e2200000e0000 */
[----:B--2---:R-:W-:-:S03]  /*09b0*/  @!P0 FMNMX R62, R62, R7, PT ;  /* 0x000000073e3e8209 */ /* 0x004fc60003800000 */
[----:B------:R-:W1:Y:S01]  /*09c0*/  SHFL.DOWN PT, R0, R61, 0x4, 0x1f ;  /* 0x08801f003d007f89 */ /* 0x000e6200000e0000 */
[----:B---3--:R-:W-:-:S03]  /*09d0*/  @!P0 FMNMX R64, R64, R9, !PT ;  /* 0x0000000940408209 */ /* 0x008fc60007800000 */
[----:B------:R-:W2:Y:S01]  /*09e0*/  SHFL.DOWN PT, R7, R62, 0x4, 0x1f ;  /* 0x08801f003e077f89 */ /* 0x000ea200000e0000 */
[----:B----4-:R-:W-:-:S03]  /*09f0*/  @!P0 FMNMX R65, R65, R2, !PT ;  /* 0x0000000241418209 */ /* 0x010fc60007800000 */
[----:B------:R-:W3:Y:S01]  /*0a00*/  SHFL.DOWN PT, R9, R64, 0x4, 0x1f ;  /* 0x08801f0040097f89 */ /* 0x000ee200000e0000 */
[----:B-----5:R-:W-:-:S03]  /*0a10*/  @!P0 FMNMX R66, R66, R11, !PT ;  /* 0x0000000b42428209 */ /* 0x020fc60007800000 */
[----:B------:R-:W4:Y:S01]  /*0a20*/  SHFL.DOWN PT, R2, R65, 0x4, 0x1f ;  /* 0x08801f0041027f89 */ /* 0x000f2200000e0000 */
[----:B------:R-:W-:-:S03]  /*0a30*/  ISETP.GT.AND P0, PT, R8, 0x1b, PT ;  /* 0x0000001b0800780c */ /* 0x000fc60003f04270 */
[----:B------:R-:W5:Y:S10]  /*0a40*/  SHFL.DOWN PT, R11, R66, 0x4, 0x1f ;  /* 0x08801f00420b7f89 */ /* 0x000f7400000e0000 */
[----:B0-----:R-:W-:-:S02]  /*0a50*/  @!P0 FMNMX R60, R60, R5, PT ;  /* 0x000000053c3c8209 */ /* 0x001fc40003800000 */
[----:B-1----:R-:W-:Y:S02]  /*0a60*/  @!P0 FMNMX R61, R61, R0, PT ;  /* 0x000000003d3d8209 */ /* 0x002fe40003800000 */
[----:B--2---:R-:W-:Y:S01]  /*0a70*/  @!P0 FMNMX R62, R62, R7, PT ;  /* 0x000000073e3e8209 */ /* 0x004fe20003800000 */
[----:B------:R-:W0:Y:S01]  /*0a80*/  SHFL.DOWN PT, R5, R60, 0x8, 0x1f ;  /* 0x09001f003c057f89 */ /* 0x000e2200000e0000 */
[----:B---3--:R-:W-:-:S03]  /*0a90*/  @!P0 FMNMX R64, R64, R9, !PT ;  /* 0x0000000940408209 */ /* 0x008fc60007800000 */
[----:B------:R-:W1:Y:S01]  /*0aa0*/  SHFL.DOWN PT, R0, R61, 0x8, 0x1f ;  /* 0x09001f003d007f89 */ /* 0x000e6200000e0000 */
[----:B----4-:R-:W-:-:S03]  /*0ab0*/  @!P0 FMNMX R65, R65, R2, !PT ;  /* 0x0000000241418209 */ /* 0x010fc60007800000 */
[----:B------:R-:W2:Y:S01]  /*0ac0*/  SHFL.DOWN PT, R7, R62, 0x8, 0x1f ;  /* 0x09001f003e077f89 */ /* 0x000ea200000e0000 */
[----:B-----5:R-:W-:Y:S02]  /*0ad0*/  @!P0 FMNMX R66, R66, R11, !PT ;  /* 0x0000000b42428209 */ /* 0x020fe40007800000 */
[----:B------:R-:W-:Y:S01]  /*0ae0*/  ISETP.GT.AND P0, PT, R8, 0x17, PT ;  /* 0x000000170800780c */ /* 0x000fe20003f04270 */
[----:B------:R-:W3:Y:S04]  /*0af0*/  SHFL.DOWN PT, R9, R64, 0x8, 0x1f ;  /* 0x09001f0040097f89 */ /* 0x000ee800000e0000 */
[----:B------:R-:W4:Y:S04]  /*0b00*/  SHFL.DOWN PT, R2, R65, 0x8, 0x1f ;  /* 0x09001f0041027f89 */ /* 0x000f2800000e0000 */
[----:B------:R-:W5:Y:S04]  /*0b10*/  SHFL.DOWN PT, R11, R66, 0x8, 0x1f ;  /* 0x09001f00420b7f89 */ /* 0x000f6800000e0000 */
[----:B0-----:R-:W-:-:S02]  /*0b20*/  @!P0 FMNMX R60, R60, R5, PT ;  /* 0x000000053c3c8209 */ /* 0x001fc40003800000 */
[----:B-1----:R-:W-:Y:S02]  /*0b30*/  @!P0 FMNMX R61, R61, R0, PT ;  /* 0x000000003d3d8209 */ /* 0x002fe40003800000 */
[----:B--2---:R-:W-:-:S03]  /*0b40*/  @!P0 FMNMX R62, R62, R7, PT ;  /* 0x000000073e3e8209 */ /* 0x004fc60003800000 */
[----:B------:R0:W1:Y:S01]  /*0b50*/  SHFL.DOWN PT, R4, R61, 0x10, 0x1f ;  /* 0x0a001f003d047f89 */ /* 0x00006200000e0000 */
[----:B---3--:R-:W-:-:S03]  /*0b60*/  @!P0 FMNMX R64, R64, R9, !PT ;  /* 0x0000000940408209 */ /* 0x008fc60007800000 */
[----:B------:R0:W2:Y:S01]  /*0b70*/  SHFL.DOWN PT, R7, R60, 0x10, 0x1f ;  /* 0x0a001f003c077f89 */ /* 0x0000a200000e0000 */
[----:B----4-:R-:W-:-:S03]  /*0b80*/  @!P0 FMNMX R65, R65, R2, !PT ;  /* 0x0000000241418209 */ /* 0x010fc60007800000 */
[----:B------:R0:W3:Y:S01]  /*0b90*/  SHFL.DOWN PT, R9, R62, 0x10, 0x1f ;  /* 0x0a001f003e097f89 */ /* 0x0000e200000e0000 */
[----:B-----5:R-:W-:-:S03]  /*0ba0*/  @!P0 FMNMX R66, R66, R11, !PT ;  /* 0x0000000b42428209 */ /* 0x020fc60007800000 */
[----:B------:R0:W4:Y:S04]  /*0bb0*/  SHFL.DOWN PT, R6, R65, 0x10, 0x1f ;  /* 0x0a001f0041067f89 */ /* 0x00012800000e0000 */
[----:B------:R0:W0:Y:S04]  /*0bc0*/  SHFL.DOWN PT, R11, R64, 0x10, 0x1f ;  /* 0x0a001f00400b7f89 */ /* 0x00002800000e0000 */
[----:B------:R0:W0:Y:S01]  /*0bd0*/  SHFL.DOWN PT, R13, R66, 0x10, 0x1f ;  /* 0x0a001f00420d7f89 */ /* 0x00002200000e0000 */
[----:B------:R-:W-:Y:S05]  /*0be0*/  @P1 BRA `(.L_x_233) ;  /* 0x0000000000401947 */ /* 0x000fea0003800000 */
[----:B------:R-:W-:Y:S01]  /*0bf0*/  ISETP.NE.AND P0, PT, R8, RZ, PT ;  /* 0x000000ff0800720c */ /* 0x000fe20003f05270 */
[----:B------:R-:W-:Y:S01]  /*0c00*/  IMAD.MOV.U32 R63, RZ, RZ, RZ ;  /* 0x000000ffff3f7224 */ /* 0x000fe200078e00ff */
[----:B0-2---:R-:W-:Y:S01]  /*0c10*/  FMNMX R60, R60, R7, PT ;  /* 0x000000073c3c7209 */ /* 0x005fe20003800000 */
[----:B------:R-:W-:Y:S01]  /*0c20*/  IMAD.MOV.U32 R67, RZ, RZ, RZ ;  /* 0x000000ffff437224 */ /* 0x000fe200078e00ff */
[----:B-1----:R-:W-:Y:S02]  /*0c30*/  FMNMX R61, R61, R4, PT ;  /* 0x000000043d3d7209 */ /* 0x002fe40003800000 */
[----:B---3--:R-:W-:Y:S02]  /*0c40*/  FMNMX R62, R62, R9, PT ;  /* 0x000000093e3e7209 */ /* 0x008fe40003800000 */
[----:B------:R-:W-:Y:S02]  /*0c50*/  FMNMX R64, R64, R11, !PT ;  /* 0x0000000b40407209 */ /* 0x000fe40007800000 */
[----:B----4-:R-:W-:-:S02]  /*0c60*/  FMNMX R65, R65, R6, !PT ;  /* 0x0000000641417209 */ /* 0x010fc40007800000 */
[----:B------:R-:W-:Y:S01]  /*0c70*/  FMNMX R66, R66, R13, !PT ;  /* 0x0000000d42427209 */ /* 0x000fe20007800000 */
[----:B------:R-:W0:Y:S01]  /*0c80*/  @!P0 S2R R5, SR_CgaCtaId ;  /* 0x0000000000058919 */ /* 0x000e220000008800 */
[----:B------:R-:W-:Y:S02]  /*0c90*/  @!P0 MOV R2, 0x400 ;  /* 0x0000040000028802 */ /* 0x000fe40000000f00 */
[----:B------:R-:W-:Y:S02]  /*0ca0*/  @!P0 LOP3.LUT R0, R3, 0x3e0, RZ, 0xc0, !PT ;  /* 0x000003e003008812 */ /* 0x000fe400078ec0ff */
[----:B0-----:R-:W-:-:S05]  /*0cb0*/  @!P0 LEA R5, R5, R2, 0x18 ;  /* 0x0000000205058211 */ /* 0x001fca00078ec0ff */
[----:B------:R-:W-:-:S05]  /*0cc0*/  @!P0 IMAD.IADD R0, R0, 0x1, R5 ;  /* 0x0000000100008824 */ /* 0x000fca00078e0205 */
[----:B------:R0:W-:Y:S04]  /*0cd0*/  @!P0 STS.128 [R0+0x10], R60 ;  /* 0x0000103c00008388 */ /* 0x0001e80000000c00 */
[----:B------:R0:W-:Y:S02]  /*0ce0*/  @!P0 STS.128 [R0+0x20], R64 ;  /* 0x0000204000008388 */ /* 0x0001e40000000c00 */
.L_x_233:
[----:B------:R-:W-:Y:S05]  /*0cf0*/  BSYNC.RECONVERGENT B1 ;  /* 0x0000000000017941 */ /* 0x000fea0003800200 */
.L_x_232:
[----:B------:R-:W-:Y:S01]  /*0d00*/  BAR.SYNC.DEFER_BLOCKING 0x0 ;  /* 0x0000000000007b1d */ /* 0x000fe20000010000 */
[----:B------:R-:W-:-:S13]  /*0d10*/  ISETP.NE.AND P0, PT, R3, RZ, PT ;  /* 0x000000ff0300720c */ /* 0x000fda0003f05270 */
[----:B------:R-:W-:Y:S05]  /*0d20*/  @P0 BRA `(.L_x_234) ;  /* 0x0000001c000c0947 */ /* 0x000fea0003800000 */
[----:B------:R-:W5:Y:S01]  /*0d30*/  S2UR UR5, SR_CgaCtaId ;  /* 0x00000000000579c3 */ /* 0x000f620000008800 */
[----:B------:R-:W-:Y:S02]  /*0d40*/  UMOV UR4, 0x400 ;  /* 0x0000040000047882 */ /* 0x000fe40000000000 */
[----:B-----5:R-:W-:-:S09]  /*0d50*/  ULEA UR4, UR5, UR4, 0x18 ;  /* 0x0000000405047291 */ /* 0x020fd2000f8ec0ff */
[----:B------:R-:W-:Y:S04]  /*0d60*/  LDS.128 R56, [UR4+0x30] ;  /* 0x00003004ff387984 */ /* 0x000fe80008000c00 */
[----:B------:R-:W5:Y:S04]  /*0d70*/  LDS.128 R48, [UR4+0x50] ;  /* 0x00005004ff307984 */ /* 0x000f680008000c00 */
[----:B------:R-:W-:Y:S04]  /*0d80*/  LDS.128 R52, [UR4+0x40] ;  /* 0x00004004ff347984 */ /* 0x000fe80008000c00 */
[----:B------:R-:W5:Y:S04]  /*0d90*/  LDS.128 R44, [UR4+0x60] ;  /* 0x00006004ff2c7984 */ /* 0x000f680008000c00 */
[----:B-12-4-:R-:W1:Y:S04]  /*0da0*/  LDS.128 R4, [UR4+0x70] ;  /* 0x00007004ff047984 */ /* 0x016e680008000c00 */
[----:B0--3--:R-:W0:Y:S04]  /*0db0*/  LDS.128 R8, [UR4+0x90] ;  /* 0x00009004ff087984 */ /* 0x009e280008000c00 */
[----:B------:R-:W-:Y:S04]  /*0dc0*/  LDS.128 R12, [UR4+0x80] ;  /* 0x00008004ff0c7984 */ /* 0x000fe80008000c00 */
[----:B------:R-:W2:Y:S04]  /*0dd0*/  LDS.128 R16, [UR4+0xa0] ;  /* 0x0000a004ff107984 */ /* 0x000ea80008000c00 */
[----:B------:R-:W-:Y:S04]  /*0de0*/  LDS.128 R20, [UR4+0xb0] ;  /* 0x0000b004ff147984 */ /* 0x000fe80008000c00 */
[----:B------:R-:W3:Y:S04]  /*0df0*/  LDS.128 R24, [UR4+0xd0] ;  /* 0x0000d004ff187984 */ /* 0x000ee80008000c00 */
[----:B------:R-:W-:Y:S04]  /*0e00*/  LDS.128 R28, [UR4+0xc0] ;  /* 0x0000c004ff1c7984 */ /* 0x000fe80008000c00 */
[----:B------:R-:W4:Y:S01]  /*0e10*/  LDS.128 R32, [UR4+0xe0] ;  /* 0x0000e004ff207984 */ /* 0x000f220008000c00 */
[----:B-----5:R-:W-:-:S02]  /*0e20*/  FMNMX3 R0, R61, R57, R49, PT ;  /* 0x000000393d007276 */ /* 0x020fc40003800031 */
[----:B------:R-:W-:Y:S01]  /*0e30*/  FMNMX3 R3, R60, R56, R48, PT ;  /* 0x000000383c037276 */ /* 0x000fe20003800030 */
[----:B------:R-:W5:Y:S01]  /*0e40*/  LDS.128 R36, [UR4+0xf0] ;  /* 0x0000f004ff247984 */ /* 0x000f620008000c00 */
[----:B------:R-:W-:-:S03]  /*0e50*/  FMNMX3 R49, R62, R58, R50, PT ;  /* 0x0000003a3e317276 */ /* 0x000fc60003800032 */
[----:B------:R-:W5:Y:S01]  /*0e60*/  LDS.128 R40, [UR4+0x100] ;  /* 0x00010004ff287984 */ /* 0x000f620008000c00 */
[----:B------:R-:W-:Y:S02]  /*0e70*/  FMNMX3 R47, R64, R52, R44, !PT ;  /* 0x00000034402f7276 */ /* 0x000fe4000780002c */
[----:B------:R-:W-:Y:S02]  /*0e80*/  FMNMX3 R2, R65, R53, R45, !PT ;  /* 0x0000003541027276 */ /* 0x000fe4000780002d */
[----:B-1----:R-:W-:Y:S02]  /*0e90*/  FMNMX3 R7, R66, R54, R46, !PT ;  /* 0x0000003642077276 */ /* 0x002fe4000780002e */
[----:B0-----:R-:W-:Y:S02]  /*0ea0*/  FMNMX3 R3, R3, R4, R8, PT ;  /* 0x0000000403037276 */ /* 0x001fe40003800008 */
[----:B------:R-:W-:Y:S02]  /*0eb0*/  FMNMX3 R0, R0, R5, R9, PT ;  /* 0x0000000500007276 */ /* 0x000fe40003800009 */
[----:B------:R-:W-:-:S02]  /*0ec0*/  FMNMX3 R49, R49, R6, R10, PT ;  /* 0x0000000631317276 */ /* 0x000fc4000380000a */
[----:B--2---:R-:W-:Y:S02]  /*0ed0*/  FMNMX3 R47, R47, R12, R16, !PT ;  /* 0x0000000c2f2f7276 */ /* 0x004fe40007800010 */
[----:B------:R-:W-:Y:S02]  /*0ee0*/  FMNMX3 R2, R2, R13, R17, !PT ;  /* 0x0000000d02027276 */ /* 0x000fe40007800011 */
[----:B------:R-:W-:Y:S02]  /*0ef0*/  FMNMX3 R7, R7, R14, R18, !PT ;  /* 0x0000000e07077276 */ /* 0x000fe40007800012 */
[----:B---3--:R-:W-:Y:S02]  /*0f00*/  FMNMX3 R3, R3, R20, R24, PT ;  /* 0x0000001403037276 */ /* 0x008fe40003800018 */
[----:B------:R-:W-:Y:S02]  /*0f10*/  FMNMX3 R0, R0, R21, R25, PT ;  /* 0x0000001500007276 */ /* 0x000fe40003800019 */
[----:B------:R-:W-:-:S02]  /*0f20*/  FMNMX3 R49, R49, R22, R26, PT ;  /* 0x0000001631317276 */ /* 0x000fc4000380001a */
[----:B----4-:R-:W-:Y:S02]  /*0f30*/  FMNMX3 R47, R47, R28, R32, !PT ;  /* 0x0000001c2f2f7276 */ /* 0x010fe40007800020 */
[----:B------:R-:W-:Y:S02]  /*0f40*/  FMNMX3 R2, R2, R29, R33, !PT ;  /* 0x0000001d02027276 */ /* 0x000fe40007800021 */
[----:B------:R-:W-:Y:S02]  /*0f50*/  FMNMX3 R7, R7, R30, R34, !PT ;  /* 0x0000001e07077276 */ /* 0x000fe40007800022 */
[----:B-----5:R-:W-:Y:S02]  /*0f60*/  FMNMX R60, R3, R36, PT ;  /* 0x00000024033c7209 */ /* 0x020fe40003800000 */
[----:B------:R-:W-:Y:S02]  /*0f70*/  FMNMX R61, R0, R37, PT ;  /* 0x00000025003d7209 */ /* 0x000fe40003800000 */
[----:B------:R-:W-:-:S02]  /*0f80*/  FMNMX R62, R49, R38, PT ;  /* 0x00000026313e7209 */ /* 0x000fc40003800000 */
[----:B------:R-:W-:Y:S02]  /*0f90*/  FMNMX R64, R47, R40, !PT ;  /* 0x000000282f407209 */ /* 0x000fe40007800000 */
[----:B------:R-:W-:Y:S02]  /*0fa0*/  FMNMX R65, R2, R41, !PT ;  /* 0x0000002902417209 */ /* 0x000fe40007800000 */
[----:B------:R-:W-:Y:S01]  /*0fb0*/  FMNMX R66, R7, R42, !PT ;  /* 0x0000002a07427209 */ /* 0x000fe20007800000 */
[----:B------:R-:W-:Y:S06]  /*0fc0*/  BRA `(.L_x_234) ;  /* 0x0000001800647947 */ /* 0x000fec0003800000 */
.L_x_231:
[----:B------:R-:W0:Y:S01]  /*0fd0*/  S2R R16, SR_LANEID ;  /* 0x0000000000107919 */ /* 0x000e220000000000 */
[----:B------:R-:W-:Y:S02]  /*0fe0*/  LOP3.LUT R4, R3, 0x3e0, RZ, 0xc0, !PT ;  /* 0x000003e003047812 */ /* 0x000fe400078ec0ff */
[----:B------:R-:W-:Y:S02]  /*0ff0*/  LOP3.LUT R8, R8, 0xffff, RZ, 0xc0, !PT ;  /* 0x0000ffff08087812 */ /* 0x000fe400078ec0ff */
[----:B------:R-:W-:Y:S01]  /*1000*/  LOP3.LUT R11, RZ, R4, RZ, 0x33, !PT ;  /* 0x00000004ff0b7212 */ /* 0x000fe200078e33ff */
[----:B------:R-:W-:Y:S01]  /*1010*/  VIADD R9, R4, 0x20 ;  /* 0x0000002004097836 */ /* 0x000fe20000000000 */
[----:B------:R-:W-:-:S04]  /*1020*/  PRMT R38, R38, 0x7732, RZ ;  /* 0x0000773226267816 */ /* 0x000fc800000000ff */
[----:B------:R-:W-:Y:S01]  /*1030*/  ISETP.GT.AND P0, PT, R9, R0, PT ;  /* 0x000000000900720c */ /* 0x000fe20003f04270 */
[----:B------:R-:W-:-:S05]  /*1040*/  IMAD.IADD R9, R11, 0x1, R0 ;  /* 0x000000010b097824 */ /* 0x000fca00078e0200 */
[----:B------:R-:W-:-:S05]  /*1050*/  SEL R9, R9, 0x1f, P0 ;  /* 0x0000001f09097807 */ /* 0x000fca0000000000 */
[----:B------:R-:W1:Y:S04]  /*1060*/  SHFL.DOWN PT, R11, R60, 0x1, R9 ;  /* 0x082000003c0b7989 */ /* 0x000e6800000e0009 */
[----:B------:R-:W2:Y:S04]  /*1070*/  SHFL.DOWN PT, R10, R61, 0x1, R9 ;  /* 0x082000003d0a7989 */ /* 0x000ea800000e0009 */
[----:B------:R-:W3:Y:S01]  /*1080*/  SHFL.DOWN PT, R13, R62, 0x1, R9 ;  /* 0x082000003e0d7989 */ /* 0x000ee200000e0009 */
[----:B0-----:R-:W-:-:S03]  /*1090*/  ISETP.GE.AND P0, PT, R16, R9, PT ;  /* 0x000000091000720c */ /* 0x001fc60003f06270 */
[----:B------:R-:W0:Y:S04]  /*10a0*/  SHFL.DOWN PT, R15, R64, 0x1, R9 ;  /* 0x08200000400f7989 */ /* 0x000e2800000e0009 */
[----:B------:R-:W4:Y:S04]  /*10b0*/  SHFL.DOWN PT, R12, R65, 0x1, R9 ;  /* 0x08200000410c7989 */ /* 0x000f2800000e0009 */
[----:B------:R-:W5:Y:S02]  /*10c0*/  SHFL.DOWN PT, R17, R66, 0x1, R9 ;  /* 0x0820000042117989 */ /* 0x000f6400000e0009 */
[----:B-1----:R-:W-:-:S02]  /*10d0*/  @!P0 FMNMX R60, R60, R11, PT ;  /* 0x0000000b3c3c8209 */ /* 0x002fc40003800000 */
[----:B--2---:R-:W-:-:S03]  /*10e0*/  @!P0 FMNMX R61, R61, R10, PT ;  /* 0x0000000a3d3d8209 */ /* 0x004fc60003800000 */
[----:B------:R-:W1:Y:S01]  /*10f0*/  SHFL.DOWN PT, R11, R60, 0x2, R9 ;  /* 0x084000003c0b7989 */ /* 0x000e6200000e0009 */
[----:B------:R-:W-:Y:S01]  /*1100*/  VIADD R10, R16, 0x2 ;  /* 0x00000002100a7836 */ /* 0x000fe20000000000 */
[----:B---3--:R-:W-:Y:S02]  /*1110*/  @!P0 FMNMX R62, R62, R13, PT ;  /* 0x0000000d3e3e8209 */ /* 0x008fe40003800000 */
[----:B0-----:R-:W-:-:S03]  /*1120*/  @!P0 FMNMX R64, R64, R15, !PT ;  /* 0x0000000f40408209 */ /* 0x001fc60007800000 */
[----:B------:R-:W0:Y:S01]  /*1130*/  SHFL.DOWN PT, R13, R62, 0x2, R9 ;  /* 0x084000003e0d7989 */ /* 0x000e2200000e0009 */
[----:B----4-:R-:W-:-:S03]  /*1140*/  @!P0 FMNMX R65, R65, R12, !PT ;  /* 0x0000000c41418209 */ /* 0x010fc60007800000 */
[----:B------:R-:W2:Y:S01]  /*1150*/  SHFL.DOWN PT, R15, R64, 0x2, R9 ;  /* 0x08400000400f7989 */ /* 0x000ea200000e0009 */
[----:B-----5:R-:W-:-:S03]  /*1160*/  @!P0 FMNMX R66, R66, R17, !PT ;  /* 0x0000001142428209 */ /* 0x020fc60007800000 */
[----:B------:R-:W3:Y:S01]  /*1170*/  SHFL.DOWN PT, R12, R61, 0x2, R9 ;  /* 0x084000003d0c7989 */ /* 0x000ee200000e0009 */
[----:B------:R-:W-:Y:S01]  /*1180*/  ISETP.GT.AND P0, PT, R10, R9, PT ;  /* 0x000000090a00720c */ /* 0x000fe20003f04270 */
[----:B------:R-:W-:Y:S02]  /*1190*/  VIADD R10, R16, 0x4 ;  /* 0x00000004100a7836 */ /* 0x000fe40000000000 */
[----:B------:R-:W4:Y:S04]  /*11a0*/  SHFL.DOWN PT, R14, R65, 0x2, R9 ;  /* 0x08400000410e7989 */ /* 0x000f2800000e0009 */
[----:B------:R-:W5:Y:S06]  /*11b0*/  SHFL.DOWN PT, R17, R66, 0x2, R9 ;  /* 0x0840000042117989 */ /* 0x000f6c00000e0009 */
[----:B-1----:R-:W-:-:S02]  /*11c0*/  @!P0 FMNMX R60, R60, R11, PT ;  /* 0x0000000b3c3c8209 */ /* 0x002fc40003800000 */
[----:B0-----:R-:W-:-:S03]  /*11d0*/  @!P0 FMNMX R62, R62, R13, PT ;  /* 0x0000000d3e3e8209 */ /* 0x001fc60003800000 */
[----:B------:R-:W0:Y:S01]  /*11e0*/  SHFL.DOWN PT, R11, R60, 0x4, R9 ;  /* 0x088000003c0b7989 */ /* 0x000e2200000e0009 */
[----:B--2---:R-:W-:-:S03]  /*11f0*/  @!P0 FMNMX R64, R64, R15, !PT ;  /* 0x0000000f40408209 */ /* 0x004fc60007800000 */
[----:B------:R-:W1:Y:S01]  /*1200*/  SHFL.DOWN PT, R13, R62, 0x4, R9 ;  /* 0x088000003e0d7989 */ /* 0x000e6200000e0009 */
[----:B---3--:R-:W-:-:S03]  /*1210*/  @!P0 FMNMX R61, R61, R12, PT ;  /* 0x0000000c3d3d8209 */ /* 0x008fc60003800000 */
[----:B------:R-:W2:Y:S01]  /*1220*/  SHFL.DOWN PT, R15, R64, 0x4, R9 ;  /* 0x08800000400f7989 */ /* 0x000ea200000e0009 */
[----:B----4-:R-:W-:-:S03]  /*1230*/  @!P0 FMNMX R65, R65, R14, !PT ;  /* 0x0000000e41418209 */ /* 0x010fc60007800000 */
[----:B------:R-:W3:Y:S01]  /*1240*/  SHFL.DOWN PT, R12, R61, 0x4, R9 ;  /* 0x088000003d0c7989 */ /* 0x000ee200000e0009 */
[----:B-----5:R-:W-:Y:S02]  /*1250*/  @!P0 FMNMX R66, R66, R17, !PT ;  /* 0x0000001142428209 */ /* 0x020fe40007800000 */
[----:B------:R-:W-:Y:S01]  /*1260*/  ISETP.GT.AND P0, PT, R10, R9, PT ;  /* 0x000000090a00720c */ /* 0x000fe20003f04270 */
[----:B------:R-:W4:Y:S01]  /*1270*/  SHFL.DOWN PT, R14, R65, 0x4, R9 ;  /* 0x08800000410e7989 */ /* 0x000f2200000e0009 */
[----:B------:R-:W-:-:S03]  /*1280*/  VIADD R10, R16, 0x8 ;  /* 0x00000008100a7836 */ /* 0x000fc60000000000 */
[----:B------:R-:W5:Y:S02]  /*1290*/  SHFL.DOWN PT, R17, R66, 0x4, R9 ;  /* 0x0880000042117989 */ /* 0x000f6400000e0009 */
[----:B------:R-:W-:-:S06]  /*12a0*/  ISETP.GT.AND P1, PT, R10, R9, PT ;  /* 0x000000090a00720c */ /* 0x000fcc0003f24270 */
[----:B0-----:R-:W-:Y:S02]  /*12b0*/  @!P0 FMNMX R60, R60, R11, PT ;  /* 0x0000000b3c3c8209 */ /* 0x001fe40003800000 */
[----:B-1----:R-:W-:Y:S02]  /*12c0*/  @!P0 FMNMX R62, R62, R13, PT ;  /* 0x0000000d3e3e8209 */ /* 0x002fe40003800000 */
[----:B--2---:R-:W-:Y:S01]  /*12d0*/  @!P0 FMNMX R64, R64, R15, !PT ;  /* 0x0000000f40408209 */ /* 0x004fe20007800000 */
[----:B------:R-:W0:Y:S01]  /*12e0*/  SHFL.DOWN PT, R11, R60, 0x8, R9 ;  /* 0x090000003c0b7989 */ /* 0x000e2200000e0009 */
[----:B---3--:R-:W-:-:S03]  /*12f0*/  @!P0 FMNMX R61, R61, R12, PT ;  /* 0x0000000c3d3d8209 */ /* 0x008fc60003800000 */
[----:B------:R-:W1:Y:S01]  /*1300*/  SHFL.DOWN PT, R13, R62, 0x8, R9 ;  /* 0x090000003e0d7989 */ /* 0x000e6200000e0009 */
[----:B----4-:R-:W-:-:S03]  /*1310*/  @!P0 FMNMX R65, R65, R14, !PT ;  /* 0x0000000e41418209 */ /* 0x010fc60007800000 */
[----:B------:R-:W2:Y:S01]  /*1320*/  SHFL.DOWN PT, R12, R61, 0x8, R9 ;  /* 0x090000003d0c7989 */ /* 0x000ea200000e0009 */
[----:B-----5:R-:W-:-:S03]  /*1330*/  @!P0 FMNMX R66, R66, R17, !PT ;  /* 0x0000001142428209 */ /* 0x020fc60007800000 */
[----:B------:R-:W3:Y:S01]  /*1340*/  SHFL.DOWN PT, R15, R64, 0x8, R9 ;  /* 0x09000000400f7989 */ /* 0x000ee200000e0009 */
[----:B------:R-:W-:-:S03]  /*1350*/  ISETP.NE.AND P0, PT, R16, RZ, PT ;  /* 0x000000ff1000720c */ /* 0x000fc60003f05270 */
[----:B------:R-:W4:Y:S04]  /*1360*/  SHFL.DOWN PT, R14, R65, 0x8, R9 ;  /* 0x09000000410e7989 */ /* 0x000f2800000e0009 */
[----:B------:R-:W5:Y:S01]  /*1370*/  SHFL.DOWN PT, R17, R66, 0x8, R9 ;  /* 0x0900000042117989 */ /* 0x000f6200000e0009 */
[----:B0-----:R-:W-:-:S05]  /*1380*/  @!P1 FMNMX R60, R60, R11, PT ;  /* 0x0000000b3c3c9209 */ /* 0x001fca0003800000 */
[----:B------:R-:W0:Y:S01]  /*1390*/  @!P0 S2R R23, SR_CgaCtaId ;  /* 0x0000000000178919 */ /* 0x000e220000008800 */
[----:B------:R-:W-:Y:S01]  /*13a0*/  PRMT R11, R2, 0x7710, RZ ;  /* 0x00007710020b7816 */ /* 0x000fe200000000ff */
[----:B------:R-:W-:Y:S01]  /*13b0*/  VIADD R2, R16, 0x10 ;  /* 0x0000001010027836 */ /* 0x000fe20000000000 */
[----:B-1----:R-:W-:Y:S02]  /*13c0*/  @!P1 FMNMX R62, R62, R13, PT ;  /* 0x0000000d3e3e9209 */ /* 0x002fe40003800000 */
[----:B------:R-:W-:Y:S02]  /*13d0*/  PRMT R11, R11, 0x3340, R8 ;  /* 0x000033400b0b7816 */ /* 0x000fe40000000008 */
[----:B--2---:R-:W-:Y:S02]  /*13e0*/  @!P1 FMNMX R61, R61, R12, PT ;  /* 0x0000000c3d3d9209 */ /* 0x004fe40003800000 */
[----:B------:R-:W-:Y:S01]  /*13f0*/  LOP3.LUT R8, R7, 0xffff, RZ, 0xc0, !PT ;  /* 0x0000ffff07087812 */ /* 0x000fe200078ec0ff */
[----:B------:R-:W-:Y:S01]  /*1400*/  IMAD.MOV.U32 R7, RZ, RZ, R38 ;  /* 0x000000ffff077224 */ /* 0x000fe200078e0026 */
[----:B---3--:R-:W-:Y:S01]  /*1410*/  @!P1 FMNMX R64, R64, R15, !PT ;  /* 0x0000000f40409209 */ /* 0x008fe20007800000 */
[----:B------:R-:W1:Y:S01]  /*1420*/  SHFL.DOWN PT, R10, R61, 0x10, R9 ;  /* 0x0a0000003d0a7989 */ /* 0x000e6200000e0009 */
[----:B------:R-:W-:-:S02]  /*1430*/  PRMT R13, R36, 0x7710, RZ ;  /* 0x00007710240d7816 */ /* 0x000fc400000000ff */
[----:B----4-:R-:W-:Y:S01]  /*1440*/  @!P1 FMNMX R65, R65, R14, !PT ;  /* 0x0000000e41419209 */ /* 0x010fe20007800000 */
[----:B------:R-:W2:Y:S01]  /*1450*/  SHFL.DOWN PT, R15, R60, 0x10, R9 ;  /* 0x0a0000003c0f7989 */ /* 0x000ea200000e0009 */
[----:B------:R-:W-:Y:S02]  /*1460*/  @!P0 MOV R14, 0x400 ;  /* 0x00000400000e8802 */ /* 0x000fe40000000f00 */
[----:B-----5:R-:W-:Y:S01]  /*1470*/  @!P1 FMNMX R66, R66, R17, !PT ;  /* 0x0000001142429209 */ /* 0x020fe20007800000 */
[----:B------:R-:W3:Y:S01]  /*1480*/  SHFL.DOWN PT, R19, R64, 0x10, R9 ;  /* 0x0a00000040137989 */ /* 0x000ee200000e0009 */
[----:B------:R-:W-:Y:S02]  /*1490*/  ISETP.GT.AND P1, PT, R2, R9, PT ;  /* 0x000000090200720c */ /* 0x000fe40003f24270 */
[----:B------:R-:W-:Y:S01]  /*14a0*/  PRMT R2, R39, 0x7732, RZ ;  /* 0x0000773227027816 */ /* 0x000fe200000000ff */
[----:B------:R-:W4:Y:S01]  /*14b0*/  SHFL.DOWN PT, R17, R62, 0x10, R9 ;  /* 0x0a0000003e117989 */ /* 0x000f2200000e0009 */
[----:B------:R-:W-:-:S02]  /*14c0*/  PRMT R13, R13, 0x3340, R8 ;  /* 0x000033400d0d7816 */ /* 0x000fc40000000008 */
[----:B------:R-:W-:Y:S01]  /*14d0*/  PRMT R6, R7, 0x3340, R6 ;  /* 0x0000334007067816 */ /* 0x000fe20000000006 */
[----:B------:R-:W5:Y:S01]  /*14e0*/  SHFL.DOWN PT, R12, R65, 0x10, R9 ;  /* 0x0a000000410c7989 */ /* 0x000f6200000e0009 */
[----:B------:R-:W-:Y:S02]  /*14f0*/  PRMT R2, R2, 0x3340, R5 ;  /* 0x0000334002027816 */ /* 0x000fe40000000005 */
[----:B------:R-:W-:Y:S01]  /*1500*/  PRMT R63, R11, 0x5410, R6 ;  /* 0x000054100b3f7816 */ /* 0x000fe20000000006 */
[----:B------:R-:W5:Y:S01]  /*1510*/  SHFL.DOWN PT, R21, R66, 0x10, R9 ;  /* 0x0a00000042157989 */ /* 0x000f6200000e0009 */
[----:B0-----:R-:W-:Y:S02]  /*1520*/  @!P0 LEA R23, R23, R14, 0x18 ;  /* 0x0000000e17178211 */ /* 0x001fe400078ec0ff */
[----:B------:R-:W-:Y:S02]  /*1530*/  PRMT R67, R13, 0x5410, R2 ;  /* 0x000054100d437816 */ /* 0x000fe40000000002 */
[----:B-1----:R-:W-:Y:S01]  /*1540*/  @!P1 FMNMX R61, R61, R10, PT ;  /* 0x0000000a3d3d9209 */ /* 0x002fe20003800000 */
[----:B------:R-:W-:Y:S01]  /*1550*/  @!P0 IMAD.IADD R23, R4, 0x1, R23 ;  /* 0x0000000104178824 */ /* 0x000fe200078e0217 */
[----:B--2---:R-:W-:-:S02]  /*1560*/  @!P1 FMNMX R60, R60, R15, PT ;  /* 0x0000000f3c3c9209 */ /* 0x004fc40003800000 */
[----:B---3--:R-:W-:Y:S02]  /*1570*/  @!P1 FMNMX R64, R64, R19, !PT ;  /* 0x0000001340409209 */ /* 0x008fe40007800000 */
[----:B----4-:R-:W-:Y:S02]  /*1580*/  @!P1 FMNMX R62, R62, R17, PT ;  /* 0x000000113e3e9209 */ /* 0x010fe40003800000 */
[----:B-----5:R-:W-:-:S03]  /*1590*/  @!P1 FMNMX R65, R65, R12, !PT ;  /* 0x0000000c41419209 */ /* 0x020fc60007800000 */
[----:B------:R0:W-:Y:S01]  /*15a0*/  @!P0 STS.128 [R23+0x10], R60 ;  /* 0x0000103c17008388 */ /* 0x0001e20000000c00 */
[----:B------:R-:W-:-:S05]  /*15b0*/  @!P1 FMNMX R66, R66, R21, !PT ;  /* 0x0000001542429209 */ /* 0x000fca0007800000 */
[----:B------:R0:W-:Y:S01]  /*15c0*/  @!P0 STS.128 [R23+0x20], R64 ;  /* 0x0000204017008388 */ /* 0x0001e20000000c00 */
[----:B------:R-:W-:Y:S01]  /*15d0*/  BAR.SYNC.DEFER_BLOCKING 0x0 ;  /* 0x0000000000007b1d */ /* 0x000fe20000010000 */
[----:B------:R-:W-:-:S04]  /*15e0*/  ISETP.GE.AND P0, PT, R0, 0x21, PT ;  /* 0x000000210000780c */ /* 0x000fc80003f06270 */
[----:B------:R-:W-:-:S13]  /*15f0*/  ISETP.NE.OR P0, PT, R3, RZ, !P0 ;  /* 0x000000ff0300720c */ /* 0x000fda0004705670 */
[----:B0-----:R-:W-:Y:S05]  /*1600*/  @P0 BRA `(.L_x_234) ;  /* 0x0000001000d40947 */ /* 0x001fea0003800000 */
[----:B------:R-:W0:Y:S01]  /*1610*/  S2UR UR5, SR_CgaCtaId ;  /* 0x00000000000579c3 */ /* 0x000e220000008800 */
[----:B------:R-:W-:Y:S01]  /*1620*/  UMOV UR4, 0x400 ;  /* 0x0000040000047882 */ /* 0x000fe20000000000 */
[----:B------:R-:W-:Y:S01]  /*1630*/  ISETP.GE.U32.AND P0, PT, R0, 0x41, PT ;  /* 0x000000410000780c */ /* 0x000fe20003f06070 */
[----:B0-----:R-:W-:-:S09]  /*1640*/  ULEA UR4, UR5, UR4, 0x18 ;  /* 0x0000000405047291 */ /* 0x001fd2000f8ec0ff */
[----:B------:R-:W0:Y:S04]  /*1650*/  LDS.128 R4, [UR4+0x30] ;  /* 0x00003004ff047984 */ /* 0x000e280008000c00 */
[----:B------:R-:W1:Y:S01]  /*1660*/  LDS.128 R8, [UR4+0x40] ;  /* 0x00004004ff087984 */ /* 0x000e620008000c00 */
[----:B0-----:R-:W-:Y:S02]  /*1670*/  FMNMX R60, R60, R4, PT ;  /* 0x000000043c3c7209 */ /* 0x001fe40003800000 */
[----:B------:R-:W-:Y:S02]  /*1680*/  FMNMX R61, R61, R5, PT ;  /* 0x000000053d3d7209 */ /* 0x000fe40003800000 */
[----:B------:R-:W-:Y:S02]  /*1690*/  FMNMX R62, R62, R6, PT ;  /* 0x000000063e3e7209 */ /* 0x000fe40003800000 */
[----:B-1----:R-:W-:-:S02]  /*16a0*/  FMNMX R64, R64, R8, !PT ;  /* 0x0000000840407209 */ /* 0x002fc40007800000 */
[----:B------:R-:W-:Y:S02]  /*16b0*/  FMNMX R65, R65, R9, !PT ;  /* 0x0000000941417209 */ /* 0x000fe40007800000 */
[----:B------:R-:W-:Y:S01]  /*16c0*/  FMNMX R66, R66, R10, !PT ;  /* 0x0000000a42427209 */ /* 0x000fe20007800000 */
[----:B------:R-:W-:Y:S06]  /*16d0*/  @!P0 BRA `(.L_x_234) ;  /* 0x0000001000a08947 */ /* 0x000fec0003800000 */
[----:B------:R-:W0:Y:S01]  /*16e0*/  LDS.128 R4, [UR4+0x50] ;  /* 0x00005004ff047984 */ /* 0x000e220008000c00 */
[----:B------:R-:W-:-:S03]  /*16f0*/  ISETP.GE.U32.AND P0, PT, R0, 0x61, PT ;  /* 0x000000610000780c */ /* 0x000fc60003f06070 */
[----:B------:R-:W1:Y:S01]  /*1700*/  LDS.128 R8, [UR4+0x60] ;  /* 0x00006004ff087984 */ /* 0x000e620008000c00 */
[----:B0-----:R-:W-:Y:S02]  /*1710*/  FMNMX R60, R60, R4, PT ;  /* 0x000000043c3c7209 */ /* 0x001fe40003800000 */
[----:B------:R-:W-:Y:S02]  /*1720*/  FMNMX R61, R61, R5, PT ;  /* 0x000000053d3d7209 */ /* 0x000fe40003800000 */
[----:B------:R-:W-:Y:S02]  /*1730*/  FMNMX R62, R62, R6, PT ;  /* 0x000000063e3e7209 */ /* 0x000fe40003800000 */
[----:B-1----:R-:W-:Y:S02]  /*1740*/  FMNMX R64, R64, R8, !PT ;  /* 0x0000000840407209 */ /* 0x002fe40007800000 */
        /* <DEDUP_REMOVED lines=51> */
[----:B------:R-:W-:Y:S06]  /*1a80*/  BRA `(.L_x_234) ;  /* 0x0000000c00b47947 */ /* 0x000fec0003800000 */
.L_x_224:
[----:B------:R-:W0:Y:S01]  /*1a90*/  S2R R39, SR_TID.X ;  /* 0x0000000000277919 */ /* 0x000e220000002100 */
[----:B------:R-:W1:Y:S02]  /*1aa0*/  LDCU.64 UR4, c[0x0][0x380] ;  /* 0x00007000ff0477ac */ /* 0x000e640008000a00 */
[----:B-1----:R-:W-:Y:S02]  /*1ab0*/  IMAD.U32 R2, RZ, RZ, UR4 ;  /* 0x00000004ff027e24 */ /* 0x002fe4000f8e00ff */
[----:B------:R-:W-:Y:S02]  /*1ac0*/  IMAD.U32 R3, RZ, RZ, UR5 ;  /* 0x00000005ff037e24 */ /* 0x000fe4000f8e00ff */
[----:B0-----:R-:W-:-:S05]  /*1ad0*/  IMAD.WIDE.U32 R4, R39, 0x20, R2 ;  /* 0x0000002027047825 */ /* 0x001fca00078e0002 */
[----:B------:R-:W2:Y:S04]  /*1ae0*/  LDG.E.128.CONSTANT R8, desc[UR6][R4.64] ;  /* 0x0000000604087981 */ /* 0x000ea8000c1e9d00 */
[----:B------:R-:W2:Y:S04]  /*1af0*/  LDG.E.128.CONSTANT R60, desc[UR6][R4.64+0x2000] ;  /* 0x00200006043c7981 */ /* 0x000ea8000c1e9d00 */
[----:B------:R-:W3:Y:S04]  /*1b00*/  LDG.E.128.CONSTANT R12, desc[UR6][R4.64+0x10] ;  /* 0x00001006040c7981 */ /* 0x000ee8000c1e9d00 */
[----:B------:R-:W3:Y:S01]  /*1b10*/  LDG.E.128.CONSTANT R64, desc[UR6][R4.64+0x2010] ;  /* 0x0020100604407981 */ /* 0x000ee2000c1e9d00 */
[----:B------:R-:W-:Y:S01]  /*1b20*/  ISETP.GE.U32.AND P0, PT, R0, 0x400, PT ;  /* 0x000004000000780c */ /* 0x000fe20003f06070 */
[----:B------:R-:W-:Y:S01]  /*1b30*/  UMOV UR4, 0x200 ;  /* 0x0000020000047882 */ /* 0x000fe20000000000 */
[----:B--2---:R-:W-:-:S02]  /*1b40*/  FMNMX R62, R10, R62, PT ;  /* 0x0000003e0a3e7209 */ /* 0x004fc40003800000 */
[----:B------:R-:W-:Y:S02]  /*1b50*/  FMNMX R60, R8, R60, PT ;  /* 0x0000003c083c7209 */ /* 0x000fe40003800000 */
[----:B------:R-:W-:Y:S02]  /*1b60*/  FMNMX R61, R9, R61, PT ;  /* 0x0000003d093d7209 */ /* 0x000fe40003800000 */
[----:B---3--:R-:W-:Y:S02]  /*1b70*/  FMNMX R66, R14, R66, !PT ;  /* 0x000000420e427209 */ /* 0x008fe40007800000 */
[----:B------:R-:W-:Y:S02]  /*1b80*/  FMNMX R64, R12, R64, !PT ;  /* 0x000000400c407209 */ /* 0x000fe40007800000 */
[----:B------:R-:W-:Y:S01]  /*1b90*/  FMNMX R65, R13, R65, !PT ;  /* 0x000000410d417209 */ /* 0x000fe20007800000 */
[----:B------:R-:W-:Y:S06]  /*1ba0*/  @!P0 BRA `(.L_x_235) ;  /* 0x00000000005c8947 */ /* 0x000fec0003800000 */
[----:B------:R-:W0:Y:S01]  /*1bb0*/  LDC R22, c[0x0][0x390] ;  /* 0x0000e400ff167b82 */ /* 0x000e220000000800 */
[----:B------:R-:W-:Y:S01]  /*1bc0*/  VIADD R23, R0, 0xfffffe00 ;  /* 0xfffffe0000177836 */ /* 0x000fe20000000000 */
[----:B------:R-:W-:-:S06]  /*1bd0*/  UMOV UR4, 0x200 ;  /* 0x0000020000047882 */ /* 0x000fcc0000000000 */
[----:B------:R-:W1:Y:S02]  /*1be0*/  LDC.64 R2, c[0x0][0x380] ;  /* 0x0000e000ff027b82 */ /* 0x000e640000000a00 */
.L_x_237:
[----:B------:R-:W-:-:S04]  /*1bf0*/  VIADD R21, R39, UR4 ;  /* 0x0000000427157c36 */ /* 0x000fc80008000000 */
[----:B-1----:R-:W-:-:S05]  /*1c00*/  IMAD.WIDE.U32 R20, R21, 0x20, R2 ;  /* 0x0000002015147825 */ /* 0x002fca00078e0002 */
[----:B------:R-:W2:Y:S04]  /*1c10*/  LDG.E.128.CONSTANT R4, desc[UR6][R20.64] ;  /* 0x0000000614047981 */ /* 0x000ea8000c1e9d00 */
[----:B------:R-:W3:Y:S04]  /*1c20*/  LDG.E.128.CONSTANT R8, desc[UR6][R20.64+0x2000] ;  /* 0x0020000614087981 */ /* 0x000ee8000c1e9d00 */
[----:B------:R-:W4:Y:S04]  /*1c30*/  LDG.E.128.CONSTANT R12, desc[UR6][R20.64+0x10] ;  /* 0x00001006140c7981 */ /* 0x000f28000c1e9d00 */
[----:B------:R-:W4:Y:S01]  /*1c40*/  LDG.E.128.CONSTANT R16, desc[UR6][R20.64+0x2010] ;  /* 0x0020100614107981 */ /* 0x000f22000c1e9d00 */
[----:B0-----:R-:W-:-:S04]  /*1c50*/  IMAD.MOV.U32 R0, RZ, RZ, R22 ;  /* 0x000000ffff007224 */ /* 0x001fc800078e0016 */
[----:B--2---:R-:W-:Y:S01]  /*1c60*/  VIADD R7, R0, -UR4 ;  /* 0x8000000400077c36 */ /* 0x004fe20008000000 */
[----:B---3--:R-:W-:-:S04]  /*1c70*/  FMNMX3 R60, R60, R4, R8, PT ;  /* 0x000000043c3c7276 */ /* 0x008fc80003800008 */
[----:B------:R-:W-:Y:S02]  /*1c80*/  ISETP.GE.AND P0, PT, R7, 0x200, PT ;  /* 0x000002000700780c */ /* 0x000fe40003f06270 */
[----:B------:R-:W-:Y:S02]  /*1c90*/  FMNMX3 R61, R61, R5, R9, PT ;  /* 0x000000053d3d7276 */ /* 0x000fe40003800009 */
[----:B------:R-:W-:Y:S02]  /*1ca0*/  FMNMX3 R62, R62, R6, R10, PT ;  /* 0x000000063e3e7276 */ /* 0x000fe4000380000a */
[----:B----4-:R-:W-:Y:S02]  /*1cb0*/  FMNMX3 R64, R64, R12, R16, !PT ;  /* 0x0000000c40407276 */ /* 0x010fe40007800010 */
[----:B------:R-:W-:Y:S02]  /*1cc0*/  FMNMX3 R65, R65, R13, R17, !PT ;  /* 0x0000000d41417276 */ /* 0x000fe40007800011 */
[----:B------:R-:W-:-:S03]  /*1cd0*/  FMNMX3 R66, R66, R14, R18, !PT ;  /* 0x0000000e42427276 */ /* 0x000fc60007800012 */
[----:B------:R-:W-:Y:S05]  /*1ce0*/  @!P0 BRA `(.L_x_236) ;  /* 0x0000000400308947 */ /* 0x000fea0003800000 */
[----:B------:R-:W-:-:S06]  /*1cf0*/  UIADD3 UR4, UPT, UPT, UR4, 0x200, URZ ;  /* 0x0000020004047890 */ /* 0x000fcc000fffe0ff */
[----:B------:R-:W-:-:S13]  /*1d00*/  ISETP.LT.AND P0, PT, R23, UR4, PT ;  /* 0x0000000417007c0c */ /* 0x000fda000bf01270 */
[----:B------:R-:W-:Y:S05]  /*1d10*/  @!P0 BRA `(.L_x_237) ;  /* 0xfffffffc00b48947 */ /* 0x000fea000383ffff */
.L_x_235:
[----:B------:R-:W-:-:S13]  /*1d20*/  ISETP.LE.AND P0, PT, R0, UR4, PT ;  /* 0x0000000400007c0c */ /* 0x000fda000bf03270 */
[----:B------:R-:W-:Y:S05]  /*1d30*/  @P0 BRA `(.L_x_236) ;  /* 0x00000004001c0947 */ /* 0x000fea0003800000 */
[----:B------:R-:W-:Y:S01]  /*1d40*/  VIADD R38, R0, -UR4 ;  /* 0x8000000400267c36 */ /* 0x000fe20008000000 */
[----:B------:R-:W-:Y:S04]  /*1d50*/  BSSY.RECONVERGENT B1, `(.L_x_236) ;  /* 0x0000045000017945 */ /* 0x000fe80003800200 */
[----:B------:R-:W-:-:S13]  /*1d60*/  ISETP.GE.AND P0, PT, R39, R38, PT ;  /* 0x000000262700720c */ /* 0x000fda0003f06270 */
[----:B------:R-:W-:Y:S05]  /*1d70*/  @P0 BRA `(.L_x_238) ;  /* 0x0000000400080947 */ /* 0x000fea0003800000 */
[----:B------:R-:W-:Y:S01]  /*1d80*/  LOP3.LUT R5, RZ, R39, RZ, 0x33, !PT ;  /* 0x00000027ff057212 */ /* 0x000fe200078e33ff */
[----:B------:R-:W-:Y:S03]  /*1d90*/  BSSY.RECONVERGENT B2, `(.L_x_239) ;  /* 0x000001a000027945 */ /* 0x000fe60003800200 */
[----:B------:R-:W-:-:S04]  /*1da0*/  IADD3 R5, PT, PT, R0, -UR4, R5 ;  /* 0x8000000400057c10 */ /* 0x000fc8000fffe005 */
[C---:B------:R-:W-:Y:S02]  /*1db0*/  LOP3.LUT R0, R5.reuse, 0x300, RZ, 0xc0, !PT ;  /* 0x0000030005007812 */ /* 0x040fe400078ec0ff */
[----:B------:R-:W-:Y:S02]  /*1dc0*/  ISETP.GE.U32.AND P0, PT, R5, 0x300, PT ;  /* 0x000003000500780c */ /* 0x000fe40003f06070 */
[----:B------:R-:W-:Y:S01]  /*1dd0*/  ISETP.NE.AND P1, PT, R0, 0x300, PT ;  /* 0x000003000000780c */ /* 0x000fe20003f25270 */
[----:B------:R-:W-:-:S12]  /*1de0*/  IMAD.MOV.U32 R0, RZ, RZ, R39 ;  /* 0x000000ffff007224 */ /* 0x000fd800078e0027 */
[----:B------:R-:W-:Y:S05]  /*1df0*/  @!P1 BRA `(.L_x_240) ;  /* 0x00000000004c9947 */ /* 0x000fea0003800000 */
[----:B------:R-:W-:Y:S01]  /*1e00*/  LEA.HI R0, R5, 0x1, RZ, 0x18 ;  /* 0x0000000105007811 */ /* 0x000fe200078fc0ff */
[----:B------:R-:W-:-:S03]  /*1e10*/  VIADD R7, R39, UR4 ;  /* 0x0000000427077c36 */ /* 0x000fc60008000000 */
[----:B------:R-:W-:Y:S01]  /*1e20*/  LOP3.LUT R4, R0, 0x3, RZ, 0xc0, !PT ;  /* 0x0000000300047812 */ /* 0x000fe200078ec0ff */
[----:B------:R-:W-:-:S04]  /*1e30*/  IMAD.MOV.U32 R0, RZ, RZ, R39 ;  /* 0x000000ffff007224 */ /* 0x000fc800078e0027 */
[----:B------:R-:W-:-:S07]  /*1e40*/  IMAD.MOV R6, RZ, RZ, -R4 ;  /* 0x000000ffff067224 */ /* 0x000fce00078e0a04 */
.L_x_241:
[----:B------:R-:W-:-:S05]  /*1e50*/  IMAD.WIDE.U32 R4, R7, 0x20, R2 ;  /* 0x0000002007047825 */ /* 0x000fca00078e0002 */
[----:B------:R-:W2:Y:S04]  /*1e60*/  LDG.E.128.CONSTANT R8, desc[UR6][R4.64] ;  /* 0x0000000604087981 */ /* 0x000ea8000c1e9d00 */
[----:B------:R-:W3:Y:S01]  /*1e70*/  LDG.E.128.CONSTANT R12, desc[UR6][R4.64+0x10] ;  /* 0x00001006040c7981 */ /* 0x000ee2000c1e9d00 */
[----:B------:R-:W-:Y:S02]  /*1e80*/  VIADD R6, R6, 0x1 ;  /* 0x0000000106067836 */ /* 0x000fe40000000000 */
[----:B------:R-:W-:Y:S02]  /*1e90*/  VIADD R0, R0, 0x100 ;  /* 0x0000010000007836 */ /* 0x000fe40000000000 */
[----:B------:R-:W-:Y:S01]  /*1ea0*/  VIADD R7, R7, 0x100 ;  /* 0x0000010007077836 */ /* 0x000fe20000000000 */
[----:B------:R-:W-:-:S02]  /*1eb0*/  ISETP.NE.AND P1, PT, R6, RZ, PT ;  /* 0x000000ff0600720c */ /* 0x000fc40003f25270 */
[----:B--2---:R-:W-:Y:S02]  /*1ec0*/  FMNMX R60, R8, R60, PT ;  /* 0x0000003c083c7209 */ /* 0x004fe40003800000 */
[----:B------:R-:W-:Y:S02]  /*1ed0*/  FMNMX R61, R9, R61, PT ;  /* 0x0000003d093d7209 */ /* 0x000fe40003800000 */
[----:B------:R-:W-:Y:S02]  /*1ee0*/  FMNMX R62, R10, R62, PT ;  /* 0x0000003e0a3e7209 */ /* 0x000fe40003800000 */
[----:B---3--:R-:W-:Y:S02]  /*1ef0*/  FMNMX R64, R12, R64, !PT ;  /* 0x000000400c407209 */ /* 0x008fe40007800000 */
[----:B------:R-:W-:Y:S02]  /*1f00*/  FMNMX R65, R13, R65, !PT ;  /* 0x000000410d417209 */ /* 0x000fe40007800000 */
[----:B------:R-:W-:Y:S01]  /*1f10*/  FMNMX R66, R14, R66, !PT ;  /* 0x000000420e427209 */ /* 0x000fe20007800000 */
[----:B------:R-:W-:Y:S06]  /*1f20*/  @P1 BRA `(.L_x_241) ;  /* 0xfffffffc00c81947 */ /* 0x000fec000383ffff */
.L_x_240:
[----:B------:R-:W-:Y:S05]  /*1f30*/  BSYNC.RECONVERGENT B2 ;  /* 0x0000000000027941 */ /* 0x000fea0003800200 */
.L_x_239:
[----:B------:R-:W-:Y:S05]  /*1f40*/  @!P0 BRA `(.L_x_238) ;  /* 0x0000000000948947 */ /* 0x000fea0003800000 */
[----:B------:R-:W0:Y:S01]  /*1f50*/  LDCU.64 UR8, c[0x0][0x380] ;  /* 0x00007000ff0877ac */ /* 0x000e220008000a00 */
[C---:B------:R-:W-:Y:S01]  /*1f60*/  IADD3 R40, P1, PT, R0.reuse, UR4, RZ ;  /* 0x0000000400287c10 */ /* 0x040fe2000ff3e0ff */
[----:B------:R-:W-:-:S04]  /*1f70*/  VIADD R41, R0, UR4 ;  /* 0x0000000400297c36 */ /* 0x000fc80008000000 */
[----:B------:R-:W-:Y:S01]  /*1f80*/  IMAD.X R5, RZ, RZ, RZ, P1 ;  /* 0x000000ffff057224 */ /* 0x000fe200008e06ff */
[----:B0-----:R-:W-:-:S04]  /*1f90*/  LEA R7, P0, R40, UR8, 0x5 ;  /* 0x0000000828077c11 */ /* 0x001fc8000f8028ff */
[----:B------:R-:W-:Y:S02]  /*1fa0*/  IADD3 R7, P1, PT, R7, 0x6010, RZ ;  /* 0x0000601007077810 */ /* 0x000fe40007f3e0ff */
[----:B------:R-:W-:-:S05]  /*1fb0*/  LEA.HI.X R40, R40, UR9, R5, 0x5, P0 ;  /* 0x0000000928287c11 */ /* 0x000fca00080f2c05 */
[----:B------:R-:W-:-:S07]  /*1fc0*/  IMAD.X R40, RZ, RZ, R40, P1 ;  /* 0x000000ffff287224 */ /* 0x000fce00008e0628 */
.L_x_242:
[----:B------:R-:W-:-:S04]  /*1fd0*/  IMAD.WIDE.U32 R42, R41, 0x20, R2 ;  /* 0x00000020292a7825 */ /* 0x000fc800078e0002 */
[----:B------:R-:W-:Y:S01]  /*1fe0*/  IMAD.MOV.U32 R36, RZ, RZ, R7 ;  /* 0x000000ffff247224 */ /* 0x000fe200078e0007 */
[----:B------:R-:W2:Y:S01]  /*1ff0*/  LDG.E.128.CONSTANT R12, desc[UR6][R42.64+0x10] ;  /* 0x000010062a0c7981 */ /* 0x000ea2000c1e9d00 */
[----:B------:R-:W-:-:S03]  /*2000*/  IMAD.MOV.U32 R37, RZ, RZ, R40 ;  /* 0x000000ffff257224 */ /* 0x000fc600078e0028 */
[----:B------:R-:W3:Y:S04]  /*2010*/  LDG.E.128.CONSTANT R4, desc[UR6][R42.64] ;  /* 0x000000062a047981 */ /* 0x000ee8000c1e9d00 */
[----:B------:R-:W4:Y:S04]  /*2020*/  LDG.E.128.CONSTANT R8, desc[UR6][R36.64+-0x4010] ;  /* 0xffbff00624087981 */ /* 0x000f28000c1e9d00 */
[----:B------:R-:W2:Y:S04]  /*2030*/  LDG.E.128.CONSTANT R16, desc[UR6][R36.64+-0x4000] ;  /* 0xffc0000624107981 */ /* 0x000ea8000c1e9d00 */
[----:B------:R-:W5:Y:S04]  /*2040*/  LDG.E.128.CONSTANT R20, desc[UR6][R36.64+-0x2010] ;  /* 0xffdff00624147981 */ /* 0x000f68000c1e9d00 */
[----:B------:R-:W5:Y:S04]  /*2050*/  LDG.E.128.CONSTANT R24, desc[UR6][R36.64+-0x10] ;  /* 0xfffff00624187981 */ /* 0x000f68000c1e9d00 */
[----:B------:R-:W5:Y:S04]  /*2060*/  LDG.E.128.CONSTANT R28, desc[UR6][R36.64+-0x2000] ;  /* 0xffe00006241c7981 */ /* 0x000f68000c1e9d00 */
[----:B------:R-:W5:Y:S01]  /*2070*/  LDG.E.128.CONSTANT R32, desc[UR6][R36.64] ;  /* 0x0000000624207981 */ /* 0x000f62000c1e9d00 */
[----:B------:R-:W-:-:S02]  /*2080*/  VIADD R0, R0, 0x400 ;  /* 0x0000040000007836 */ /* 0x000fc40000000000 */
[----:B------:R-:W-:Y:S01]  /*2090*/  VIADD R41, R41, 0x400 ;  /* 0x0000040029297836 */ /* 0x000fe20000000000 */
[----:B---3--:R-:W-:-:S05]  /*20a0*/  IADD3 R7, P0, PT, R36, 0x8000, RZ ;  /* 0x0000800024077810 */ /* 0x008fca0007f1e0ff */
[----:B------:R-:W-:Y:S01]  /*20b0*/  IMAD.X R40, RZ, RZ, R37, P0 ;  /* 0x000000ffff287224 */ /* 0x000fe200000e0625 */
[----:B------:R-:W-:Y:S02]  /*20c0*/  ISETP.GE.AND P0, PT, R0, R38, PT ;  /* 0x000000260000720c */ /* 0x000fe40003f06270 */
[----:B----4-:R-:W-:Y:S02]  /*20d0*/  FMNMX3 R61, R61, R5, R9, PT ;  /* 0x000000053d3d7276 */ /* 0x010fe40003800009 */
[----:B------:R-:W-:Y:S02]  /*20e0*/  FMNMX3 R11, R60, R4, R8, PT ;  /* 0x000000043c0b7276 */ /* 0x000fe40003800008 */
[----:B------:R-:W-:Y:S02]  /*20f0*/  FMNMX3 R5, R62, R6, R10, PT ;  /* 0x000000063e057276 */ /* 0x000fe4000380000a */
[----:B--2---:R-:W-:Y:S02]  /*2100*/  FMNMX3 R9, R64, R12, R16, !PT ;  /* 0x0000000c40097276 */ /* 0x004fe40007800010 */
[----:B------:R-:W-:-:S02]  /*2110*/  FMNMX3 R65, R65, R13, R17, !PT ;  /* 0x0000000d41417276 */ /* 0x000fc40007800011 */
[----:B------:R-:W-:Y:S02]  /*2120*/  FMNMX3 R15, R66, R14, R18, !PT ;  /* 0x0000000e420f7276 */ /* 0x000fe40007800012 */
[----:B-----5:R-:W-:Y:S02]  /*2130*/  FMNMX3 R60, R11, R20, R24, PT ;  /* 0x000000140b3c7276 */ /* 0x020fe40003800018 */
[----:B------:R-:W-:Y:S02]  /*2140*/  FMNMX3 R61, R61, R21, R25, PT ;  /* 0x000000153d3d7276 */ /* 0x000fe40003800019 */
[----:B------:R-:W-:Y:S02]  /*2150*/  FMNMX3 R62, R5, R22, R26, PT ;  /* 0x00000016053e7276 */ /* 0x000fe4000380001a */
[----:B------:R-:W-:Y:S02]  /*2160*/  FMNMX3 R64, R9, R28, R32, !PT ;  /* 0x0000001c09407276 */ /* 0x000fe40007800020 */
[----:B------:R-:W-:-:S02]  /*2170*/  FMNMX3 R65, R65, R29, R33, !PT ;  /* 0x0000001d41417276 */ /* 0x000fc40007800021 */
[----:B------:R-:W-:Y:S01]  /*2180*/  FMNMX3 R66, R15, R30, R34, !PT ;  /* 0x0000001e0f427276 */ /* 0x000fe20007800022 */
[----:B------:R-:W-:Y:S06]  /*2190*/  @!P0 BRA `(.L_x_242) ;  /* 0xfffffffc008c8947 */ /* 0x000fec000383ffff */
.L_x_238:
[----:B------:R-:W-:Y:S05]  /*21a0*/  BSYNC.RECONVERGENT B1 ;  /* 0x0000000000017941 */ /* 0x000fea0003800200 */
.L_x_236:
        /* <DEDUP_REMOVED lines=50> */
[----:B-1----:R-:W-:-:S03]  /*24d0*/  @!P0 FMNMX R61, R61, R0, PT ;  /* 0x000000003d3d8209 */ /* 0x002fc60003800000 */
[----:B------:R0:W1:Y:S01]  /*24e0*/  SHFL.DOWN PT, R3, R60, 0x10, 0x1f ;  /* 0x0a001f003c037f89 */ /* 0x00006200000e0000 */
[----:B--2---:R-:W-:-:S03]  /*24f0*/  @!P0 FMNMX R62, R62, R5, PT ;  /* 0x000000053e3e8209 */ /* 0x004fc60003800000 */
[----:B------:R0:W2:Y:S01]  /*2500*/  SHFL.DOWN PT, R0, R61, 0x10, 0x1f ;  /* 0x0a001f003d007f89 */ /* 0x0000a200000e0000 */
[----:B---3--:R-:W-:-:S03]  /*2510*/  @!P0 FMNMX R64, R64, R7, !PT ;  /* 0x0000000740408209 */ /* 0x008fc60007800000 */
[----:B------:R0:W3:Y:S01]  /*2520*/  SHFL.DOWN PT, R5, R62, 0x10, 0x1f ;  /* 0x0a001f003e057f89 */ /* 0x0000e200000e0000 */
[----:B----4-:R-:W-:-:S03]  /*2530*/  @!P0 FMNMX R65, R65, R2, !PT ;  /* 0x0000000241418209 */ /* 0x010fc60007800000 */
[----:B------:R0:W4:Y:S01]  /*2540*/  SHFL.DOWN PT, R7, R64, 0x10, 0x1f ;  /* 0x0a001f0040077f89 */ /* 0x00012200000e0000 */
[----:B-----5:R-:W-:-:S03]  /*2550*/  @!P0 FMNMX R66, R66, R9, !PT ;  /* 0x0000000942428209 */ /* 0x020fc60007800000 */
[----:B------:R0:W0:Y:S04]  /*2560*/  SHFL.DOWN PT, R2, R65, 0x10, 0x1f ;  /* 0x0a001f0041027f89 */ /* 0x00002800000e0000 */
[----:B------:R0:W0:Y:S01]  /*2570*/  SHFL.DOWN PT, R9, R66, 0x10, 0x1f ;  /* 0x0a001f0042097f89 */ /* 0x00002200000e0000 */
[----:B------:R-:W-:Y:S05]  /*2580*/  @P1 BRA `(.L_x_244) ;  /* 0x0000000000401947 */ /* 0x000fea0003800000 */
[----:B------:R-:W-:Y:S01]  /*2590*/  ISETP.NE.AND P0, PT, R4, RZ, PT ;  /* 0x000000ff0400720c */ /* 0x000fe20003f05270 */
[----:B------:R-:W-:Y:S01]  /*25a0*/  IMAD.MOV.U32 R63, RZ, RZ, RZ ;  /* 0x000000ffff3f7224 */ /* 0x000fe200078e00ff */
[----:B01----:R-:W-:Y:S01]  /*25b0*/  FMNMX R60, R60, R3, PT ;  /* 0x000000033c3c7209 */ /* 0x003fe20003800000 */
[----:B------:R-:W-:Y:S01]  /*25c0*/  IMAD.MOV.U32 R67, RZ, RZ, RZ ;  /* 0x000000ffff437224 */ /* 0x000fe200078e00ff */
[----:B--2---:R-:W-:Y:S02]  /*25d0*/  FMNMX R61, R61, R0, PT ;  /* 0x000000003d3d7209 */ /* 0x004fe40003800000 */
[----:B---3--:R-:W-:Y:S02]  /*25e0*/  FMNMX R62, R62, R5, PT ;  /* 0x000000053e3e7209 */ /* 0x008fe40003800000 */
[----:B----4-:R-:W-:Y:S02]  /*25f0*/  FMNMX R64, R64, R7, !PT ;  /* 0x0000000740407209 */ /* 0x010fe40007800000 */
[----:B------:R-:W-:-:S02]  /*2600*/  FMNMX R65, R65, R2, !PT ;  /* 0x0000000241417209 */ /* 0x000fc40007800000 */
        /* <DEDUP_REMOVED lines=8> */
.L_x_244:
[----:B------:R-:W-:Y:S05]  /*2690*/  BSYNC.RECONVERGENT B1 ;  /* 0x0000000000017941 */ /* 0x000fea0003800200 */
.L_x_243:
[----:B------:R-:W-:Y:S01]  /*26a0*/  BAR.SYNC.DEFER_BLOCKING 0x0 ;  /* 0x0000000000007b1d */ /* 0x000fe20000010000 */
[----:B------:R-:W-:-:S13]  /*26b0*/  ISETP.NE.AND P0, PT, R39, RZ, PT ;  /* 0x000000ff2700720c */ /* 0x000fda0003f05270 */
[----:B------:R-:W-:Y:S05]  /*26c0*/  @P0 BRA `(.L_x_234) ;  /* 0x0000000000a40947 */ /* 0x000fea0003800000 */
[----:B------:R-:W5:Y:S01]  /*26d0*/  S2UR UR5, SR_CgaCtaId ;  /* 0x00000000000579c3 */ /* 0x000f620000008800 */
[----:B------:R-:W-:Y:S02]  /*26e0*/  UMOV UR4, 0x400 ;  /* 0x0000040000047882 */ /* 0x000fe40000000000 */
[----:B-----5:R-:W-:-:S09]  /*26f0*/  ULEA UR4, UR5, UR4, 0x18 ;  /* 0x0000000405047291 */ /* 0x020fd2000f8ec0ff */
[----:B------:R-:W-:Y:S04]  /*2700*/  LDS.128 R56, [UR4+0x30] ;  /* 0x00003004ff387984 */ /* 0x000fe80008000c00 */
[----:B0--34-:R-:W2:Y:S04]  /*2710*/  LDS.128 R4, [UR4+0x50] ;  /* 0x00005004ff047984 */ /* 0x019ea80008000c00 */
[----:B------:R-:W-:Y:S04]  /*2720*/  LDS.128 R52, [UR4+0x40] ;  /* 0x00004004ff347984 */ /* 0x000fe80008000c00 */
[----:B------:R-:W0:Y:S04]  /*2730*/  LDS.128 R8, [UR4+0x60] ;  /* 0x00006004ff087984 */ /* 0x000e280008000c00 */
[----:B------:R-:W-:Y:S04]  /*2740*/  LDS.128 R12, [UR4+0x70] ;  /* 0x00007004ff0c7984 */ /* 0x000fe80008000c00 */
[----:B------:R-:W3:Y:S04]  /*2750*/  LDS.128 R16, [UR4+0x90] ;  /* 0x00009004ff107984 */ /* 0x000ee80008000c00 */
[----:B------:R-:W-:Y:S04]  /*2760*/  LDS.128 R20, [UR4+0x80] ;  /* 0x00008004ff147984 */ /* 0x000fe80008000c00 */
[----:B------:R-:W4:Y:S04]  /*2770*/  LDS.128 R24, [UR4+0xa0] ;  /* 0x0000a004ff187984 */ /* 0x000f280008000c00 */
[----:B------:R-:W-:Y:S04]  /*2780*/  LDS.128 R28, [UR4+0xb0] ;  /* 0x0000b004ff1c7984 */ /* 0x000fe80008000c00 */
[----:B------:R-:W5:Y:S04]  /*2790*/  LDS.128 R32, [UR4+0xd0] ;  /* 0x0000d004ff207984 */ /* 0x000f680008000c00 */
[----:B------:R-:W-:Y:S04]  /*27a0*/  LDS.128 R36, [UR4+0xc0] ;  /* 0x0000c004ff247984 */ /* 0x000fe80008000c00 */
[----:B------:R-:W5:Y:S01]  /*27b0*/  LDS.128 R40, [UR4+0xe0] ;  /* 0x0000e004ff287984 */ /* 0x000f620008000c00 */
[----:B--2---:R-:W-:-:S02]  /*27c0*/  FMNMX3 R0, R61, R57, R5, PT ;  /* 0x000000393d007276 */ /* 0x004fc40003800005 */
[----:B-1----:R-:W-:Y:S01]  /*27d0*/  FMNMX3 R3, R60, R56, R4, PT ;  /* 0x000000383c037276 */ /* 0x002fe20003800004 */
[----:B------:R-:W1:Y:S01]  /*27e0*/  LDS.128 R44, [UR4+0xf0] ;  /* 0x0000f004ff2c7984 */ /* 0x000e620008000c00 */
[----:B------:R-:W-:-:S03]  /*27f0*/  FMNMX3 R5, R62, R58, R6, PT ;  /* 0x0000003a3e057276 */ /* 0x000fc60003800006 */
[----:B------:R-:W2:Y:S01]  /*2800*/  LDS.128 R48, [UR4+0x100] ;  /* 0x00010004ff307984 */ /* 0x000ea20008000c00 */
[----:B0-----:R-:W-:Y:S02]  /*2810*/  FMNMX3 R2, R65, R53, R9, !PT ;  /* 0x0000003541027276 */ /* 0x001fe40007800009 */
        /* <DEDUP_REMOVED lines=8> */
[----:B-----5:R-:W-:Y:S02]  /*28a0*/  FMNMX3 R3, R3, R28, R32, PT ;  /* 0x0000001c03037276 */ /* 0x020fe40003800020 */
[----:B------:R-:W-:Y:S02]  /*28b0*/  FMNMX3 R0, R0, R29, R33, PT ;  /* 0x0000001d00007276 */ /* 0x000fe40003800021 */
[----:B------:R-:W-:-:S02]  /*28c0*/  FMNMX3 R5, R5, R30, R34, PT ;  /* 0x0000001e05057276 */ /* 0x000fc40003800022 */
[----:B------:R-:W-:Y:S02]  /*28d0*/  FMNMX3 R7, R7, R36, R40, !PT ;  /* 0x0000002407077276 */ /* 0x000fe40007800028 */
[----:B------:R-:W-:Y:S02]  /*28e0*/  FMNMX3 R2, R2, R37, R41, !PT ;  /* 0x0000002502027276 */ /* 0x000fe40007800029 */
[----:B------:R-:W-:Y:S02]  /*28f0*/  FMNMX3 R9, R9, R38, R42, !PT ;  /* 0x0000002609097276 */ /* 0x000fe4000780002a */
[----:B-1----:R-:W-:Y:S02]  /*2900*/  FMNMX R60, R3, R44, PT ;  /* 0x0000002c033c7209 */ /* 0x002fe40003800000 */
[----:B------:R-:W-:Y:S02]  /*2910*/  FMNMX R61, R0, R45, PT ;  /* 0x0000002d003d7209 */ /* 0x000fe40003800000 */
[----:B------:R-:W-:-:S02]  /*2920*/  FMNMX R62, R5, R46, PT ;  /* 0x0000002e053e7209 */ /* 0x000fc40003800000 */
[----:B--2---:R-:W-:Y:S02]  /*2930*/  FMNMX R64, R7, R48, !PT ;  /* 0x0000003007407209 */ /* 0x004fe40007800000 */
[----:B------:R-:W-:Y:S02]  /*2940*/  FMNMX R65, R2, R49, !PT ;  /* 0x0000003102417209 */ /* 0x000fe40007800000 */
[----:B------:R-:W-:-:S07]  /*2950*/  FMNMX R66, R9, R50, !PT ;  /* 0x0000003209427209 */ /* 0x000fce0007800000 */
.L_x_234:
[----:B------:R-:W-:Y:S05]  /*2960*/  BSYNC.RECONVERGENT B0 ;  /* 0x0000000000007941 */ /* 0x000fea0003800200 */
.L_x_223:
[----:B0-2---:R-:W0:Y:S02]  /*2970*/  S2R R0, SR_TID.X ;  /* 0x0000000000007919 */ /* 0x005e240000002100 */
[----:B0-----:R-:W-:-:S13]  /*2980*/  ISETP.NE.AND P0, PT, R0, RZ, PT ;  /* 0x000000ff0000720c */ /* 0x001fda0003f05270 */
[----:B------:R-:W-:Y:S05]  /*2990*/  @P0 EXIT ;  /* 0x000000000000094d */ /* 0x000fea0003800000 */
[----:B-1----:R-:W0:Y:S01]  /*29a0*/  LDC.64 R2, c[0x0][0x388] ;  /* 0x0000e200ff027b82 */ /* 0x002e220000000a00 */
[----:B------:R-:W3:Y:S01]  /*29b0*/  LDCU UR8, c[0x0][0x3a8] ;  /* 0x00007500ff0877ac */ /* 0x000ee20008000800 */
[----:B------:R-:W1:Y:S01]  /*29c0*/  LDCU.64 UR4, c[0x0][0x3a0] ;  /* 0x00007400ff0477ac */ /* 0x000e620008000a00 */
[----:B------:R-:W2:Y:S01]  /*29d0*/  LDCU.64 UR10, c[0x0][0x3b0] ;  /* 0x00007600ff0a77ac */ /* 0x000ea20008000a00 */
[----:B------:R-:W4:Y:S01]  /*29e0*/  LDCU UR9, c[0x0][0x3b8] ;  /* 0x00007700ff0977ac */ /* 0x000f220008000800 */
[----:B---3--:R-:W-:Y:S02]  /*29f0*/  FMNMX R5, R62, UR8, PT ;  /* 0x000000083e057c09 */ /* 0x008fe4000b800000 */
[----:B-1----:R-:W-:-:S03]  /*2a00*/  FMNMX R60, R60, UR4, PT ;  /* 0x000000043c3c7c09 */ /* 0x002fc6000b800000 */
[----:B0-----:R-:W-:Y:S01]  /*2a10*/  STG.E desc[UR6][R2.64+0x8], R5 ;  /* 0x0000080502007986 */ /* 0x001fe2000c101906 */
[----:B------:R-:W-:Y:S02]  /*2a20*/  FMNMX R61, R61, UR5, PT ;  /* 0x000000053d3d7c09 */ /* 0x000fe4000b800000 */
[----:B--2---:R-:W-:Y:S02]  /*2a30*/  FMNMX R64, R64, UR10, !PT ;  /* 0x0000000a40407c09 */ /* 0x004fe4000f800000 */
[----:B------:R-:W-:Y:S01]  /*2a40*/  FMNMX R65, R65, UR11, !PT ;  /* 0x0000000b41417c09 */ /* 0x000fe2000f800000 */
[----:B------:R-:W-:Y:S01]  /*2a50*/  STG.E.64 desc[UR6][R2.64], R60 ;  /* 0x0000003c02007986 */ /* 0x000fe2000c101b06 */
[----:B----4-:R-:W-:-:S03]  /*2a60*/  FMNMX R7, R66, UR9, !PT ;  /* 0x0000000942077c09 */ /* 0x010fc6000f800000 */
[----:B------:R-:W-:Y:S04]  /*2a70*/  STG.E.64 desc[UR6][R2.64+0x10], R64 ;  /* 0x0000104002007986 */ /* 0x000fe8000c101b06 */
[----:B------:R-:W-:Y:S01]  /*2a80*/  STG.E desc[UR6][R2.64+0x18], R7 ;  /* 0x0000180702007986 */ /* 0x000fe2000c101906 */
[----:B------:R-:W-:Y:S05]  /*2a90*/  EXIT ;  /* 0x000000000000794d */ /* 0x000fea0003800000 */
.L_x_245:
        /* <DEDUP_REMOVED lines=14> */
.L_x_455:


//--------------------- .text._ZN3cub18CUB_300001_SM_10006detail6reduce18DeviceReduceKernelINS2_10policy_hubI7AABB_cwy10AABBReduceE10Policy1000EN6thrust24THRUST_300001_SM_1000_NS6detail15normal_iteratorINSA_10device_ptrIS5_EEEEyS6_S5_N4cuda3std3__410__identityEEEvT0_PT3_T1_NS0_13GridEvenShareISN_EET2_T4_ --------------------------
	.section	.text._ZN3cub18CUB_300001_SM_10006detail6reduce18DeviceReduceKernelINS2_10policy_hubI7AABB_cwy10AABBReduceE10Policy1000EN6thrust24THRUST_300001_SM_1000_NS6detail15normal_iteratorINSA_10device_ptrIS5_EEEEyS6_S5_N4cuda3std3__410__identityEEEvT0_PT3_T1_NS0_13GridEvenShareISN_EET2_T4_,"ax",@progbits
	.align	128
        .global         _ZN3cub18CUB_300001_SM_10006detail6reduce18DeviceReduceKernelINS2_10policy_hubI7AABB_cwy10AABBReduceE10Policy1000EN6thrust24THRUST_300001_SM_1000_NS6detail15normal_iteratorINSA_10device_ptrIS5_EEEEyS6_S5_N4cuda3std3__410__identityEEEvT0_PT3_T1_NS0_13GridEvenShareISN_EET2_T4_
        .type           _ZN3cub18CUB_300001_SM_10006detail6reduce18DeviceReduceKernelINS2_10policy_hubI7AABB_cwy10AABBReduceE10Policy1000EN6thrust24THRUST_300001_SM_1000_NS6detail15normal_iteratorINSA_10device_ptrIS5_EEEEyS6_S5_N4cuda3std3__410__identityEEEvT0_PT3_T1_NS0_13GridEvenShareISN_EET2_T4_,@function
        .size           _ZN3cub18CUB_300001_SM_10006detail6reduce18DeviceReduceKernelINS2_10policy_hubI7AABB_cwy10AABBReduceE10Policy1000EN6thrust24THRUST_300001_SM_1000_NS6detail15normal_iteratorINSA_10device_ptrIS5_EEEEyS6_S5_N4cuda3std3__410__identityEEEvT0_PT3_T1_NS0_13GridEvenShareISN_EET2_T4_,(.L_x_456 - _ZN3cub18CUB_300001_SM_10006detail6reduce18DeviceReduceKernelINS2_10policy_hubI7AABB_cwy10AABBReduceE10Policy1000EN6thrust24THRUST_300001_SM_1000_NS6detail15normal_iteratorINSA_10device_ptrIS5_EEEEyS6_S5_N4cuda3std3__410__identityEEEvT0_PT3_T1_NS0_13GridEvenShareISN_EET2_T4_)
        .other          _ZN3cub18CUB_300001_SM_10006detail6reduce18DeviceReduceKernelINS2_10policy_hubI7AABB_cwy10AABBReduceE10Policy1000EN6thrust24THRUST_300001_SM_1000_NS6detail15normal_iteratorINSA_10device_ptrIS5_EEEEyS6_S5_N4cuda3std3__410__identityEEEvT0_PT3_T1_NS0_13GridEvenShareISN_EET2_T4_,@"STO_CUDA_ENTRY STV_DEFAULT"
_ZN3cub18CUB_300001_SM_10006detail6reduce18DeviceReduceKernelINS2_10policy_hubI7AABB_cwy10AABBReduceE10Policy1000EN6thrust24THRUST_300001_SM_1000_NS6detail15normal_iteratorINSA_10device_ptrIS5_EEEEyS6_S5_N4cuda3std3__410__identityEEEvT0_PT3_T1_NS0_13GridEvenShareISN_EET2_T4_:
.text._ZN3cub18CUB_300001_SM_10006detail6reduce18DeviceReduceKernelINS2_10policy_hubI7AABB_cwy10AABBReduceE10Policy1000EN6thrust24THRUST_300001_SM_1000_NS6detail15normal_iteratorINSA_10device_ptrIS5_EEEEyS6_S5_N4cuda3std3__410__identityEEEvT0_PT3_T1_NS0_13GridEvenShareISN_EET2_T4_:
[----:B------:R-:W-:Y:S01]  /*0000*/  LDC R1, c[0x0][0x37c] ;  /* 0x0000df00ff017b82 */ /* 0x000fe20000000800 */
[----:B------:R-:W0:Y:S01]  /*0010*/  S2R R0, SR_CTAID.X ;  /* 0x0000000000007919 */ /* 0x000e220000002500 */
[----:B------:R-:W1:Y:S06]  /*0020*/  LDCU.64 UR4, c[0x0][0x3b8] ;  /* 0x00007700ff0477ac */ /* 0x000e6c0008000a00 */
[----:B------:R-:W2:Y:S01]  /*0030*/  LDC R12, c[0x0][0x3c0] ;  /* 0x0000f000ff0c7b82 */ /* 0x000ea20000000800 */
[----:B------:R-:W-:Y:S01]  /*0040*/  BSSY.RECONVERGENT B0, `(.L_x_246) ;  /* 0x0000362000007945 */ /* 0x000fe20003800200 */
[----:B------:R-:W3:Y:S01]  /*0050*/  LDCU.64 UR8, c[0x0][0x358] ;  /* 0x00006b00ff0877ac */ /* 0x000ee20008000a00 */
[----:B-1----:R-:W-:-:S02]  /*0060*/  IMAD.U32 R42, RZ, RZ, UR4 ;  /* 0x00000004ff2a7e24 */ /* 0x002fc4000f8e00ff */
[----:B------:R-:W-:Y:S02]  /*0070*/  IMAD.U32 R16, RZ, RZ, UR5 ;  /* 0x00000005ff107e24 */ /* 0x000fe4000f8e00ff */
[----:B--2---:R-:W-:-:S05]  /*0080*/  IMAD.SHL.U32 R12, R12, 0x200, RZ ;  /* 0x000002000c0c7824 */ /* 0x004fca00078e00ff */
[----:B------:R-:W-:Y:S01]  /*0090*/  SHF.R.S32.HI R13, RZ, 0x1f, R12 ;  /* 0x0000001fff0d7819 */ /* 0x000fe2000001140c */
[----:B0-----:R-:W-:-:S05]  /*00a0*/  IMAD.SHL.U32 R3, R0, 0x200, RZ ;  /* 0x0000020000037824 */ /* 0x001fca00078e00ff */
[----:B------:R-:W-:-:S04]  /*00b0*/  IADD3 R17, P1, PT, -R3, R42, RZ ;  /* 0x0000002a03117210 */ /* 0x000fc80007f3e1ff */
[----:B------:R-:W-:Y:S02]  /*00c0*/  ISETP.GT.U32.AND P0, PT, R17, 0x1ff, PT ;  /* 0x000001ff1100780c */ /* 0x000fe40003f04070 */
[----:B------:R-:W-:-:S04]  /*00d0*/  IADD3.X R2, PT, PT, R16, -0x1, RZ, P1, !PT ;  /* 0xffffffff10027810 */ /* 0x000fc80000ffe4ff */
[----:B------:R-:W-:-:S13]  /*00e0*/  ISETP.GT.U32.AND.EX P0, PT, R2, RZ, PT, P0 ;  /* 0x000000ff0200720c */ /* 0x000fda0003f04100 */
[----:B---3--:R-:W-:Y:S05]  /*00f0*/  @P0 BRA `(.L_x_247) ;  /* 0x0000002000440947 */ /* 0x008fea0003800000 */
[----:B------:R-:W0:Y:S01]  /*0100*/  S2R R2, SR_TID.X ;  /* 0x0000000000027919 */ /* 0x000e220000002100 */
[----:B------:R-:W-:Y:S02]  /*0110*/  IMAD.IADD R38, R42, 0x1, -R3 ;  /* 0x000000012a267824 */ /* 0x000fe400078e0a03 */
[----:B------:R-:W-:Y:S02]  /*0120*/  IMAD.MOV.U32 R30, RZ, RZ, 0x7f7fffff ;  /* 0x7f7fffffff1e7424 */ /* 0x000fe400078e00ff */
[----:B------:R-:W-:Y:S02]  /*0130*/  IMAD.MOV.U32 R29, RZ, RZ, 0x7f7fffff ;  /* 0x7f7fffffff1d7424 */ /* 0x000fe400078e00ff */
[----:B------:R-:W-:Y:S02]  /*0140*/  IMAD.MOV.U32 R28, RZ, RZ, 0x7f7fffff ;  /* 0x7f7fffffff1c7424 */ /* 0x000fe400078e00ff */
[----:B------:R-:W-:Y:S02]  /*0150*/  IMAD.MOV.U32 R34, RZ, RZ, -0x800001 ;  /* 0xff7fffffff227424 */ /* 0x000fe400078e00ff */
[----:B------:R-:W-:-:S02]  /*0160*/  IMAD.MOV.U32 R33, RZ, RZ, -0x800001 ;  /* 0xff7fffffff217424 */ /* 0x000fc400078e00ff */
[----:B------:R-:W-:Y:S01]  /*0170*/  IMAD.MOV.U32 R32, RZ, RZ, -0x800001 ;  /* 0xff7fffffff207424 */ /* 0x000fe200078e00ff */
[----:B0-----:R-:W-:-:S13]  /*0180*/  ISETP.GE.AND P0, PT, R2, R38, PT ;  /* 0x000000260200720c */ /* 0x001fda0003f06270 */
[----:B------:R-:W0:Y:S01]  /*0190*/  @!P0 LDC.64 R4, c[0x0][0x380] ;  /* 0x0000e000ff048b82 */ /* 0x000e220000000a00 */
[----:B------:R-:W-:-:S04]  /*01a0*/  @!P0 IMAD.IADD R7, R3, 0x1, R2 ;  /* 0x0000000103078824 */ /* 0x000fc800078e0202 */
[----:B0-----:R-:W-:-:S05]  /*01b0*/  @!P0 IMAD.WIDE.U32 R4, R7, 0x20, R4 ;  /* 0x0000002007048825 */ /* 0x001fca00078e0004 */
[----:B------:R-:W2:Y:S04]  /*01c0*/  @!P0 LDG.E.128 R28, desc[UR8][R4.64] ;  /* 0x00000008041c8981 */ /* 0x000ea8000c1e1d00 */
[----:B------:R-:W3:Y:S01]  /*01d0*/  @!P0 LDG.E.128 R32, desc[UR8][R4.64+0x10] ;  /* 0x0000100804208981 */ /* 0x000ee2000c1e1d00 */
[----:B------:R-:W-:Y:S01]  /*01e0*/  IMAD.MOV.U32 R40, RZ, RZ, R2 ;  /* 0x000000ffff287224 */ /* 0x000fe200078e0002 */
[----:B------:R-:W-:Y:S01]  /*01f0*/  BSSY.RECONVERGENT B1, `(.L_x_248) ;  /* 0x0000088000017945 */ /* 0x000fe20003800200 */
[----:B------:R-:W-:-:S05]  /*0200*/  @!P0 VIADD R40, R2, 0x100 ;  /* 0x0000010002288836 */ /* 0x000fca0000000000 */
[----:B------:R-:W-:Y:S01]  /*0210*/  ISETP.GE.AND P1, PT, R40, R38, PT ;  /* 0x000000262800720c */ /* 0x000fe20003f26270 */
[----:B--2---:R-:W-:Y:S02]  /*0220*/  @!P0 IMAD.MOV.U32 R37, RZ, RZ, R31 ;  /* 0x000000ffff258224 */ /* 0x004fe400078e001f */
[----:B---3--:R-:W-:-:S10]  /*0230*/  @!P0 IMAD.MOV.U32 R36, RZ, RZ, R35 ;  /* 0x000000ffff248224 */ /* 0x008fd400078e0023 */
[----:B------:R-:W-:Y:S05]  /*0240*/  @P1 BRA `(.L_x_249) ;  /* 0x0000000800081947 */ /* 0x000fea0003800000 */
[----:B------:R-:W-:Y:S01]  /*0250*/  LOP3.LUT R5, RZ, R40, RZ, 0x33, !PT ;  /* 0x00000028ff057212 */ /* 0x000fe200078e33ff */
[----:B------:R-:W-:Y:S04]  /*0260*/  BSSY.RECONVERGENT B2, `(.L_x_250) ;  /* 0x0000040000027945 */ /* 0x000fe80003800200 */
[----:B------:R-:W-:-:S04]  /*0270*/  IMAD.IADD R42, R5, 0x1, R42 ;  /* 0x00000001052a7824 */ /* 0x000fc800078e022a */
[----:B------:R-:W-:-:S05]  /*0280*/  IMAD.IADD R4, R42, 0x1, -R3 ;  /* 0x000000012a047824 */ /* 0x000fca00078e0a03 */
[C---:B------:R-:W-:Y:S02]  /*0290*/  ISETP.GE.U32.AND P0, PT, R4.reuse, 0x700, PT ;  /* 0x000007000400780c */ /* 0x040fe40003f06070 */
[----:B------:R-:W-:-:S04]  /*02a0*/  LEA.HI R13, R4, 0x1, RZ, 0x18 ;  /* 0x00000001040d7811 */ /* 0x000fc800078fc0ff */
[----:B------:R-:W-:-:S04]  /*02b0*/  LOP3.LUT R12, R13, 0x7, RZ, 0xc0, !PT ;  /* 0x000000070d0c7812 */ /* 0x000fc800078ec0ff */
[----:B------:R-:W-:-:S03]  /*02c0*/  ISETP.NE.AND P1, PT, R12, RZ, PT ;  /* 0x000000ff0c00720c */ /* 0x000fc60003f25270 */
[----:B------:R-:W-:Y:S10]  /*02d0*/  @!P0 BRA `(.L_x_251) ;  /* 0x0000000000e08947 */ /* 0x000ff40003800000 */
[----:B------:R-:W0:Y:S01]  /*02e0*/  LDCU.64 UR4, c[0x0][0x380] ;  /* 0x00007000ff0477ac */ /* 0x000e220008000a00 */
[----:B------:R-:W-:Y:S01]  /*02f0*/  IMAD.WIDE.U32 R4, R40, 0x20, RZ ;  /* 0x0000002028047825 */ /* 0x000fe200078e00ff */
[----:B------:R-:W-:-:S03]  /*0300*/  LOP3.LUT R14, R13, 0x1fffff8, RZ, 0xc0, !PT ;  /* 0x01fffff80d0e7812 */ /* 0x000fc600078ec0ff */
[----:B------:R-:W-:-:S04]  /*0310*/  IMAD.WIDE.U32 R4, R0, 0x4000, R4 ;  /* 0x0000400000047825 */ /* 0x000fc800078e0004 */
[----:B------:R-:W-:Y:S01]  /*0320*/  IMAD.MOV R14, RZ, RZ, -R14 ;  /* 0x000000ffff0e7224 */ /* 0x000fe200078e0a0e */
[----:B0-----:R-:W-:-:S04]  /*0330*/  IADD3 R4, P0, PT, R4, UR4, RZ ;  /* 0x0000000404047c10 */ /* 0x001fc8000ff1e0ff */
[----:B------:R-:W-:-:S04]  /*0340*/  IADD3 R4, P2, PT, R4, 0x8000, RZ ;  /* 0x0000800004047810 */ /* 0x000fc80007f5e0ff */
[----:B------:R-:W-:-:S09]  /*0350*/  IADD3.X R7, PT, PT, RZ, UR5, R5, P2, P0 ;  /* 0x00000005ff077c10 */ /* 0x000fd200097e0405 */
.L_x_252:
[----:B------:R-:W-:Y:S02]  /*0360*/  IMAD.MOV.U32 R16, RZ, RZ, R4 ;  /* 0x000000ffff107224 */ /* 0x000fe400078e0004 */
[----:B------:R-:W-:-:S05]  /*0370*/  IMAD.MOV.U32 R17, RZ, RZ, R7 ;  /* 0x000000ffff117224 */ /* 0x000fca00078e0007 */
[----:B------:R-:W2:Y:S04]  /*0380*/  LDG.E.128 R4, desc[UR8][R16.64+-0x8000] ;  /* 0xff80000810047981 */ /* 0x000ea8000c1e1d00 */
[----:B------:R-:W2:Y:S02]  /*0390*/  LDG.E.128 R8, desc[UR8][R16.64+-0x6000] ;  /* 0xffa0000810087981 */ /* 0x000ea4000c1e1d00 */
[----:B--2---:R-:W-:Y:S02]  /*03a0*/  FMNMX3 R15, R28, R4, R8, PT ;  /* 0x000000041c0f7276 */ /* 0x004fe40003800008 */
[----:B------:R-:W-:Y:S02]  /*03b0*/  FMNMX3 R18, R29, R5, R9, PT ;  /* 0x000000051d127276 */ /* 0x000fe40003800009 */
[----:B------:R-:W-:-:S02]  /*03c0*/  FMNMX3 R25, R30, R6, R10, PT ;  /* 0x000000061e197276 */ /* 0x000fc4000380000a */
[----:B------:R-:W2:Y:S04]  /*03d0*/  LDG.E.128 R4, desc[UR8][R16.64+-0x7ff0] ;  /* 0xff80100810047981 */ /* 0x000ea8000c1e1d00 */
[----:B------:R-:W2:Y:S04]  /*03e0*/  LDG.E.128 R8, desc[UR8][R16.64+-0x5ff0] ;  /* 0xffa0100810087981 */ /* 0x000ea8000c1e1d00 */
[----:B------:R-:W3:Y:S01]  /*03f0*/  LDG.E.128 R28, desc[UR8][R16.64+0x4000] ;  /* 0x00400008101c7981 */ /* 0x000ee2000c1e1d00 */
[----:B--2---:R-:W-:Y:S02]  /*0400*/  FMNMX3 R19, R32, R4, R8, !PT ;  /* 0x0000000420137276 */ /* 0x004fe40007800008 */
[----:B------:R-:W-:-:S02]  /*0410*/  FMNMX3 R20, R33, R5, R9, !PT ;  /* 0x0000000521147276 */ /* 0x000fc40007800009 */
[----:B------:R-:W-:Y:S02]  /*0420*/  FMNMX3 R23, R34, R6, R10, !PT ;  /* 0x0000000622177276 */ /* 0x000fe4000780000a */
[----:B------:R-:W2:Y:S04]  /*0430*/  LDG.E.128 R4, desc[UR8][R16.64+-0x4000] ;  /* 0xffc0000810047981 */ /* 0x000ea8000c1e1d00 */
[----:B------:R-:W2:Y:S04]  /*0440*/  LDG.E.128 R8, desc[UR8][R16.64+-0x2000] ;  /* 0xffe0000810087981 */ /* 0x000ea8000c1e1d00 */
[----:B------:R-:W4:Y:S01]  /*0450*/  LDG.E.128 R32, desc[UR8][R16.64+0x4010] ;  /* 0x0040100810207981 */ /* 0x000f22000c1e1d00 */
[----:B--2---:R-:W-:-:S02]  /*0460*/  FMNMX3 R15, R15, R4, R8, PT ;  /* 0x000000040f0f7276 */ /* 0x004fc40003800008 */
[----:B------:R-:W-:Y:S02]  /*0470*/  FMNMX3 R18, R18, R5, R9, PT ;  /* 0x0000000512127276 */ /* 0x000fe40003800009 */
[----:B------:R-:W-:Y:S02]  /*0480*/  FMNMX3 R25, R25, R6, R10, PT ;  /* 0x0000000619197276 */ /* 0x000fe4000380000a */
[----:B------:R-:W2:Y:S04]  /*0490*/  LDG.E.128 R4, desc[UR8][R16.64+-0x3ff0] ;  /* 0xffc0100810047981 */ /* 0x000ea8000c1e1d00 */
[----:B------:R-:W2:Y:S02]  /*04a0*/  LDG.E.128 R8, desc[UR8][R16.64+-0x1ff0] ;  /* 0xffe0100810087981 */ /* 0x000ea4000c1e1d00 */
[----:B--2---:R-:W-:-:S02]  /*04b0*/  FMNMX3 R21, R19, R4, R8, !PT ;  /* 0x0000000413157276 */ /* 0x004fc40007800008 */
[----:B------:R-:W-:Y:S02]  /*04c0*/  FMNMX3 R20, R20, R5, R9, !PT ;  /* 0x0000000514147276 */ /* 0x000fe40007800009 */
[----:B------:R-:W-:Y:S02]  /*04d0*/  FMNMX3 R23, R23, R6, R10, !PT ;  /* 0x0000000617177276 */ /* 0x000fe4000780000a */
[----:B------:R-:W2:Y:S04]  /*04e0*/  LDG.E.128 R4, desc[UR8][R16.64] ;  /* 0x0000000810047981 */ /* 0x000ea8000c1e1d00 */
[----:B------:R-:W2:Y:S02]  /*04f0*/  LDG.E.128 R8, desc[UR8][R16.64+0x2000] ;  /* 0x0020000810087981 */ /* 0x000ea4000c1e1d00 */
        /* <DEDUP_REMOVED lines=8> */
[----:B------:R-:W3:Y:S01]  /*0580*/  LDG.E.128 R4, desc[UR8][R16.64+0x6000] ;  /* 0x0060000810047981 */ /* 0x000ee2000c1e1d00 */
[----:B------:R-:W-:-:S05]  /*0590*/  VIADD R14, R14, 0x8 ;  /* 0x000000080e0e7836 */ /* 0x000fca0000000000 */
[----:B------:R-:W-:Y:S02]  /*05a0*/  ISETP.NE.AND P0, PT, R14, RZ, PT ;  /* 0x000000ff0e00720c */ /* 0x000fe40003f05270 */
[----:B---3--:R-:W-:Y:S02]  /*05b0*/  FMNMX3 R28, R19, R28, R4, PT ;  /* 0x0000001c131c7276 */ /* 0x008fe40003800004 */
[----:B------:R-:W-:Y:S02]  /*05c0*/  FMNMX3 R29, R18, R29, R5, PT ;  /* 0x0000001d121d7276 */ /* 0x000fe40003800005 */
[----:B------:R-:W-:Y:S02]  /*05d0*/  FMNMX3 R30, R15, R30, R6, PT ;  /* 0x0000001e0f1e7276 */ /* 0x000fe40003800006 */
[----:B------:R-:W4:Y:S01]  /*05e0*/  LDG.E.128 R4, desc[UR8][R16.64+0x6010] ;  /* 0x0060100810047981 */ /* 0x000f22000c1e1d00 */
[----:B------:R-:W-:Y:S01]  /*05f0*/  VIADD R40, R40, 0x800 ;  /* 0x0000080028287836 */ /* 0x000fe20000000000 */
[----:B----4-:R-:W-:-:S02]  /*0600*/  FMNMX3 R32, R11, R32, R4, !PT ;  /* 0x000000200b207276 */ /* 0x010fc40007800004 */
[----:B------:R-:W-:Y:S02]  /*0610*/  IADD3 R4, P2, PT, R16, 0x10000, RZ ;  /* 0x0001000010047810 */ /* 0x000fe40007f5e0ff */
[----:B------:R-:W-:Y:S02]  /*0620*/  FMNMX3 R33, R8, R33, R5, !PT ;  /* 0x0000002108217276 */ /* 0x000fe40007800005 */
[----:B------:R-:W-:Y:S01]  /*0630*/  FMNMX3 R34, R9, R34, R6, !PT ;  /* 0x0000002209227276 */ /* 0x000fe20007800006 */
[----:B------:R-:W-:Y:S01]  /*0640*/  IMAD.X R7, RZ, RZ, R17, P2 ;  /* 0x000000ffff077224 */ /* 0x000fe200010e0611 */
[----:B------:R-:W-:Y:S07]  /*0650*/  @P0 BRA `(.L_x_252) ;  /* 0xfffffffc00400947 */ /* 0x000fee000383ffff */
.L_x_251:
[----:B------:R-:W-:Y:S05]  /*0660*/  BSYNC.RECONVERGENT B2 ;  /* 0x0000000000027941 */ /* 0x000fea0003800200 */
.L_x_250:
[----:B------:R-:W-:Y:S05]  /*0670*/  @!P1 BRA `(.L_x_249) ;  /* 0x0000000000fc9947 */ /* 0x000fea0003800000 */
[----:B------:R-:W-:Y:S01]  /*0680*/  ISETP.GE.U32.AND P0, PT, R12, 0x4, PT ;  /* 0x000000040c00780c */ /* 0x000fe20003f06070 */
[----:B------:R-:W-:Y:S01]  /*0690*/  BSSY.RECONVERGENT B2, `(.L_x_253) ;  /* 0x000001d000027945 */ /* 0x000fe20003800200 */
[----:B------:R-:W-:-:S11]  /*06a0*/  LOP3.LUT P1, R31, R13, 0x3, RZ, 0xc0, !PT ;  /* 0x000000030d1f7812 */ /* 0x000fd6000782c0ff */
[----:B------:R-:W-:Y:S05]  /*06b0*/  @!P0 BRA `(.L_x_254) ;  /* 0x0000000000688947 */ /* 0x000fea0003800000 */
[----:B------:R-:W0:Y:S01]  /*06c0*/  LDCU.64 UR4, c[0x0][0x380] ;  /* 0x00007000ff0477ac */ /* 0x000e220008000a00 */
[----:B------:R-:W-:-:S04]  /*06d0*/  IADD3 R4, P0, PT, R3, R40, RZ ;  /* 0x0000002803047210 */ /* 0x000fc80007f1e0ff */
[----:B------:R-:W-:Y:S02]  /*06e0*/  LEA.HI.X.SX32 R5, R40, RZ, 0x1, P0 ;  /* 0x000000ff28057211 */ /* 0x000fe400000f0eff */
[----:B0-----:R-:W-:-:S04]  /*06f0*/  LEA R44, P0, R4, UR4, 0x5 ;  /* 0x00000004042c7c11 */ /* 0x001fc8000f8028ff */
[----:B------:R-:W-:-:S05]  /*0700*/  LEA.HI.X R45, R4, UR5, R5, 0x5, P0 ;  /* 0x00000005042d7c11 */ /* 0x000fca00080f2c05 */
[----:B------:R-:W2:Y:S04]  /*0710*/  LDG.E.128 R12, desc[UR8][R44.64+0x2000] ;  /* 0x002000082c0c7981 */ /* 0x000ea8000c1e1d00 */
[----:B------:R-:W2:Y:S04]  /*0720*/  LDG.E.128 R16, desc[UR8][R44.64] ;  /* 0x000000082c107981 */ /* 0x000ea8000c1e1d00 */
[----:B------:R-:W3:Y:S04]  /*0730*/  LDG.E.128 R4, desc[UR8][R44.64+0x6000] ;  /* 0x006000082c047981 */ /* 0x000ee8000c1e1d00 */
[----:B------:R-:W4:Y:S04]  /*0740*/  LDG.E.128 R8, desc[UR8][R44.64+0x4000] ;  /* 0x004000082c087981 */ /* 0x000f28000c1e1d00 */
[----:B------:R-:W5:Y:S04]  /*0750*/  LDG.E.128 R24, desc[UR8][R44.64+0x10] ;  /* 0x000010082c187981 */ /* 0x000f68000c1e1d00 */
[----:B------:R-:W5:Y:S01]  /*0760*/  LDG.E.128 R20, desc[UR8][R44.64+0x2010] ;  /* 0x002010082c147981 */ /* 0x000f62000c1e1d00 */
[----:B--2---:R-:W-:-:S02]  /*0770*/  FMNMX3 R15, R28, R16, R12, PT ;  /* 0x000000101c0f7276 */ /* 0x004fc4000380000c */
[----:B------:R-:W-:Y:S02]  /*0780*/  FMNMX3 R12, R29, R17, R13, PT ;  /* 0x000000111d0c7276 */ /* 0x000fe4000380000d */
[----:B---3--:R-:W-:Y:S02]  /*0790*/  FMNMX3 R7, R30, R18, R14, PT ;  /* 0x000000121e077276 */ /* 0x008fe4000380000e */
[----:B------:R-:W2:Y:S01]  /*07a0*/  LDG.E.128 R16, desc[UR8][R44.64+0x6010] ;  /* 0x006010082c107981 */ /* 0x000ea2000c1e1d00 */
[----:B----4-:R-:W-:Y:S02]  /*07b0*/  FMNMX3 R28, R15, R8, R4, PT ;  /* 0x000000080f1c7276 */ /* 0x010fe40003800004 */
[----:B------:R-:W-:Y:S02]  /*07c0*/  FMNMX3 R29, R12, R9, R5, PT ;  /* 0x000000090c1d7276 */ /* 0x000fe40003800005 */
[----:B------:R-:W2:Y:S01]  /*07d0*/  LDG.E.128 R12, desc[UR8][R44.64+0x4010] ;  /* 0x004010082c0c7981 */ /* 0x000ea2000c1e1d00 */
[----:B-----5:R-:W-:-:S02]  /*07e0*/  FMNMX3 R5, R32, R24, R20, !PT ;  /* 0x0000001820057276 */ /* 0x020fc40007800014 */
[----:B------:R-:W-:Y:S02]  /*07f0*/  FMNMX3 R4, R33, R25, R21, !PT ;  /* 0x0000001921047276 */ /* 0x000fe40007800015 */
[----:B------:R-:W-:Y:S01]  /*0800*/  FMNMX3 R9, R34, R26, R22, !PT ;  /* 0x0000001a22097276 */ /* 0x000fe20007800016 */
[----:B------:R-:W-:Y:S01]  /*0810*/  VIADD R40, R40, 0x400 ;  /* 0x0000040028287836 */ /* 0x000fe20000000000 */
[----:B------:R-:W-:Y:S02]  /*0820*/  FMNMX3 R30, R7, R10, R6, PT ;  /* 0x0000000a071e7276 */ /* 0x000fe40003800006 */
[----:B--2---:R-:W-:Y:S02]  /*0830*/  FMNMX3 R32, R5, R12, R16, !PT ;  /* 0x0000000c05207276 */ /* 0x004fe40007800010 */
[----:B------:R-:W-:Y:S02]  /*0840*/  FMNMX3 R33, R4, R13, R17, !PT ;  /* 0x0000000d04217276 */ /* 0x000fe40007800011 */
[----:B------:R-:W-:-:S07]  /*0850*/  FMNMX3 R34, R9, R14, R18, !PT ;  /* 0x0000000e09227276 */ /* 0x000fce0007800012 */
.L_x_254:
[----:B------:R-:W-:Y:S05]  /*0860*/  BSYNC.RECONVERGENT B2 ;  /* 0x0000000000027941 */ /* 0x000fea0003800200 */
.L_x_253:
[----:B------:R-:W-:Y:S05]  /*0870*/  @!P1 BRA `(.L_x_249) ;  /* 0x00000000007c9947 */ /* 0x000fea0003800000 */
[----:B------:R-:W-:-:S13]  /*0880*/  ISETP.NE.AND P1, PT, R31, 0x1, PT ;  /* 0x000000011f00780c */ /* 0x000fda0003f25270 */
[----:B------:R-:W0:Y:S01]  /*0890*/  @P1 LDC.64 R44, c[0x0][0x380] ;  /* 0x0000e000ff2c1b82 */ /* 0x000e220000000a00 */
[----:B------:R-:W-:-:S04]  /*08a0*/  @P1 IADD3 R4, P0, PT, R3, R40, RZ ;  /* 0x0000002803041210 */ /* 0x000fc80007f1e0ff */
[----:B------:R-:W-:Y:S02]  /*08b0*/  @P1 LEA.HI.X.SX32 R5, R40, RZ, 0x1, P0 ;  /* 0x000000ff28051211 */ /* 0x000fe400000f0eff */
[----:B0-----:R-:W-:-:S04]  /*08c0*/  @P1 LEA R44, P0, R4, R44, 0x5 ;  /* 0x0000002c042c1211 */ /* 0x001fc800078028ff */
[----:B------:R-:W-:Y:S02]  /*08d0*/  @P1 LEA.HI.X R45, R4, R45, R5, 0x5, P0 ;  /* 0x0000002d042d1211 */ /* 0x000fe400000f2c05 */
[----:B------:R-:W-:Y:S01]  /*08e0*/  LOP3.LUT P0, RZ, R42, 0x100, RZ, 0xc0, !PT ;  /* 0x000001002aff7812 */ /* 0x000fe2000780c0ff */
[----:B------:R-:W-:Y:S02]  /*08f0*/  @P1 VIADD R40, R40, 0x200 ;  /* 0x0000020028281836 */ /* 0x000fe40000000000 */
[----:B------:R-:W2:Y:S04]  /*0900*/  @P1 LDG.E.128 R4, desc[UR8][R44.64+0x2000] ;  /* 0x002000082c041981 */ /* 0x000ea8000c1e1d00 */
[----:B------:R-:W2:Y:S04]  /*0910*/  @P1 LDG.E.128 R8, desc[UR8][R44.64] ;  /* 0x000000082c081981 */ /* 0x000ea8000c1e1d00 */
[----:B------:R-:W3:Y:S02]  /*0920*/  @P1 LDG.E.128 R16, desc[UR8][R44.64+0x2010] ;  /* 0x002010082c101981 */ /* 0x000ee4000c1e1d00 */
[----:B------:R-:W0:Y:S01]  /*0930*/  @!P0 LDC.64 R12, c[0x0][0x380] ;  /* 0x0000e000ff0c8b82 */ /* 0x000e220000000a00 */
[----:B------:R-:W-:-:S04]  /*0940*/  @!P0 IADD3 R3, P2, PT, R3, R40, RZ ;  /* 0x0000002803038210 */ /* 0x000fc80007f5e0ff */
[----:B------:R-:W-:Y:S02]  /*0950*/  @!P0 LEA.HI.X.SX32 R14, R40, RZ, 0x1, P2 ;  /* 0x000000ff280e8211 */ /* 0x000fe400010f0eff */
[----:B0-----:R-:W-:-:S04]  /*0960*/  @!P0 LEA R40, P2, R3, R12, 0x5 ;  /* 0x0000000c03288211 */ /* 0x001fc800078428ff */
[----:B------:R-:W-:Y:S02]  /*0970*/  @!P0 LEA.HI.X R41, R3, R13, R14, 0x5, P2 ;  /* 0x0000000d03298211 */ /* 0x000fe400010f2c0e */
[----:B------:R-:W3:Y:S04]  /*0980*/  @P1 LDG.E.128 R12, desc[UR8][R44.64+0x10] ;  /* 0x000010082c0c1981 */ /* 0x000ee8000c1e1d00 */
[----:B------:R-:W4:Y:S04]  /*0990*/  @!P0 LDG.E.128 R24, desc[UR8][R40.64] ;  /* 0x0000000828188981 */ /* 0x000f28000c1e1d00 */
[----:B------:R-:W5:Y:S01]  /*09a0*/  @!P0 LDG.E.128 R20, desc[UR8][R40.64+0x10] ;  /* 0x0000100828148981 */ /* 0x000f62000c1e1d00 */
[----:B--2---:R-:W-:-:S02]  /*09b0*/  @P1 FMNMX3 R28, R28, R8, R4, PT ;  /* 0x000000081c1c1276 */ /* 0x004fc40003800004 */
[----:B------:R-:W-:Y:S02]  /*09c0*/  @P1 FMNMX3 R29, R29, R9, R5, PT ;  /* 0x000000091d1d1276 */ /* 0x000fe40003800005 */
[----:B------:R-:W-:Y:S02]  /*09d0*/  @P1 FMNMX3 R30, R30, R10, R6, PT ;  /* 0x0000000a1e1e1276 */ /* 0x000fe40003800006 */
[----:B---3--:R-:W-:Y:S02]  /*09e0*/  @P1 FMNMX3 R32, R32, R12, R16, !PT ;  /* 0x0000000c20201276 */ /* 0x008fe40007800010 */
[----:B------:R-:W-:Y:S02]  /*09f0*/  @P1 FMNMX3 R33, R33, R13, R17, !PT ;  /* 0x0000000d21211276 */ /* 0x000fe40007800011 */
[----:B------:R-:W-:Y:S02]  /*0a00*/  @P1 FMNMX3 R34, R34, R14, R18, !PT ;  /* 0x0000000e22221276 */ /* 0x000fe40007800012 */
[----:B----4-:R-:W-:-:S02]  /*0a10*/  @!P0 FMNMX R28, R28, R24, PT ;  /* 0x000000181c1c8209 */ /* 0x010fc40003800000 */
[----:B------:R-:W-:Y:S02]  /*0a20*/  @!P0 FMNMX R29, R29, R25, PT ;  /* 0x000000191d1d8209 */ /* 0x000fe40003800000 */
[----:B------:R-:W-:Y:S02]  /*0a30*/  @!P0 FMNMX R30, R30, R26, PT ;  /* 0x0000001a1e1e8209 */ /* 0x000fe40003800000 */
[----:B-----5:R-:W-:Y:S02]  /*0a40*/  @!P0 FMNMX R32, R32, R20, !PT ;  /* 0x0000001420208209 */ /* 0x020fe40007800000 */
[----:B------:R-:W-:Y:S02]  /*0a50*/  @!P0 FMNMX R33, R33, R21, !PT ;  /* 0x0000001521218209 */ /* 0x000fe40007800000 */
[----:B------:R-:W-:-:S07]  /*0a60*/  @!P0 FMNMX R34, R34, R22, !PT ;  /* 0x0000001622228209 */ /* 0x000fce0007800000 */
.L_x_249:
[----:B------:R-:W-:Y:S05]  /*0a70*/  BSYNC.RECONVERGENT B1 ;  /* 0x0000000000017941 */ /* 0x000fea0003800200 */
.L_x_248:
[----:B------:R-:W-:Y:S02]  /*0a80*/  ISETP.GE.AND P0, PT, R38, 0x100, PT ;  /* 0x000001002600780c */ /* 0x000fe40003f06270 */
[--C-:B------:R-:W-:Y:S02]  /*0a90*/  SHF.R.U32.HI R10, RZ, 0x8, R37.reuse ;  /* 0x00000008ff0a7819 */ /* 0x100fe40000011625 */
[----:B------:R-:W-:Y:S02]  /*0aa0*/  SHF.R.U32.HI R3, RZ, 0x18, R37 ;  /* 0x00000018ff037819 */ /* 0x000fe40000011625 */
[--C-:B------:R-:W-:Y:S02]  /*0ab0*/  SHF.R.U32.HI R5, RZ, 0x8, R36.reuse ;  /* 0x00000008ff057819 */ /* 0x100fe40000011624 */
[----:B------:R-:W-:-:S05]  /*0ac0*/  SHF.R.U32.HI R4, RZ, 0x18, R36 ;  /* 0x00000018ff047819 */ /* 0x000fca0000011624 */
[----:B------:R-:W-:Y:S05]  /*0ad0*/  @!P0 BRA `(.L_x_255) ;  /* 0x00000008005c8947 */ /* 0x000fea0003800000 */
[----:B------:R-:W0:Y:S01]  /*0ae0*/  S2R R15, SR_LANEID ;  /* 0x00000000000f7919 */ /* 0x000e220000000000 */
[----:B------:R-:W-:Y:S01]  /*0af0*/  PRMT R16, R36, 0x7732, RZ ;  /* 0x0000773224107816 */ /* 0x000fe200000000ff */
[----:B------:R-:W-:Y:S01]  /*0b00*/  BSSY.RECONVERGENT B1, `(.L_x_256) ;  /* 0x0000065000017945 */ /* 0x000fe20003800200 */
[----:B------:R-:W-:Y:S01]  /*0b10*/  LOP3.LUT R12, R10, 0xffff, RZ, 0xc0, !PT ;  /* 0x0000ffff0a0c7812 */ /* 0x000fe200078ec0ff */
[----:B------:R-:W1:Y:S01]  /*0b20*/  SHFL.DOWN PT, R7, R28, 0x1, 0x1f ;  /* 0x08201f001c077f89 */ /* 0x000e6200000e0000 */
[----:B------:R-:W-:Y:S01]  /*0b30*/  LOP3.LUT R14, R5, 0xffff, RZ, 0xc0, !PT ;  /* 0x0000ffff050e7812 */ /* 0x000fe200078ec0ff */
[----:B------:R-:W-:Y:S01]  /*0b40*/  IMAD.MOV.U32 R5, RZ, RZ, R16 ;  /* 0x000000ffff057224 */ /* 0x000fe200078e0010 */
[C---:B------:R-:W-:Y:S01]  /*0b50*/  PRMT R10, R37.reuse, 0x7732, RZ ;  /* 0x00007732250a7816 */ /* 0x040fe200000000ff */
[----:B------:R-:W2:Y:S01]  /*0b60*/  SHFL.DOWN PT, R6, R29, 0x1, 0x1f ;  /* 0x08201f001d067f89 */ /* 0x000ea200000e0000 */
[----:B------:R-:W-:Y:S02]  /*0b70*/  LOP3.LUT R37, R37, 0xffff, RZ, 0xc0, !PT ;  /* 0x0000ffff25257812 */ /* 0x000fe400078ec0ff */
[----:B------:R-:W-:Y:S01]  /*0b80*/  LOP3.LUT R17, R36, 0xffff, RZ, 0xc0, !PT ;  /* 0x0000ffff24117812 */ /* 0x000fe200078ec0ff */
[----:B------:R-:W3:Y:S01]  /*0b90*/  SHFL.DOWN PT, R9, R30, 0x1, 0x1f ;  /* 0x08201f001e097f89 */ /* 0x000ee200000e0000 */
[----:B------:R-:W-:-:S02]  /*0ba0*/  PRMT R37, R37, 0x3340, R12 ;  /* 0x0000334025257816 */ /* 0x000fc4000000000c */
[----:B------:R-:W-:Y:S01]  /*0bb0*/  PRMT R14, R17, 0x3340, R14 ;  /* 0x00003340110e7816 */ /* 0x000fe2000000000e */
[----:B------:R-:W4:Y:S01]  /*0bc0*/  SHFL.DOWN PT, R11, R32, 0x1, 0x1f ;  /* 0x08201f00200b7f89 */ /* 0x000f2200000e0000 */
[----:B------:R-:W-:Y:S02]  /*0bd0*/  PRMT R10, R10, 0x3340, R3 ;  /* 0x000033400a0a7816 */ /* 0x000fe40000000003 */
[----:B------:R-:W-:Y:S01]  /*0be0*/  PRMT R5, R5, 0x3340, R4 ;  /* 0x0000334005057816 */ /* 0x000fe20000000004 */
[----:B------:R-:W5:Y:S01]  /*0bf0*/  SHFL.DOWN PT, R8, R33, 0x1, 0x1f ;  /* 0x08201f0021087f89 */ /* 0x000f6200000e0000 */
[----:B------:R-:W-:Y:S02]  /*0c00*/  PRMT R36, R37, 0x5410, R10 ;  /* 0x0000541025247816 */ /* 0x000fe4000000000a */
[----:B------:R-:W-:Y:S01]  /*0c10*/  PRMT R3, R14, 0x5410, R5 ;  /* 0x000054100e037816 */ /* 0x000fe20000000005 */
[----:B------:R-:W5:Y:S01]  /*0c20*/  SHFL.DOWN PT, R13, R34, 0x1, 0x1f ;  /* 0x08201f00220d7f89 */ /* 0x000f6200000e0000 */
[----:B0-----:R-:W-:-:S02]  /*0c30*/  ISETP.GT.AND P0, PT, R15, 0x1e, PT ;  /* 0x0000001e0f00780c */ /* 0x001fc40003f04270 */
[----:B------:R-:W-:-:S11]  /*0c40*/  ISETP.NE.AND P1, PT, R15, RZ, PT ;  /* 0x000000ff0f00720c */ /* 0x000fd60003f25270 */
        /* <DEDUP_REMOVED lines=41> */
[----:B------:R-:W0:Y:S01]  /*0ee0*/  SHFL.DOWN PT, R7, R28, 0x10, 0x1f ;  /* 0x0a001f001c077f89 */ /* 0x000e2200000e0000 */
[----:B--2---:R-:W-:Y:S02]  /*0ef0*/  @!P0 FMNMX R30, R30, R9, PT ;  /* 0x000000091e1e8209 */ /* 0x004fe40003800000 */
[----:B---3--:R-:W-:Y:S02]  /*0f00*/  @!P0 FMNMX R32, R32, R11, !PT ;  /* 0x0000000b20208209 */ /* 0x008fe40007800000 */
[----:B----4-:R-:W-:-:S03]  /*0f10*/  @!P0 FMNMX R33, R33, R8, !PT ;  /* 0x0000000821218209 */ /* 0x010fc60007800000 */
[----:B------:R-:W1:Y:S01]  /*0f20*/  SHFL.DOWN PT, R11, R32, 0x10, 0x1f ;  /* 0x0a001f00200b7f89 */ /* 0x000e6200000e0000 */
[----:B-----5:R-:W-:-:S03]  /*0f30*/  @!P0 FMNMX R34, R34, R13, !PT ;  /* 0x0000000d22228209 */ /* 0x020fc60007800000 */
[----:B------:R-:W2:Y:S01]  /*0f40*/  SHFL.DOWN PT, R8, R29, 0x10, 0x1f ;  /* 0x0a001f001d087f89 */ /* 0x000ea200000e0000 */
[----:B------:R-:W-:-:S03]  /*0f50*/  ISETP.GT.AND P0, PT, R15, 0xf, PT ;  /* 0x0000000f0f00780c */ /* 0x000fc60003f04270 */
[----:B------:R-:W3:Y:S04]  /*0f60*/  SHFL.DOWN PT, R13, R30, 0x10, 0x1f ;  /* 0x0a001f001e0d7f89 */ /* 0x000ee800000e0000 */
[----:B------:R-:W4:Y:S04]  /*0f70*/  SHFL.DOWN PT, R6, R33, 0x10, 0x1f ;  /* 0x0a001f0021067f89 */ /* 0x000f2800000e0000 */
[----:B------:R-:W5:Y:S02]  /*0f80*/  SHFL.DOWN PT, R9, R34, 0x10, 0x1f ;  /* 0x0a001f0022097f89 */ /* 0x000f6400000e0000 */
[----:B0-----:R-:W-:-:S02]  /*0f90*/  @!P0 FMNMX R28, R28, R7, PT ;  /* 0x000000071c1c8209 */ /* 0x001fc40003800000 */
[----:B-1----:R-:W-:Y:S02]  /*0fa0*/  @!P0 FMNMX R32, R32, R11, !PT ;  /* 0x0000000b20208209 */ /* 0x002fe40007800000 */
[----:B--2---:R-:W-:Y:S02]  /*0fb0*/  @!P0 FMNMX R29, R29, R8, PT ;  /* 0x000000081d1d8209 */ /* 0x004fe40003800000 */
[----:B---3--:R-:W-:Y:S02]  /*0fc0*/  @!P0 FMNMX R30, R30, R13, PT ;  /* 0x0000000d1e1e8209 */ /* 0x008fe40003800000 */
[----:B----4-:R-:W-:Y:S02]  /*0fd0*/  @!P0 FMNMX R33, R33, R6, !PT ;  /* 0x0000000621218209 */ /* 0x010fe40007800000 */
[----:B-----5:R-:W-:Y:S01]  /*0fe0*/  @!P0 FMNMX R34, R34, R9, !PT ;  /* 0x0000000922228209 */ /* 0x020fe20007800000 */
[----:B------:R-:W-:Y:S06]  /*0ff0*/  @P1 BRA `(.L_x_257) ;  /* 0x0000000000541947 */ /* 0x000fec0003800000 */
[----:B------:R-:W0:Y:S01]  /*1000*/  S2R R11, SR_CgaCtaId ;  /* 0x00000000000b7919 */ /* 0x000e220000008800 */
[----:B------:R-:W-:Y:S02]  /*1010*/  PRMT R4, R36, 0x7732, RZ ;  /* 0x0000773224047816 */ /* 0x000fe400000000ff */
[--C-:B------:R-:W-:Y:S02]  /*1020*/  SHF.R.U32.HI R5, RZ, 0x18, R36.reuse ;  /* 0x00000018ff057819 */ /* 0x100fe40000011624 */
[----:B------:R-:W-:Y:S02]  /*1030*/  PRMT R7, R3, 0x7732, RZ ;  /* 0x0000773203077816 */ /* 0x000fe400000000ff */
[----:B------:R-:W-:Y:S02]  /*1040*/  PRMT R6, R4, 0x3340, R5 ;  /* 0x0000334004067816 */ /* 0x000fe40000000005 */
[----:B------:R-:W-:Y:S02]  /*1050*/  SHF.R.U32.HI R5, RZ, 0x8, R36 ;  /* 0x00000008ff057819 */ /* 0x000fe40000011624 */
[----:B------:R-:W-:-:S02]  /*1060*/  SHF.R.U32.HI R10, RZ, 0x8, R3 ;  /* 0x00000008ff0a7819 */ /* 0x000fc40000011603 */
[----:B------:R-:W-:Y:S02]  /*1070*/  SHF.R.U32.HI R8, RZ, 0x18, R3 ;  /* 0x00000018ff087819 */ /* 0x000fe40000011603 */
[----:B------:R-:W-:Y:S02]  /*1080*/  LOP3.LUT R5, R5, 0xffff, RZ, 0xc0, !PT ;  /* 0x0000ffff05057812 */ /* 0x000fe400078ec0ff */
[----:B------:R-:W-:Y:S02]  /*1090*/  MOV R4, 0x400 ;  /* 0x0000040000047802 */ /* 0x000fe40000000f00 */
[----:B------:R-:W-:Y:S02]  /*10a0*/  LOP3.LUT R10, R10, 0xffff, RZ, 0xc0, !PT ;  /* 0x0000ffff0a0a7812 */ /* 0x000fe400078ec0ff */
[----:B------:R-:W-:Y:S02]  /*10b0*/  PRMT R8, R7, 0x3340, R8 ;  /* 0x0000334007087816 */ /* 0x000fe40000000008 */
[----:B------:R-:W-:-:S02]  /*10c0*/  PRMT R7, R36, 0x3340, R5 ;  /* 0x0000334024077816 */ /* 0x000fc40000000005 */
[----:B------:R-:W-:Y:S02]  /*10d0*/  PRMT R9, R3, 0x3340, R10 ;  /* 0x0000334003097816 */ /* 0x000fe4000000000a */
[----:B------:R-:W-:Y:S02]  /*10e0*/  PRMT R31, R7, 0x5410, R6 ;  /* 0x00005410071f7816 */ /* 0x000fe40000000006 */
[----:B------:R-:W-:Y:S02]  /*10f0*/  PRMT R35, R9, 0x5410, R8 ;  /* 0x0000541009237816 */ /* 0x000fe40000000008 */
[----:B0-----:R-:W-:Y:S02]  /*1100*/  LEA R5, R11, R4, 0x18 ;  /* 0x000000040b057211 */ /* 0x001fe400078ec0ff */
[----:B------:R-:W-:-:S05]  /*1110*/  LOP3.LUT R4, R2, 0x3e0, RZ, 0xc0, !PT ;  /* 0x000003e002047812 */ /* 0x000fca00078ec0ff */
[----:B------:R-:W-:-:S05]  /*1120*/  IMAD.IADD R4, R4, 0x1, R5 ;  /* 0x0000000104047824 */ /* 0x000fca00078e0205 */
[----:B------:R0:W-:Y:S04]  /*1130*/  STS.128 [R4+0x10], R28 ;  /* 0x0000101c04007388 */ /* 0x0001e80000000c00 */
[----:B------:R0:W-:Y:S02]  /*1140*/  STS.128 [R4+0x20], R32 ;  /* 0x0000202004007388 */ /* 0x0001e40000000c00 */
.L_x_257:
[----:B------:R-:W-:Y:S05]  /*1150*/  BSYNC.RECONVERGENT B1 ;  /* 0x0000000000017941 */ /* 0x000fea0003800200 */
.L_x_256:
[----:B------:R-:W-:Y:S01]  /*1160*/  BAR.SYNC.DEFER_BLOCKING 0x0 ;  /* 0x0000000000007b1d */ /* 0x000fe20000010000 */
[----:B------:R-:W-:-:S13]  /*1170*/  ISETP.NE.AND P0, PT, R2, RZ, PT ;  /* 0x000000ff0200720c */ /* 0x000fda0003f05270 */
[----:B------:R-:W-:Y:S05]  /*1180*/  @P0 BRA `(.L_x_258) ;  /* 0x0000002400340947 */ /* 0x000fea0003800000 */
[----:B------:R-:W1:Y:S01]  /*1190*/  S2UR UR5, SR_CgaCtaId ;  /* 0x00000000000579c3 */ /* 0x000e620000008800 */
[----:B------:R-:W-:Y:S01]  /*11a0*/  UMOV UR4, 0x400 ;  /* 0x0000040000047882 */ /* 0x000fe20000000000 */
[----:B------:R-:W-:Y:S01]  /*11b0*/  IMAD.MOV.U32 R36, RZ, RZ, RZ ;  /* 0x000000ffff247224 */ /* 0x000fe200078e00ff */
[----:B-1----:R-:W-:-:S09]  /*11c0*/  ULEA UR4, UR5, UR4, 0x18 ;  /* 0x0000000405047291 */ /* 0x002fd2000f8ec0ff */
[----:B------:R-:W-:Y:S04]  /*11d0*/  LDS.128 R24, [UR4+0x30] ;  /* 0x00003004ff187984 */ /* 0x000fe80008000c00 */
[----:B0-----:R-:W0:Y:S04]  /*11e0*/  LDS.128 R4, [UR4+0x50] ;  /* 0x00005004ff047984 */ /* 0x001e280008000c00 */
[----:B------:R-:W-:Y:S04]  /*11f0*/  LDS.128 R20, [UR4+0x40] ;  /* 0x00004004ff147984 */ /* 0x000fe80008000c00 */
[----:B------:R-:W1:Y:S04]  /*1200*/  LDS.128 R8, [UR4+0x60] ;  /* 0x00006004ff087984 */ /* 0x000e680008000c00 */
[----:B------:R-:W-:Y:S04]  /*1210*/  LDS.128 R12, [UR4+0x70] ;  /* 0x00007004ff0c7984 */ /* 0x000fe80008000c00 */
[----:B------:R-:W2:Y:S01]  /*1220*/  LDS.128 R16, [UR4+0x90] ;  /* 0x00009004ff107984 */ /* 0x000ea20008000c00 */
[----:B0-----:R-:W-:-:S02]  /*1230*/  FMNMX3 R3, R28, R24, R4, PT ;  /* 0x000000181c037276 */ /* 0x001fc40003800004 */
[----:B------:R-:W-:Y:S02]  /*1240*/  FMNMX3 R2, R29, R25, R5, PT ;  /* 0x000000191d027276 */ /* 0x000fe40003800005 */
[----:B------:R-:W-:Y:S02]  /*1250*/  FMNMX3 R37, R30, R26, R6, PT ;  /* 0x0000001a1e257276 */ /* 0x000fe40003800006 */
[----:B------:R-:W-:Y:S01]  /*1260*/  LDS.128 R24, [UR4+0x80] ;  /* 0x00008004ff187984 */ /* 0x000fe20008000c00 */
[----:B-1----:R-:W-:-:S03]  /*1270*/  FMNMX3 R29, R32, R20, R8, !PT ;  /* 0x00000014201d7276 */ /* 0x002fc60007800008 */
[----:B------:R-:W0:Y:S01]  /*1280*/  LDS.128 R4, [UR4+0xa0] ;  /* 0x0000a004ff047984 */ /* 0x000e220008000c00 */
[----:B------:R-:W-:Y:S02]  /*1290*/  FMNMX3 R28, R33, R21, R9, !PT ;  /* 0x00000015211c7276 */ /* 0x000fe40007800009 */
[----:B------:R-:W-:Y:S02]  /*12a0*/  FMNMX3 R33, R34, R22, R10, !PT ;  /* 0x0000001622217276 */ /* 0x000fe4000780000a */
[----:B------:R-:W-:Y:S01]  /*12b0*/  LDS.128 R20, [UR4+0xb0] ;  /* 0x0000b004ff147984 */ /* 0x000fe20008000c00 */
[----:B--2---:R-:W-:Y:S02]  /*12c0*/  FMNMX3 R3, R3, R12, R16, PT ;  /* 0x0000000c03037276 */ /* 0x004fe40003800010 */
[----:B------:R-:W-:Y:S01]  /*12d0*/  FMNMX3 R2, R2, R13, R17, PT ;  /* 0x0000000d02027276 */ /* 0x000fe20003800011 */
[----:B------:R-:W1:Y:S01]  /*12e0*/  LDS.128 R8, [UR4+0xd0] ;  /* 0x0000d004ff087984 */ /* 0x000e620008000c00 */
[----:B------:R-:W-:-:S03]  /*12f0*/  FMNMX3 R37, R37, R14, R18, PT ;  /* 0x0000000e25257276 */ /* 0x000fc60003800012 */
[----:B------:R-:W-:Y:S04]  /*1300*/  LDS.128 R12, [UR4+0xc0] ;  /* 0x0000c004ff0c7984 */ /* 0x000fe80008000c00 */
[----:B------:R-:W2:Y:S01]  /*1310*/  LDS.128 R16, [UR4+0xe0] ;  /* 0x0000e004ff107984 */ /* 0x000ea20008000c00 */
[----:B0-----:R-:W-:Y:S02]  /*1320*/  FMNMX3 R7, R29, R24, R4, !PT ;  /* 0x000000181d077276 */ /* 0x001fe40007800004 */
[----:B------:R-:W-:Y:S02]  /*1330*/  FMNMX3 R4, R28, R25, R5, !PT ;  /* 0x000000191c047276 */ /* 0x000fe40007800005 */
[----:B------:R-:W0:Y:S01]  /*1340*/  LDS.128 R28, [UR4+0xf0] ;  /* 0x0000f004ff1c7984 */ /* 0x000e220008000c00 */
[----:B------:R-:W-:-:S03]  /*1350*/  FMNMX3 R5, R33, R26, R6, !PT ;  /* 0x0000001a21057276 */ /* 0x000fc60007800006 */
[----:B------:R-:W3:Y:S01]  /*1360*/  LDS.128 R32, [UR4+0x100] ;  /* 0x00010004ff207984 */ /* 0x000ee20008000c00 */
[----:B-1----:R-:W-:Y:S02]  /*1370*/  FMNMX3 R3, R3, R20, R8, PT ;  /* 0x0000001403037276 */ /* 0x002fe40003800008 */
[----:B------:R-:W-:Y:S02]  /*1380*/  FMNMX3 R2, R2, R21, R9, PT ;  /* 0x0000001502027276 */ /* 0x000fe40003800009 */
[----:B------:R-:W-:Y:S02]  /*1390*/  FMNMX3 R37, R37, R22, R10, PT ;  /* 0x0000001625257276 */ /* 0x000fe4000380000a */
[----:B--2---:R-:W-:Y:S02]  /*13a0*/  FMNMX3 R7, R7, R12, R16, !PT ;  /* 0x0000000c07077276 */ /* 0x004fe40007800010 */
[----:B------:R-:W-:Y:S02]  /*13b0*/  FMNMX3 R4, R4, R13, R17, !PT ;  /* 0x0000000d04047276 */ /* 0x000fe40007800011 */
[----:B------:R-:W-:-:S02]  /*13c0*/  FMNMX3 R5, R5, R14, R18, !PT ;  /* 0x0000000e05057276 */ /* 0x000fc40007800012 */
[----:B0-----:R-:W-:Y:S01]  /*13d0*/  FMNMX R28, R3, R28, PT ;  /* 0x0000001c031c7209 */ /* 0x001fe20003800000 */
[----:B------:R-:W-:Y:S01]  /*13e0*/  IMAD.MOV.U32 R3, RZ, RZ, RZ ;  /* 0x000000ffff037224 */ /* 0x000fe200078e00ff */
[----:B------:R-:W-:Y:S02]  /*13f0*/  FMNMX R29, R2, R29, PT ;  /* 0x0000001d021d7209 */ /* 0x000fe40003800000 */
[----:B------:R-:W-:Y:S02]  /*1400*/  FMNMX R30, R37, R30, PT ;  /* 0x0000001e251e7209 */ /* 0x000fe40003800000 */
[----:B---3--:R-:W-:Y:S02]  /*1410*/  FMNMX R32, R7, R32, !PT ;  /* 0x0000002007207209 */ /* 0x008fe40007800000 */
[----:B------:R-:W-:Y:S02]  /*1420*/  FMNMX R33, R4, R33, !PT ;  /* 0x0000002104217209 */ /* 0x000fe40007800000 */
[----:B------:R-:W-:Y:S01]  /*1430*/  FMNMX R34, R5, R34, !PT ;  /* 0x0000002205227209 */ /* 0x000fe20007800000 */
[----:B------:R-:W-:Y:S06]  /*1440*/  BRA `(.L_x_258) ;  /* 0x0000002000847947 */ /* 0x000fec0003800000 */
.L_x_255:
[----:B------:R-:W0:Y:S01]  /*1450*/  S2R R7, SR_LANEID ;  /* 0x0000000000077919 */ /* 0x000e220000000000 */
[----:B------:R-:W-:Y:S01]  /*1460*/  LOP3.LUT R6, R2, 0x3e0, RZ, 0xc0, !PT ;  /* 0x000003e002067812 */ /* 0x000fe200078ec0ff */
[----:B------:R-:W-:Y:S01]  /*1470*/  BSSY.RECONVERGENT B1, `(.L_x_259) ;  /* 0x000006d000017945 */ /* 0x000fe20003800200 */
[----:B------:R-:W-:Y:S02]  /*1480*/  LOP3.LUT R19, R37, 0xffff, RZ, 0xc0, !PT ;  /* 0x0000ffff25137812 */ /* 0x000fe400078ec0ff */
[----:B------:R-:W-:Y:S01]  /*1490*/  LOP3.LUT R11, RZ, R6, RZ, 0x33, !PT ;  /* 0x00000006ff0b7212 */ /* 0x000fe200078e33ff */
[----:B------:R-:W-:Y:S01]  /*14a0*/  VIADD R9, R6, 0x20 ;  /* 0x0000002006097836 */ /* 0x000fe20000000000 */
[----:B------:R-:W-:Y:S02]  /*14b0*/  PRMT R18, R36, 0x7732, RZ ;  /* 0x0000773224127816 */ /* 0x000fe400000000ff */
[----:B------:R-:W-:Y:S02]  /*14c0*/  LOP3.LUT R16, R5, 0xffff, RZ, 0xc0, !PT ;  /* 0x0000ffff05107812 */ /* 0x000fe400078ec0ff */
[----:B------:R-:W-:Y:S01]  /*14d0*/  ISETP.GT.AND P0, PT, R9, R38, PT ;  /* 0x000000260900720c */ /* 0x000fe20003f04270 */
[----:B------:R-:W-:-:S02]  /*14e0*/  IMAD.IADD R9, R38, 0x1, R11 ;  /* 0x0000000126097824 */ /* 0x000fc400078e020b */
[----:B------:R-:W-:-:S03]  /*14f0*/  IMAD.MOV.U32 R5, RZ, RZ, R18 ;  /* 0x000000ffff057224 */ /* 0x000fc600078e0012 */
[----:B------:R-:W-:Y:S02]  /*1500*/  SEL R9, R9, 0x1f, P0 ;  /* 0x0000001f09097807 */ /* 0x000fe40000000000 */
[----:B------:R-:W-:-:S03]  /*1510*/  PRMT R5, R5, 0x3340, R4 ;  /* 0x0000334005057816 */ /* 0x000fc60000000004 */
[----:B------:R-:W1:Y:S04]  /*1520*/  SHFL.DOWN PT, R13, R30, 0x1, R9 ;  /* 0x082000001e0d7989 */ /* 0x000e6800000e0009 */
[----:B------:R-:W2:Y:S04]  /*1530*/  SHFL.DOWN PT, R11, R28, 0x1, R9 ;  /* 0x082000001c0b7989 */ /* 0x000ea800000e0009 */
[----:B------:R-:W3:Y:S01]  /*1540*/  SHFL.DOWN PT, R8, R29, 0x1, R9 ;  /* 0x082000001d087989 */ /* 0x000ee200000e0009 */
[----:B0-----:R-:W-:-:S03]  /*1550*/  ISETP.GE.AND P0, PT, R7, R9, PT ;  /* 0x000000090700720c */ /* 0x001fc60003f06270 */
[----:B------:R-:W0:Y:S01]  /*1560*/  SHFL.DOWN PT, R15, R32, 0x1, R9 ;  /* 0x08200000200f7989 */ /* 0x000e2200000e0009 */
[----:B------:R-:W-:-:S03]  /*1570*/  ISETP.NE.AND P1, PT, R7, RZ, PT ;  /* 0x000000ff0700720c */ /* 0x000fc60003f25270 */
[----:B------:R-:W4:Y:S04]  /*1580*/  SHFL.DOWN PT, R12, R33, 0x1, R9 ;  /* 0x08200000210c7989 */ /* 0x000f2800000e0009 */
[----:B------:R-:W5:Y:S02]  /*1590*/  SHFL.DOWN PT, R17, R34, 0x1, R9 ;  /* 0x0820000022117989 */ /* 0x000f6400000e0009 */
[----:B-1----:R-:W-:Y:S02]  /*15a0*/  @!P0 FMNMX R30, R30, R13, PT ;  /* 0x0000000d1e1e8209 */ /* 0x002fe40003800000 */
[----:B--2---:R-:W-:-:S03]  /*15b0*/  @!P0 FMNMX R28, R28, R11, PT ;  /* 0x0000000b1c1c8209 */ /* 0x004fc60003800000 */
[----:B------:R-:W1:Y:S01]  /*15c0*/  SHFL.DOWN PT, R13, R30, 0x2, R9 ;  /* 0x084000001e0d7989 */ /* 0x000e6200000e0009 */
[----:B---3--:R-:W-:-:S03]  /*15d0*/  @!P0 FMNMX R29, R29, R8, PT ;  /* 0x000000081d1d8209 */ /* 0x008fc60003800000 */
[----:B------:R-:W2:Y:S01]  /*15e0*/  SHFL.DOWN PT, R11, R28, 0x2, R9 ;  /* 0x084000001c0b7989 */ /* 0x000ea200000e0009 */
[----:B------:R-:W-:Y:S01]  /*15f0*/  VIADD R8, R7, 0x2 ;  /* 0x0000000207087836 */ /* 0x000fe20000000000 */
[----:B0-----:R-:W-:Y:S02]  /*1600*/  @!P0 FMNMX R32, R32, R15, !PT ;  /* 0x0000000f20208209 */ /* 0x001fe40007800000 */
[----:B----4-:R-:W-:-:S03]  /*1610*/  @!P0 FMNMX R33, R33, R12, !PT ;  /* 0x0000000c21218209 */ /* 0x010fc60007800000 */
[----:B------:R-:W0:Y:S01]  /*1620*/  SHFL.DOWN PT, R15, R32, 0x2, R9 ;  /* 0x08400000200f7989 */ /* 0x000e2200000e0009 */
[----:B-----5:R-:W-:-:S03]  /*1630*/  @!P0 FMNMX R34, R34, R17, !PT ;  /* 0x0000001122228209 */ /* 0x020fc60007800000 */
[----:B------:R-:W3:Y:S01]  /*1640*/  SHFL.DOWN PT, R12, R29, 0x2, R9 ;  /* 0x084000001d0c7989 */ /* 0x000ee200000e0009 */
[----:B------:R-:W-:Y:S01]  /*1650*/  ISETP.GT.AND P0, PT, R8, R9, PT ;  /* 0x000000090800720c */ /* 0x000fe20003f04270 */
[----:B------:R-:W-:Y:S02]  /*1660*/  VIADD R8, R7, 0x4 ;  /* 0x0000000407087836 */ /* 0x000fe40000000000 */
[----:B------:R-:W4:Y:S04]  /*1670*/  SHFL.DOWN PT, R14, R33, 0x2, R9 ;  /* 0x08400000210e7989 */ /* 0x000f2800000e0009 */
[----:B------:R-:W5:Y:S06]  /*1680*/  SHFL.DOWN PT, R17, R34, 0x2, R9 ;  /* 0x0840000022117989 */ /* 0x000f6c00000e0009 */
[----:B-1----:R-:W-:-:S02]  /*1690*/  @!P0 FMNMX R30, R30, R13, PT ;  /* 0x0000000d1e1e8209 */ /* 0x002fc40003800000 */
[----:B--2---:R-:W-:-:S03]  /*16a0*/  @!P0 FMNMX R28, R28, R11, PT ;  /* 0x0000000b1c1c8209 */ /* 0x004fc60003800000 */
[----:B------:R-:W1:Y:S01]  /*16b0*/  SHFL.DOWN PT, R13, R30, 0x4, R9 ;  /* 0x088000001e0d7989 */ /* 0x000e6200000e0009 */
[----:B0-----:R-:W-:-:S03]  /*16c0*/  @!P0 FMNMX R32, R32, R15, !PT ;  /* 0x0000000f20208209 */ /* 0x001fc60007800000 */
[----:B------:R-:W0:Y:S01]  /*16d0*/  SHFL.DOWN PT, R11, R28, 0x4, R9 ;  /* 0x088000001c0b7989 */ /* 0x000e2200000e0009 */
        /* <DEDUP_REMOVED lines=8> */
[----:B------:R-:W5:Y:S08]  /*1760*/  SHFL.DOWN PT, R17, R34, 0x4, R9 ;  /* 0x0880000022117989 */ /* 0x000f7000000e0009 */
[----:B-1----:R-:W-:Y:S02]  /*1770*/  @!P0 FMNMX R30, R30, R13, PT ;  /* 0x0000000d1e1e8209 */ /* 0x002fe40003800000 */
[----:B0-----:R-:W-:-:S02]  /*1780*/  @!P0 FMNMX R28, R28, R11, PT ;  /* 0x0000000b1c1c8209 */ /* 0x001fc40003800000 */
        /* <DEDUP_REMOVED lines=8> */
[----:B------:R-:W-:-:S03]  /*1810*/  ISETP.GT.AND P0, PT, R8, R9, PT ;  /* 0x000000090800720c */ /* 0x000fc60003f04270 */
[----:B------:R-:W4:Y:S04]  /*1820*/  SHFL.DOWN PT, R14, R33, 0x8, R9 ;  /* 0x09000000210e7989 */ /* 0x000f2800000e0009 */
[----:B------:R-:W5:Y:S06]  /*1830*/  SHFL.DOWN PT, R17, R34, 0x8, R9 ;  /* 0x0900000022117989 */ /* 0x000f6c00000e0009 */
[----:B0-----:R-:W-:-:S02]  /*1840*/  @!P0 FMNMX R30, R30, R13, PT ;  /* 0x0000000d1e1e8209 */ /* 0x001fc40003800000 */
[----:B-1----:R-:W-:-:S03]  /*1850*/  @!P0 FMNMX R28, R28, R11, PT ;  /* 0x0000000b1c1c8209 */ /* 0x002fc60003800000 */
[----:B------:R-:W0:Y:S01]  /*1860*/  SHFL.DOWN PT, R13, R30, 0x10, R9 ;  /* 0x0a0000001e0d7989 */ /* 0x000e2200000e0009 */
[----:B--2---:R-:W-:Y:S01]  /*1870*/  @!P0 FMNMX R29, R29, R12, PT ;  /* 0x0000000c1d1d8209 */ /* 0x004fe20003800000 */
[----:B------:R-:W-:Y:S02]  /*1880*/  VIADD R12, R7, 0x10 ;  /* 0x00000010070c7836 */ /* 0x000fe40000000000 */
[----:B------:R-:W1:Y:S01]  /*1890*/  SHFL.DOWN PT, R11, R28, 0x10, R9 ;  /* 0x0a0000001c0b7989 */ /* 0x000e6200000e0009 */
[----:B---3--:R-:W-:-:S03]  /*18a0*/  @!P0 FMNMX R32, R32, R15, !PT ;  /* 0x0000000f20208209 */ /* 0x008fc60007800000 */
[----:B------:R-:W2:Y:S01]  /*18b0*/  SHFL.DOWN PT, R8, R29, 0x10, R9 ;  /* 0x0a0000001d087989 */ /* 0x000ea200000e0009 */
[----:B----4-:R-:W-:Y:S02]  /*18c0*/  @!P0 FMNMX R33, R33, R14, !PT ;  /* 0x0000000e21218209 */ /* 0x010fe40007800000 */
[----:B------:R-:W-:Y:S01]  /*18d0*/  LOP3.LUT R14, R10, 0xffff, RZ, 0xc0, !PT ;  /* 0x0000ffff0a0e7812 */ /* 0x000fe200078ec0ff */
[----:B------:R-:W3:Y:S01]  /*18e0*/  SHFL.DOWN PT, R15, R32, 0x10, R9 ;  /* 0x0a000000200f7989 */ /* 0x000ee200000e0009 */
[----:B-----5:R-:W-:Y:S02]  /*18f0*/  @!P0 FMNMX R34, R34, R17, !PT ;  /* 0x0000001122228209 */ /* 0x020fe40007800000 */
[----:B------:R-:W-:Y:S01]  /*1900*/  ISETP.GT.AND P0, PT, R12, R9, PT ;  /* 0x000000090c00720c */ /* 0x000fe20003f04270 */
[----:B------:R-:W4:Y:S01]  /*1910*/  SHFL.DOWN PT, R10, R33, 0x10, R9 ;  /* 0x0a000000210a7989 */ /* 0x000f2200000e0009 */
[----:B------:R-:W-:Y:S02]  /*1920*/  PRMT R12, R19, 0x3340, R14 ;  /* 0x00003340130c7816 */ /* 0x000fe4000000000e */
[----:B------:R-:W-:Y:S01]  /*1930*/  PRMT R14, R37, 0x7732, RZ ;  /* 0x00007732250e7816 */ /* 0x000fe200000000ff */
[----:B------:R-:W5:Y:S01]  /*1940*/  SHFL.DOWN PT, R17, R34, 0x10, R9 ;  /* 0x0a00000022117989 */ /* 0x000f6200000e0009 */
[----:B------:R-:W-:-:S02]  /*1950*/  LOP3.LUT R19, R36, 0xffff, RZ, 0xc0, !PT ;  /* 0x0000ffff24137812 */ /* 0x000fc400078ec0ff */
[----:B------:R-:W-:Y:S02]  /*1960*/  PRMT R3, R14, 0x3340, R3 ;  /* 0x000033400e037816 */ /* 0x000fe40000000003 */
[----:B------:R-:W-:Y:S02]  /*1970*/  PRMT R16, R19, 0x3340, R16 ;  /* 0x0000334013107816 */ /* 0x000fe40000000010 */
[----:B------:R-:W-:Y:S02]  /*1980*/  PRMT R36, R12, 0x5410, R3 ;  /* 0x000054100c247816 */ /* 0x000fe40000000003 */
[----:B------:R-:W-:Y:S02]  /*1990*/  PRMT R3, R16, 0x5410, R5 ;  /* 0x0000541010037816 */ /* 0x000fe40000000005 */
[----:B0-----:R-:W-:Y:S02]  /*19a0*/  @!P0 FMNMX R30, R30, R13, PT ;  /* 0x0000000d1e1e8209 */ /* 0x001fe40003800000 */
[----:B-1----:R-:W-:-:S02]  /*19b0*/  @!P0 FMNMX R28, R28, R11, PT ;  /* 0x0000000b1c1c8209 */ /* 0x002fc40003800000 */
[----:B--2---:R-:W-:Y:S02]  /*19c0*/  @!P0 FMNMX R29, R29, R8, PT ;  /* 0x000000081d1d8209 */ /* 0x004fe40003800000 */
[----:B---3--:R-:W-:Y:S02]  /*19d0*/  @!P0 FMNMX R32, R32, R15, !PT ;  /* 0x0000000f20208209 */ /* 0x008fe40007800000 */
[--C-:B------:R-:W-:Y:S02]  /*19e0*/  SHF.R.U32.HI R7, RZ, 0x8, R36.reuse ;  /* 0x00000008ff077819 */ /* 0x100fe40000011624 */
[----:B----4-:R-:W-:Y:S02]  /*19f0*/  @!P0 FMNMX R33, R33, R10, !PT ;  /* 0x0000000a21218209 */ /* 0x010fe40007800000 */
[----:B------:R-:W-:Y:S02]  /*1a00*/  SHF.R.U32.HI R13, RZ, 0x18, R36 ;  /* 0x00000018ff0d7819 */ /* 0x000fe40000011624 */
[----:B-----5:R-:W-:-:S02]  /*1a10*/  @!P0 FMNMX R34, R34, R17, !PT ;  /* 0x0000001122228209 */ /* 0x020fc40007800000 */
[--C-:B------:R-:W-:Y:S02]  /*1a20*/  SHF.R.U32.HI R5, RZ, 0x8, R3.reuse ;  /* 0x00000008ff057819 */ /* 0x100fe40000011603 */
[----:B------:R-:W-:Y:S01]  /*1a30*/  SHF.R.U32.HI R4, RZ, 0x18, R3 ;  /* 0x00000018ff047819 */ /* 0x000fe20000011603 */
[----:B------:R-:W-:Y:S06]  /*1a40*/  @P1 BRA `(.L_x_260) ;  /* 0x00000000003c1947 */ /* 0x000fec0003800000 */
[----:B------:R-:W0:Y:S01]  /*1a50*/  S2UR UR5, SR_CgaCtaId ;  /* 0x00000000000579c3 */ /* 0x000e220000008800 */
[----:B------:R-:W-:Y:S01]  /*1a60*/  LOP3.LUT R10, R5, 0xffff, RZ, 0xc0, !PT ;  /* 0x0000ffff050a7812 */ /* 0x000fe200078ec0ff */
[----:B------:R-:W-:Y:S01]  /*1a70*/  UMOV UR4, 0x400 ;  /* 0x0000040000047882 */ /* 0x000fe20000000000 */
[C---:B------:R-:W-:Y:S02]  /*1a80*/  PRMT R8, R36.reuse, 0x7732, RZ ;  /* 0x0000773224087816 */ /* 0x040fe400000000ff */
[----:B------:R-:W-:Y:S02]  /*1a90*/  PRMT R15, R3, 0x7732, RZ ;  /* 0x00007732030f7816 */ /* 0x000fe400000000ff */
[----:B------:R-:W-:Y:S02]  /*1aa0*/  LOP3.LUT R9, R7, 0xffff, RZ, 0xc0, !PT ;  /* 0x0000ffff07097812 */ /* 0x000fe400078ec0ff */
[----:B------:R-:W-:Y:S02]  /*1ab0*/  PRMT R11, R3, 0x3340, R10 ;  /* 0x00003340030b7816 */ /* 0x000fe4000000000a */
[----:B------:R-:W-:-:S02]  /*1ac0*/  PRMT R9, R36, 0x3340, R9 ;  /* 0x0000334024097816 */ /* 0x000fc40000000009 */
[----:B------:R-:W-:Y:S02]  /*1ad0*/  PRMT R8, R8, 0x3340, R13 ;  /* 0x0000334008087816 */ /* 0x000fe4000000000d */
[----:B------:R-:W-:Y:S02]  /*1ae0*/  PRMT R10, R15, 0x3340, R4 ;  /* 0x000033400f0a7816 */ /* 0x000fe40000000004 */
[----:B------:R-:W-:Y:S02]  /*1af0*/  PRMT R31, R9, 0x5410, R8 ;  /* 0x00005410091f7816 */ /* 0x000fe40000000008 */
[----:B------:R-:W-:Y:S01]  /*1b00*/  PRMT R35, R11, 0x5410, R10 ;  /* 0x000054100b237816 */ /* 0x000fe2000000000a */
[----:B0-----:R-:W-:-:S09]  /*1b10*/  ULEA UR4, UR5, UR4, 0x18 ;  /* 0x0000000405047291 */ /* 0x001fd2000f8ec0ff */
[----:B------:R0:W-:Y:S04]  /*1b20*/  STS.128 [R6+UR4+0x10], R28 ;  /* 0x0000101c06007988 */ /* 0x0001e80008000c04 */
[----:B------:R0:W-:Y:S02]  /*1b30*/  STS.128 [R6+UR4+0x20], R32 ;  /* 0x0000202006007988 */ /* 0x0001e40008000c04 */
.L_x_260:
[----:B------:R-:W-:Y:S05]  /*1b40*/  BSYNC.RECONVERGENT B1 ;  /* 0x0000000000017941 */ /* 0x000fea0003800200 */
.L_x_259:
[----:B------:R-:W-:Y:S01]  /*1b50*/  BAR.SYNC.DEFER_BLOCKING 0x0 ;  /* 0x0000000000007b1d */ /* 0x000fe20000010000 */
[----:B------:R-:W-:-:S13]  /*1b60*/  ISETP.NE.AND P0, PT, R2, RZ, PT ;  /* 0x000000ff0200720c */ /* 0x000fda0003f05270 */
[----:B------:R-:W-:Y:S05]  /*1b70*/  @P0 BRA `(.L_x_258) ;  /* 0x0000001800b80947 */ /* 0x000fea0003800000 */
[----:B------:R-:W-:Y:S02]  /*1b80*/  ISETP.GE.AND P6, PT, R38, 0x21, PT ;  /* 0x000000212600780c */ /* 0x000fe40003fc6270 */
[----:B------:R-:W-:Y:S02]  /*1b90*/  PRMT R8, R3, 0x7732, RZ ;  /* 0x0000773203087816 */ /* 0x000fe400000000ff */
[----:B0-----:R-:W-:Y:S02]  /*1ba0*/  LOP3.LUT R6, R5, 0xffff, RZ, 0xc0, !PT ;  /* 0x0000ffff05067812 */ /* 0x001fe400078ec0ff */
[----:B------:R-:W-:Y:S01]  /*1bb0*/  PRMT R2, R36, 0x7732, RZ ;  /* 0x0000773224027816 */ /* 0x000fe200000000ff */
[----:B------:R-:W-:Y:S01]  /*1bc0*/  IMAD.MOV.U32 R5, RZ, RZ, R8 ;  /* 0x000000ffff057224 */ /* 0x000fe200078e0008 */
[----:B------:R-:W-:Y:S02]  /*1bd0*/  ISETP.GE.AND P3, PT, R38, 0x41, PT ;  /* 0x000000412600780c */ /* 0x000fe40003f66270 */
[----:B------:R-:W-:-:S02]  /*1be0*/  LOP3.LUT R7, R7, 0xffff, RZ, 0xc0, !PT ;  /* 0x0000ffff07077812 */ /* 0x000fc400078ec0ff */
[----:B------:R-:W-:Y:S02]  /*1bf0*/  PRMT R13, R2, 0x3340, R13 ;  /* 0x00003340020d7816 */ /* 0x000fe4000000000d */
[----:B------:R-:W-:Y:S02]  /*1c00*/  P2R R12, PR, RZ, 0x8 ;  /* 0x00000008ff0c7803 */ /* 0x000fe40000000000 */
[----:B------:R-:W-:Y:S02]  /*1c10*/  PRMT R36, R36, 0x3340, R7 ;  /* 0x0000334024247816 */ /* 0x000fe40000000007 */
[----:B------:R-:W-:Y:S02]  /*1c20*/  PRMT R3, R3, 0x3340, R6 ;  /* 0x0000334003037816 */ /* 0x000fe40000000006 */
[----:B------:R-:W-:Y:S02]  /*1c30*/  PRMT R2, R5, 0x3340, R4 ;  /* 0x0000334005027816 */ /* 0x000fe40000000004 */
[----:B------:R-:W-:-:S02]  /*1c40*/  ISETP.GE.AND P1, PT, R38, 0x61, PT ;  /* 0x000000612600780c */ /* 0x000fc40003f26270 */
[C---:B------:R-:W-:Y:S02]  /*1c50*/  ISETP.GE.AND P2, PT, R38.reuse, 0x81, PT ;  /* 0x000000812600780c */ /* 0x040fe40003f46270 */
[C---:B------:R-:W-:Y:S02]  /*1c60*/  ISETP.GE.AND P3, PT, R38.reuse, 0xa1, PT ;  /* 0x000000a12600780c */ /* 0x040fe40003f66270 */
[C---:B------:R-:W-:Y:S02]  /*1c70*/  ISETP.GE.AND P4, PT, R38.reuse, 0xc1, PT ;  /* 0x000000c12600780c */ /* 0x040fe40003f86270 */
[----:B------:R-:W-:Y:S01]  /*1c80*/  ISETP.GE.AND P5, PT, R38, 0xe1, PT ;  /* 0x000000e12600780c */ /* 0x000fe20003fa6270 */
[----:B------:R-:W-:-:S12]  /*1c90*/  @!P6 BRA `(.L_x_261) ;  /* 0x00000000002ce947 */ /* 0x000fd80003800000 */
[----:B------:R-:W0:Y:S01]  /*1ca0*/  S2UR UR5, SR_CgaCtaId ;  /* 0x00000000000579c3 */ /* 0x000e220000008800 */
[----:B------:R-:W-:Y:S02]  /*1cb0*/  UMOV UR4, 0x400 ;  /* 0x0000040000047882 */ /* 0x000fe40000000000 */
        /* <DEDUP_REMOVED lines=8> */
[----:B------:R-:W-:-:S07]  /*1d40*/  FMNMX R34, R34, R10, !PT ;  /* 0x0000000a22227209 */ /* 0x000fce0007800000 */
.L_x_261:
[----:B------:R-:W-:-:S13]  /*1d50*/  ISETP.NE.AND P6, PT, R12, RZ, PT ;  /* 0x000000ff0c00720c */ /* 0x000fda0003fc5270 */
[----:B------:R-:W-:Y:S05]  /*1d60*/  @!P6 BRA `(.L_x_262) ;  /* 0x00000000002ce947 */ /* 0x000fea0003800000 */
        /* <DEDUP_REMOVED lines=11> */
.L_x_262:
        /* <DEDUP_REMOVED lines=12> */
.L_x_263:
        /* <DEDUP_REMOVED lines=12> */
.L_x_264:
        /* <DEDUP_REMOVED lines=12> */
.L_x_265:
        /* <DEDUP_REMOVED lines=12> */
.L_x_266:
[----:B------:R-:W-:Y:S02]  /*2120*/  PRMT R36, R36, 0x5410, R13 ;  /* 0x0000541024247816 */ /* 0x000fe4000000000d */
[----:B------:R-:W-:Y:S01]  /*2130*/  PRMT R3, R3, 0x5410, R2 ;  /* 0x0000541003037816 */ /* 0x000fe20000000002 */
[----:B------:R-:W-:Y:S06]  /*2140*/  @!P5 BRA `(.L_x_258) ;  /* 0x000000140044d947 */ /* 0x000fec0003800000 */
        /* <DEDUP_REMOVED lines=12> */
.L_x_247:
[----:B------:R-:W0:Y:S01]  /*2210*/  S2R R36, SR_TID.X ;  /* 0x0000000000247919 */ /* 0x000e220000002100 */
[----:B------:R-:W1:Y:S01]  /*2220*/  LDC.64 R14, c[0x0][0x380] ;  /* 0x0000e000ff0e7b82 */ /* 0x000e620000000a00 */
[----:B0-----:R-:W-:-:S04]  /*2230*/  IMAD.IADD R5, R3, 0x1, R36 ;  /* 0x0000000103057824 */ /* 0x001fc800078e0224 */
[----:B-1----:R-:W-:-:S05]  /*2240*/  IMAD.WIDE.U32 R14, R5, 0x20, R14 ;  /* 0x00000020050e7825 */ /* 0x002fca00078e000e */
[----:B------:R-:W2:Y:S04]  /*2250*/  LDG.E.128 R28, desc[UR8][R14.64+0x2000] ;  /* 0x002000080e1c7981 */ /* 0x000ea8000c1e1d00 */
[----:B------:R-:W2:Y:S04]  /*2260*/  LDG.E.128 R8, desc[UR8][R14.64] ;  /* 0x000000080e087981 */ /* 0x000ea8000c1e1d00 */
[----:B------:R-:W3:Y:S04]  /*2270*/  LDG.E.128 R32, desc[UR8][R14.64+0x10] ;  /* 0x000010080e207981 */ /* 0x000ee8000c1e1d00 */
[----:B------:R-:W3:Y:S01]  /*2280*/  LDG.E.128 R4, desc[UR8][R14.64+0x2010] ;  /* 0x002010080e047981 */ /* 0x000ee2000c1e1d00 */
[----:B------:R-:W-:-:S04]  /*2290*/  ISETP.GE.U32.AND P0, PT, R17, R12, PT ;  /* 0x0000000c1100720c */ /* 0x000fc80003f06070 */
[----:B------:R-:W-:Y:S02]  /*22a0*/  ISETP.GE.U32.AND.EX P0, PT, R2, R13, PT, P0 ;  /* 0x0000000d0200720c */ /* 0x000fe40003f06100 */
[----:B--2---:R-:W-:Y:S02]  /*22b0*/  FMNMX R28, R8, R28, PT ;  /* 0x0000001c081c7209 */ /* 0x004fe40003800000 */
[----:B------:R-:W-:Y:S02]  /*22c0*/  FMNMX R29, R9, R29, PT ;  /* 0x0000001d091d7209 */ /* 0x000fe40003800000 */
[----:B------:R-:W-:Y:S02]  /*22d0*/  FMNMX R30, R10, R30, PT ;  /* 0x0000001e0a1e7209 */ /* 0x000fe40003800000 */
[----:B---3--:R-:W-:Y:S02]  /*22e0*/  FMNMX R32, R32, R4, !PT ;  /* 0x0000000420207209 */ /* 0x008fe40007800000 */
[----:B------:R-:W-:-:S02]  /*22f0*/  FMNMX R33, R33, R5, !PT ;  /* 0x0000000521217209 */ /* 0x000fc40007800000 */
[----:B------:R-:W-:Y:S01]  /*2300*/  FMNMX R34, R34, R6, !PT ;  /* 0x0000000622227209 */ /* 0x000fe20007800000 */
[----:B------:R-:W-:Y:S06]  /*2310*/  @!P0 BRA `(.L_x_267) ;  /* 0x0000000800e88947 */ /* 0x000fec0003800000 */
[----:B------:R-:W0:Y:S01]  /*2320*/  LDCU.64 UR6, c[0x0][0x380] ;  /* 0x00007000ff0677ac */ /* 0x000e220008000a00 */
[-C--:B------:R-:W-:Y:S02]  /*2330*/  IADD3 R39, P4, PT, R12, R3.reuse, RZ ;  /* 0x000000030c277210 */ /* 0x080fe40007f9e0ff */
[----:B------:R-:W-:Y:S01]  /*2340*/  IADD3 R20, P5, PT, R42, -0x200, RZ ;  /* 0xfffffe002a147810 */ /* 0x000fe20007fbe0ff */
[----:B------:R-:W-:Y:S01]  /*2350*/  UMOV UR4, URZ ;  /* 0x000000ff00047c82 */ /* 0x000fe20008000000 */
[----:B------:R-:W-:Y:S01]  /*2360*/  IADD3 R14, P2, P3, R36, R3, R12 ;  /* 0x00000003240e7210 */ /* 0x000fe20007b5e00c */
[----:B------:R-:W-:Y:S01]  /*2370*/  IMAD.X R37, RZ, RZ, R13, P4 ;  /* 0x000000ffff257224 */ /* 0x000fe200020e060d */
[----:B------:R-:W-:Y:S02]  /*2380*/  ISETP.GT.U32.AND P0, PT, R39, R20, PT ;  /* 0x000000142700720c */ /* 0x000fe40003f04070 */
[----:B------:R-:W-:Y:S02]  /*2390*/  IADD3.X R18, PT, PT, R16, -0x1, RZ, P5, !PT ;  /* 0xffffffff10127810 */ /* 0x000fe40002ffe4ff */
[----:B------:R-:W-:-:S02]  /*23a0*/  LOP3.LUT R5, RZ, R36, RZ, 0x33, !PT ;  /* 0x00000024ff057212 */ /* 0x000fc400078e33ff */
[----:B------:R-:W-:Y:S02]  /*23b0*/  ISETP.GT.U32.AND.EX P0, PT, R37, R18, PT, P0 ;  /* 0x000000122500720c */ /* 0x000fe40003f04100 */
[----:B------:R-:W-:Y:S02]  /*23c0*/  IADD3.X R7, PT, PT, RZ, RZ, R13, P2, P3 ;  /* 0x000000ffff077210 */ /* 0x000fe400017e640d */
[----:B------:R-:W-:Y:S02]  /*23d0*/  IADD3 R2, PT, PT, -R12, R42, R5 ;  /* 0x0000002a0c027210 */ /* 0x000fe40007ffe105 */
[----:B0-----:R-:W-:-:S03]  /*23e0*/  LEA R15, P1, R14, UR6, 0x5 ;  /* 0x000000060e0f7c11 */ /* 0x001fc6000f8228ff */
[----:B------:R-:W-:Y:S01]  /*23f0*/  IMAD.IADD R17, R2, 0x1, -R3 ;  /* 0x0000000102117824 */ /* 0x000fe200078e0a03 */
[----:B------:R-:W-:Y:S02]  /*2400*/  IADD3 R15, P2, PT, R15, 0x8000, RZ ;  /* 0x000080000f0f7810 */ /* 0x000fe40007f5e0ff */
[----:B------:R-:W-:-:S05]  /*2410*/  LEA.HI.X R14, R14, UR7, R7, 0x5, P1 ;  /* 0x000000070e0e7c11 */ /* 0x000fca00088f2c07 */
[----:B------:R-:W-:Y:S01]  /*2420*/  IMAD.X R14, RZ, RZ, R14, P2 ;  /* 0x000000ffff0e7224 */ /* 0x000fe200010e060e */
[----:B------:R-:W-:Y:S06]  /*2430*/  @P0 BRA `(.L_x_268) ;  /* 0x0000000000840947 */ /* 0x000fec0003800000 */
[----:B------:R-:W0:Y:S01]  /*2440*/  LDC.64 R2, c[0x0][0x3b8] ;  /* 0x0000ee00ff027b82 */ /* 0x000e220000000a00 */
[----:B------:R-:W1:Y:S01]  /*2450*/  LDCU.64 UR6, c[0x0][0x380] ;  /* 0x00007000ff0677ac */ /* 0x000e620008000a00 */
[----:B------:R-:W-:Y:S01]  /*2460*/  NOP ;  /* 0x0000000000007918 */ /* 0x000fe20000000000 */
.L_x_269:
[----:B------:R-:W-:-:S05]  /*2470*/  IADD3 R4, P0, PT, R36, R39, RZ ;  /* 0x0000002724047210 */ /* 0x000fca0007f1e0ff */
[----:B------:R-:W-:Y:S01]  /*2480*/  IMAD.X R5, RZ, RZ, R37, P0 ;  /* 0x000000ffff057224 */ /* 0x000fe200000e0625 */
[----:B-1----:R-:W-:-:S04]  /*2490*/  LEA R22, P0, R4, UR6, 0x5 ;  /* 0x0000000604167c11 */ /* 0x002fc8000f8028ff */
[----:B------:R-:W-:-:S05]  /*24a0*/  LEA.HI.X R23, R4, UR7, R5, 0x5, P0 ;  /* 0x0000000704177c11 */ /* 0x000fca00080f2c05 */
[----:B------:R-:W2:Y:S04]  /*24b0*/  LDG.E.128 R4, desc[UR8][R22.64+0x2000] ;  /* 0x0020000816047981 */ /* 0x000ea8000c1e1d00 */
[----:B------:R-:W2:Y:S01]  /*24c0*/  LDG.E.128 R8, desc[UR8][R22.64] ;  /* 0x0000000816087981 */ /* 0x000ea2000c1e1d00 */
[----:B0-----:R-:W-:Y:S01]  /*24d0*/  IMAD.MOV.U32 R42, RZ, RZ, R2 ;  /* 0x000000ffff2a7224 */ /* 0x001fe200078e0002 */
[----:B--2---:R-:W-:Y:S02]  /*24e0*/  FMNMX3 R28, R28, R8, R4, PT ;  /* 0x000000081c1c7276 */ /* 0x004fe40003800004 */
[----:B------:R-:W-:Y:S02]  /*24f0*/  FMNMX3 R29, R29, R9, R5, PT ;  /* 0x000000091d1d7276 */ /* 0x000fe40003800005 */
[----:B------:R-:W-:-:S02]  /*2500*/  FMNMX3 R30, R30, R10, R6, PT ;  /* 0x0000000a1e1e7276 */ /* 0x000fc40003800006 */
[----:B------:R-:W2:Y:S04]  /*2510*/  LDG.E.128 R4, desc[UR8][R22.64+0x10] ;  /* 0x0000100816047981 */ /* 0x000ea8000c1e1d00 */
[----:B------:R-:W3:Y:S01]  /*2520*/  LDG.E.128 R8, desc[UR8][R22.64+0x2010] ;  /* 0x0020100816087981 */ /* 0x000ee2000c1e1d00 */
[----:B------:R-:W-:Y:S01]  /*2530*/  IMAD.MOV.U32 R16, RZ, RZ, R3 ;  /* 0x000000ffff107224 */ /* 0x000fe200078e0003 */
[----:B--2---:R-:W-:Y:S02]  /*2540*/  IADD3 R7, P1, PT, -R39, R42, RZ ;  /* 0x0000002a27077210 */ /* 0x004fe40007f3e1ff */
[----:B---3--:R-:W-:-:S03]  /*2550*/  FMNMX3 R32, R32, R4, R8, !PT ;  /* 0x0000000420207276 */ /* 0x008fc60007800008 */
[----:B------:R-:W-:Y:S01]  /*2560*/  IMAD.X R4, R16, 0x1, ~R37, P1 ;  /* 0x0000000110047824 */ /* 0x000fe200008e0e25 */
[----:B------:R-:W-:Y:S02]  /*2570*/  ISETP.GE.U32.AND P0, PT, R7, R12, PT ;  /* 0x0000000c0700720c */ /* 0x000fe40003f06070 */
[----:B------:R-:W-:Y:S02]  /*2580*/  LEA R15, P1, R12, R15, 0x5 ;  /* 0x0000000f0c0f7211 */ /* 0x000fe400078228ff */
[----:B------:R-:W-:Y:S02]  /*2590*/  ISETP.GE.U32.AND.EX P0, PT, R4, R13, PT, P0 ;  /* 0x0000000d0400720c */ /* 0x000fe40003f06100 */
[----:B------:R-:W-:Y:S02]  /*25a0*/  FMNMX3 R33, R33, R5, R9, !PT ;  /* 0x0000000521217276 */ /* 0x000fe40007800009 */
[----:B------:R-:W-:Y:S02]  /*25b0*/  FMNMX3 R34, R34, R6, R10, !PT ;  /* 0x0000000622227276 */ /* 0x000fe4000780000a */
[----:B------:R-:W-:-:S07]  /*25c0*/  LEA.HI.X R14, R12, R14, R13, 0x5, P1 ;  /* 0x0000000e0c0e7211 */ /* 0x000fce00008f2c0d */
[----:B------:R-:W-:Y:S05]  /*25d0*/  @!P0 BRA `(.L_x_267) ;  /* 0x0000000800388947 */ /* 0x000fea0003800000 */
[----:B------:R-:W-:Y:S01]  /*25e0*/  IADD3 R39, P0, PT, R12, R39, RZ ;  /* 0x000000270c277210 */ /* 0x000fe20007f1e0ff */
[----:B------:R-:W-:Y:S01]  /*25f0*/  UIADD3 UR4, UPT, UPT, UR4, 0x1, URZ ;  /* 0x0000000104047890 */ /* 0x000fe2000fffe0ff */
[----:B------:R-:W-:-:S03]  /*2600*/  IMAD.IADD R17, R17, 0x1, -R12 ;  /* 0x0000000111117824 */ /* 0x000fc600078e0a0c */
[----:B------:R-:W-:Y:S01]  /*2610*/  IMAD.X R37, R13, 0x1, R37, P0 ;  /* 0x000000010d257824 */ /* 0x000fe200000e0625 */
[----:B------:R-:W-:-:S04]  /*2620*/  ISETP.GT.U32.AND P0, PT, R39, R20, PT ;  /* 0x000000142700720c */ /* 0x000fc80003f04070 */
[----:B------:R-:W-:-:S13]  /*2630*/  ISETP.GT.U32.AND.EX P0, PT, R37, R18, PT, P0 ;  /* 0x000000122500720c */ /* 0x000fda0003f04100 */
[----:B------:R-:W-:Y:S05]  /*2640*/  @!P0 BRA `(.L_x_269) ;  /* 0xfffffffc00888947 */ /* 0x000fea000383ffff */
.L_x_268:
[----:B------:R-:W-:Y:S01]  /*2650*/  IMAD.IADD R3, R42, 0x1, -R39 ;  /* 0x000000012a037824 */ /* 0x000fe200078e0a27 */
[----:B------:R-:W-:Y:S01]  /*2660*/  ISETP.GE.U32.AND P1, PT, R39, R42, PT ;  /* 0x0000002a2700720c */ /* 0x000fe20003f26070 */
[----:B------:R-:W-:Y:S03]  /*2670*/  BSSY.RECONVERGENT B1, `(.L_x_267) ;  /* 0x0000084000017945 */ /* 0x000fe60003800200 */
[----:B------:R-:W-:-:S04]  /*2680*/  ISETP.GE.AND P0, PT, R36, R3, PT ;  /* 0x000000032400720c */ /* 0x000fc80003f06270 */
[----:B------:R-:W-:-:S13]  /*2690*/  ISETP.GE.U32.OR.EX P0, PT, R37, R16, P0, P1 ;  /* 0x000000102500720c */ /* 0x000fda0000706510 */
[----:B------:R-:W-:Y:S05]  /*26a0*/  @P0 BRA `(.L_x_270) ;  /* 0x0000000800000947 */ /* 0x000fea0003800000 */
[----:B------:R-:W0:Y:S01]  /*26b0*/  LDC R5, c[0x0][0x3c0] ;  /* 0x0000f000ff057b82 */ /* 0x000e220000000800 */
[----:B------:R-:W-:Y:S01]  /*26c0*/  LOP3.LUT R3, RZ, R36, RZ, 0x33, !PT ;  /* 0x00000024ff037212 */ /* 0x000fe200078e33ff */
[----:B------:R-:W-:Y:S01]  /*26d0*/  IMAD.SHL.U32 R2, R0, 0x200, RZ ;  /* 0x0000020000027824 */ /* 0x000fe200078e00ff */
[----:B------:R-:W-:Y:S03]  /*26e0*/  BSSY.RECONVERGENT B2, `(.L_x_271) ;  /* 0x000003f000027945 */ /* 0x000fe60003800200 */
[----:B------:R-:W-:-:S05]  /*26f0*/  IMAD.IADD R3, R3, 0x1, R42 ;  /* 0x0000000103037824 */ /* 0x000fca00078e022a */
[----:B------:R-:W-:Y:S01]  /*2700*/  IADD3 R12, PT, PT, R3, -R12, -R2 ;  /* 0x8000000c030c7210 */ /* 0x000fe20007ffe802 */
[----:B------:R-:W-:Y:S02]  /*2710*/  IMAD.MOV.U32 R2, RZ, RZ, R36 ;  /* 0x000000ffff027224 */ /* 0x000fe400078e0024 */
[----:B0-----:R-:W-:-:S04]  /*2720*/  IMAD R5, R5, UR4, RZ ;  /* 0x0000000405057c24 */ /* 0x001fc8000f8e02ff */
[----:B------:R-:W-:-:S05]  /*2730*/  IMAD R5, R5, -0x200, R12 ;  /* 0xfffffe0005057824 */ /* 0x000fca00078e020c */
[C---:B------:R-:W-:Y:S02]  /*2740*/  ISETP.GE.U32.AND P0, PT, R5.reuse, 0x700, PT ;  /* 0x000007000500780c */ /* 0x040fe40003f06070 */
[----:B------:R-:W-:-:S04]  /*2750*/  LEA.HI R21, R5, 0x1, RZ, 0x18 ;  /* 0x0000000105157811 */ /* 0x000fc800078fc0ff */
[----:B------:R-:W-:-:S04]  /*2760*/  LOP3.LUT R20, R21, 0x7, RZ, 0xc0, !PT ;  /* 0x0000000715147812 */ /* 0x000fc800078ec0ff */
[----:B------:R-:W-:-:S03]  /*2770*/  ISETP.NE.AND P1, PT, R20, RZ, PT ;  /* 0x000000ff1400720c */ /* 0x000fc60003f25270 */
[----:B------:R-:W-:Y:S10]  /*2780*/  @!P0 BRA `(.L_x_272) ;  /* 0x0000000000d08947 */ /* 0x000ff40003800000 */
[----:B------:R-:W-:Y:S01]  /*2790*/  LEA.HI R17, R17, 0x1, RZ, 0x18 ;  /* 0x0000000111117811 */ /* 0x000fe200078fc0ff */
[----:B------:R-:W-:-:S03]  /*27a0*/  IMAD.MOV.U32 R2, RZ, RZ, R36 ;  /* 0x000000ffff027224 */ /* 0x000fc600078e0024 */
[----:B------:R-:W-:-:S05]  /*27b0*/  LOP3.LUT R17, R17, 0x1fffff8, RZ, 0xc0, !PT ;  /* 0x01fffff811117812 */ /* 0x000fca00078ec0ff */
[----:B------:R-:W-:-:S07]  /*27c0*/  IMAD.MOV R22, RZ, RZ, -R17 ;  /* 0x000000ffff167224 */ /* 0x000fce00078e0a11 */
.L_x_273:
[----:B------:R-:W-:Y:S02]  /*27d0*/  IMAD.MOV.U32 R24, RZ, RZ, R15 ;  /* 0x000000ffff187224 */ /* 0x000fe400078e000f */
[----:B------:R-:W-:-:S05]  /*27e0*/  IMAD.MOV.U32 R25, RZ, RZ, R14 ;  /* 0x000000ffff197224 */ /* 0x000fca00078e000e */
[----:B------:R-:W2:Y:S04]  /*27f0*/  LDG.E.128 R4, desc[UR8][R24.64+-0x8000] ;  /* 0xff80000818047981 */ /* 0x000ea8000c1e1d00 */
[----:B------:R-:W2:Y:S04]  /*2800*/  LDG.E.128 R8, desc[UR8][R24.64+-0x6000] ;  /* 0xffa0000818087981 */ /* 0x000ea8000c1e1d00 */
[----:B------:R-:W3:Y:S04]  /*2810*/  LDG.E.128 R12, desc[UR8][R24.64+-0x7ff0] ;  /* 0xff801008180c7981 */ /* 0x000ee8000c1e1d00 */
[----:B------:R-:W3:Y:S01]  /*2820*/  LDG.E.128 R16, desc[UR8][R24.64+-0x5ff0] ;  /* 0xffa0100818107981 */ /* 0x000ee2000c1e1d00 */
[----:B--2---:R-:W-:-:S02]  /*2830*/  FMNMX3 R27, R28, R4, R8, PT ;  /* 0x000000041c1b7276 */ /* 0x004fc40003800008 */
[----:B------:R-:W-:Y:S02]  /*2840*/  FMNMX3 R28, R29, R5, R9, PT ;  /* 0x000000051d1c7276 */ /* 0x000fe40003800009 */
[----:B------:R-:W-:Y:S02]  /*2850*/  FMNMX3 R23, R30, R6, R10, PT ;  /* 0x000000061e177276 */ /* 0x000fe4000380000a */
[----:B------:R-:W2:Y:S04]  /*2860*/  LDG.E.128 R4, desc[UR8][R24.64+-0x4000] ;  /* 0xffc0000818047981 */ /* 0x000ea8000c1e1d00 */
[----:B------:R-:W2:Y:S01]  /*2870*/  LDG.E.128 R8, desc[UR8][R24.64+-0x2000] ;  /* 0xffe0000818087981 */ /* 0x000ea2000c1e1d00 */
[----:B---3--:R-:W-:Y:S02]  /*2880*/  FMNMX3 R29, R32, R12, R16, !PT ;  /* 0x0000000c201d7276 */ /* 0x008fe40007800010 */
[----:B------:R-:W-:-:S02]  /*2890*/  FMNMX3 R26, R33, R13, R17, !PT ;  /* 0x0000000d211a7276 */ /* 0x000fc40007800011 */
[----:B------:R-:W-:Y:S02]  /*28a0*/  FMNMX3 R31, R34, R14, R18, !PT ;  /* 0x0000000e221f7276 */ /* 0x000fe40007800012 */
[----:B------:R-:W3:Y:S04]  /*28b0*/  LDG.E.128 R12, desc[UR8][R24.64+-0x3ff0] ;  /* 0xffc01008180c7981 */ /* 0x000ee8000c1e1d00 */
[----:B------:R-:W3:Y:S04]  /*28c0*/  LDG.E.128 R16, desc[UR8][R24.64+-0x1ff0] ;  /* 0xffe0100818107981 */ /* 0x000ee8000c1e1d00 */
[----:B------:R-:W4:Y:S01]  /*28d0*/  LDG.E.128 R32, desc[UR8][R24.64+0x4010] ;  /* 0x0040100818207981 */ /* 0x000f22000c1e1d00 */
[----:B--2---:R-:W-:-:S02]  /*28e0*/  FMNMX3 R27, R27, R4, R8, PT ;  /* 0x000000041b1b7276 */ /* 0x004fc40003800008 */
[----:B------:R-:W-:Y:S02]  /*28f0*/  FMNMX3 R28, R28, R5, R9, PT ;  /* 0x000000051c1c7276 */ /* 0x000fe40003800009 */
[----:B------:R-:W-:Y:S02]  /*2900*/  FMNMX3 R23, R23, R6, R10, PT ;  /* 0x0000000617177276 */ /* 0x000fe4000380000a */
[----:B------:R-:W2:Y:S04]  /*2910*/  LDG.E.128 R8, desc[UR8][R24.64] ;  /* 0x0000000818087981 */ /* 0x000ea8000c1e1d00 */
[----:B------:R-:W5:Y:S01]  /*2920*/  LDG.E.128 R4, desc[UR8][R24.64+0x2000] ;  /* 0x0020000818047981 */ /* 0x000f62000c1e1d00 */
[----:B---3--:R-:W-:Y:S02]  /*2930*/  FMNMX3 R29, R29, R12, R16, !PT ;  /* 0x0000000c1d1d7276 */ /* 0x008fe40007800010 */
[----:B------:R-:W-:-:S02]  /*2940*/  FMNMX3 R26, R26, R13, R17, !PT ;  /* 0x0000000d1a1a7276 */ /* 0x000fc40007800011 */
[----:B--2---:R-:W-:Y:S02]  /*2950*/  FMNMX3 R11, R31, R14, R18, !PT ;  /* 0x0000000e1f0b7276 */ /* 0x004fe40007800012 */
[----:B------:R-:W2:Y:S04]  /*2960*/  LDG.E.128 R16, desc[UR8][R24.64+0x10] ;  /* 0x0000100818107981 */ /* 0x000ea8000c1e1d00 */
[----:B------:R-:W2:Y:S01]  /*2970*/  LDG.E.128 R12, desc[UR8][R24.64+0x2010] ;  /* 0x00201008180c7981 */ /* 0x000ea2000c1e1d00 */
[----:B-----5:R-:W-:Y:S02]  /*2980*/  FMNMX3 R27, R27, R8, R4, PT ;  /* 0x000000081b1b7276 */ /* 0x020fe40003800004 */
[----:B------:R-:W-:Y:S02]  /*2990*/  FMNMX3 R8, R28, R9, R5, PT ;  /* 0x000000091c087276 */ /* 0x000fe40003800005 */
[----:B------:R-:W-:-:S02]  /*29a0*/  FMNMX3 R23, R23, R10, R6, PT ;  /* 0x0000000a17177276 */ /* 0x000fc40003800006 */
[----:B------:R-:W3:Y:S01]  /*29b0*/  LDG.E.128 R4, desc[UR8][R24.64+0x4000] ;  /* 0x0040000818047981 */ /* 0x000ee2000c1e1d00 */
[----:B--2---:R-:W-:-:S03]  /*29c0*/  FMNMX3 R19, R29, R16, R12, !PT ;  /* 0x000000101d137276 */ /* 0x004fc6000780000c */
[----:B------:R-:W2:Y:S01]  /*29d0*/  LDG.E.128 R28, desc[UR8][R24.64+0x6000] ;  /* 0x00600008181c7981 */ /* 0x000ea2000c1e1d00 */
[----:B---3--:R-:W-:Y:S01]  /*29e0*/  FMNMX3 R7, R11, R18, R14, !PT ;  /* 0x000000120b077276 */ /* 0x008fe2000780000e */
[----:B------:R-:W-:-:S05]  /*29f0*/  VIADD R22, R22, 0x8 ;  /* 0x0000000816167836 */ /* 0x000fca0000000000 */
[----:B------:R-:W-:Y:S02]  /*2a00*/  ISETP.NE.AND P0, PT, R22, RZ, PT ;  /* 0x000000ff1600720c */ /* 0x000fe40003f05270 */
[----:B--2---:R-:W-:Y:S02]  /*2a10*/  FMNMX3 R29, R8, R5, R29, PT ;  /* 0x00000005081d7276 */ /* 0x004fe4000380001d */
[----:B------:R-:W4:Y:S01]  /*2a20*/  LDG.E.128 R8, desc[UR8][R24.64+0x6010] ;  /* 0x0060100818087981 */ /* 0x000f22000c1e1d00 */
[----:B------:R-:W-:Y:S02]  /*2a30*/  IADD3 R15, P2, PT, R24, 0x10000, RZ ;  /* 0x00010000180f7810 */ /* 0x000fe40007f5e0ff */
[----:B------:R-:W-:Y:S01]  /*2a40*/  FMNMX3 R12, R26, R17, R13, !PT ;  /* 0x000000111a0c7276 */ /* 0x000fe2000780000d */
[----:B------:R-:W-:Y:S01]  /*2a50*/  VIADD R2, R2, 0x800 ;  /* 0x0000080002027836 */ /* 0x000fe20000000000 */
[----:B------:R-:W-:Y:S01]  /*2a60*/  FMNMX3 R28, R27, R4, R28, PT ;  /* 0x000000041b1c7276 */ /* 0x000fe2000380001c */
[----:B------:R-:W-:Y:S01]  /*2a70*/  IMAD.X R14, RZ, RZ, R25, P2 ;  /* 0x000000ffff0e7224 */ /* 0x000fe200010e0619 */
[----:B------:R-:W-:-:S02]  /*2a80*/  FMNMX3 R30, R23, R6, R30, PT ;  /* 0x00000006171e7276 */ /* 0x000fc4000380001e */
[----:B----4-:R-:W-:Y:S02]  /*2a90*/  FMNMX3 R32, R19, R32, R8, !PT ;  /* 0x0000002013207276 */ /* 0x010fe40007800008 */
[----:B------:R-:W-:Y:S02]  /*2aa0*/  FMNMX3 R33, R12, R33, R9, !PT ;  /* 0x000000210c217276 */ /* 0x000fe40007800009 */
[----:B------:R-:W-:Y:S01]  /*2ab0*/  FMNMX3 R34, R7, R34, R10, !PT ;  /* 0x0000002207227276 */ /* 0x000fe2000780000a */
[----:B------:R-:W-:Y:S06]  /*2ac0*/  @P0 BRA `(.L_x_273) ;  /* 0xfffffffc00400947 */ /* 0x000fec000383ffff */
.L_x_272:
[----:B------:R-:W-:Y:S05]  /*2ad0*/  BSYNC.RECONVERGENT B2 ;  /* 0x0000000000027941 */ /* 0x000fea0003800200 */
.L_x_271:
[----:B------:R-:W-:Y:S05]  /*2ae0*/  @!P1 BRA `(.L_x_270) ;  /* 0x0000000000f09947 */ /* 0x000fea0003800000 */
[----:B------:R-:W-:Y:S01]  /*2af0*/  ISETP.GE.U32.AND P0, PT, R20, 0x4, PT ;  /* 0x000000041400780c */ /* 0x000fe20003f06070 */
[----:B------:R-:W-:Y:S01]  /*2b00*/  BSSY.RECONVERGENT B2, `(.L_x_274) ;  /* 0x000001c000027945 */ /* 0x000fe20003800200 */
[----:B------:R-:W-:-:S11]  /*2b10*/  LOP3.LUT P1, R31, R21, 0x3, RZ, 0xc0, !PT ;  /* 0x00000003151f7812 */ /* 0x000fd6000782c0ff */
[----:B------:R-:W-:Y:S05]  /*2b20*/  @!P0 BRA `(.L_x_275) ;  /* 0x0000000000648947 */ /* 0x000fea0003800000 */
[----:B------:R-:W-:-:S05]  /*2b30*/  IADD3 R4, P0, PT, R2, R39, RZ ;  /* 0x0000002702047210 */ /* 0x000fca0007f1e0ff */
[----:B------:R-:W-:Y:S01]  /*2b40*/  IMAD.X R5, RZ, RZ, R37, P0 ;  /* 0x000000ffff057224 */ /* 0x000fe200000e0625 */
[----:B------:R-:W-:-:S04]  /*2b50*/  LEA R40, P0, R4, UR6, 0x5 ;  /* 0x0000000604287c11 */ /* 0x000fc8000f8028ff */
        /* <DEDUP_REMOVED lines=11> */
[----:B----4-:R-:W-:-:S03]  /*2c10*/  FMNMX3 R28, R7, R16, R12, PT ;  /* 0x00000010071c7276 */ /* 0x010fc6000380000c */
[----:B------:R-:W2:Y:S01]  /*2c20*/  LDG.E.128 R4, desc[UR8][R40.64+0x4010] ;  /* 0x0040100828047981 */ /* 0x000ea2000c1e1d00 */
[----:B------:R-:W-:Y:S02]  /*2c30*/  FMNMX3 R29, R38, R17, R13, PT ;  /* 0x00000011261d7276 */ /* 0x000fe4000380000d */
[----:B-----5:R-:W-:Y:S02]  /*2c40*/  FMNMX3 R12, R33, R25, R21, !PT ;  /* 0x00000019210c7276 */ /* 0x020fe40007800015 */
[----:B------:R-:W-:Y:S02]  /*2c50*/  FMNMX3 R19, R32, R24, R20, !PT ;  /* 0x0000001820137276 */ /* 0x000fe40007800014 */
[----:B------:R-:W-:Y:S01]  /*2c60*/  FMNMX3 R21, R34, R26, R22, !PT ;  /* 0x0000001a22157276 */ /* 0x000fe20007800016 */
[----:B------:R-:W-:Y:S01]  /*2c70*/  VIADD R2, R2, 0x400 ;  /* 0x0000040002027836 */ /* 0x000fe20000000000 */
[----:B------:R-:W-:Y:S02]  /*2c80*/  FMNMX3 R30, R15, R18, R14, PT ;  /* 0x000000120f1e7276 */ /* 0x000fe4000380000e */
[----:B--2---:R-:W-:-:S02]  /*2c90*/  FMNMX3 R32, R19, R4, R8, !PT ;  /* 0x0000000413207276 */ /* 0x004fc40007800008 */
[----:B------:R-:W-:Y:S02]  /*2ca0*/  FMNMX3 R33, R12, R5, R9, !PT ;  /* 0x000000050c217276 */ /* 0x000fe40007800009 */
[----:B------:R-:W-:-:S07]  /*2cb0*/  FMNMX3 R34, R21, R6, R10, !PT ;  /* 0x0000000615227276 */ /* 0x000fce000780000a */
.L_x_275:
[----:B------:R-:W-:Y:S05]  /*2cc0*/  BSYNC.RECONVERGENT B2 ;  /* 0x0000000000027941 */ /* 0x000fea0003800200 */
.L_x_274:
[----:B------:R-:W-:Y:S05]  /*2cd0*/  @!P1 BRA `(.L_x_270) ;  /* 0x0000000000749947 */ /* 0x000fea0003800000 */
[----:B------:R-:W-:-:S13]  /*2ce0*/  ISETP.NE.AND P1, PT, R31, 0x1, PT ;  /* 0x000000011f00780c */ /* 0x000fda0003f25270 */
[----:B------:R-:W-:-:S05]  /*2cf0*/  @P1 IADD3 R4, P0, PT, R2, R39, RZ ;  /* 0x0000002702041210 */ /* 0x000fca0007f1e0ff */
[----:B------:R-:W-:Y:S01]  /*2d00*/  @P1 IMAD.X R5, RZ, RZ, R37, P0 ;  /* 0x000000ffff051224 */ /* 0x000fe200000e0625 */
[----:B------:R-:W-:-:S04]  /*2d10*/  @P1 LEA R40, P0, R4, UR6, 0x5 ;  /* 0x0000000604281c11 */ /* 0x000fc8000f8028ff */
[----:B------:R-:W-:Y:S02]  /*2d20*/  @P1 LEA.HI.X R41, R4, UR7, R5, 0x5, P0 ;  /* 0x0000000704291c11 */ /* 0x000fe400080f2c05 */
[----:B------:R-:W-:Y:S01]  /*2d30*/  LOP3.LUT P0, RZ, R3, 0x100, RZ, 0xc0, !PT ;  /* 0x0000010003ff7812 */ /* 0x000fe2000780c0ff */
[----:B------:R-:W-:Y:S02]  /*2d40*/  @P1 VIADD R2, R2, 0x200 ;  /* 0x0000020002021836 */ /* 0x000fe40000000000 */
[----:B------:R-:W2:Y:S04]  /*2d50*/  @P1 LDG.E.128 R8, desc[UR8][R40.64+0x2000] ;  /* 0x0020000828081981 */ /* 0x000ea8000c1e1d00 */
[----:B------:R-:W2:Y:S04]  /*2d60*/  @P1 LDG.E.128 R4, desc[UR8][R40.64] ;  /* 0x0000000828041981 */ /* 0x000ea8000c1e1d00 */
[----:B------:R-:W3:Y:S02]  /*2d70*/  @P1 LDG.E.128 R16, desc[UR8][R40.64+0x2010] ;  /* 0x0020100828101981 */ /* 0x000ee4000c1e1d00 */
[----:B------:R-:W-:-:S05]  /*2d80*/  @!P0 IADD3 R39, P2, PT, R2, R39, RZ ;  /* 0x0000002702278210 */ /* 0x000fca0007f5e0ff */
[----:B------:R-:W-:Y:S01]  /*2d90*/  @!P0 IMAD.X R12, RZ, RZ, R37, P2 ;  /* 0x000000ffff0c8224 */ /* 0x000fe200010e0625 */
[----:B------:R-:W-:-:S04]  /*2da0*/  @!P0 LEA R2, P2, R39, UR6, 0x5 ;  /* 0x0000000627028c11 */ /* 0x000fc8000f8428ff */
[----:B------:R-:W-:Y:S02]  /*2db0*/  @!P0 LEA.HI.X R3, R39, UR7, R12, 0x5, P2 ;  /* 0x0000000727038c11 */ /* 0x000fe400090f2c0c */
        /* <DEDUP_REMOVED lines=15> */
.L_x_270:
[----:B------:R-:W-:Y:S05]  /*2eb0*/  BSYNC.RECONVERGENT B1 ;  /* 0x0000000000017941 */ /* 0x000fea0003800200 */
.L_x_267:
[----:B------:R-:W0:Y:S01]  /*2ec0*/  S2R R6, SR_LANEID ;  /* 0x0000000000067919 */ /* 0x000e220000000000 */
[----:B------:R-:W-:Y:S02]  /*2ed0*/  IMAD.MOV.U32 R31, RZ, RZ, RZ ;  /* 0x000000ffff1f7224 */ /* 0x000fe400078e00ff */
[----:B------:R-:W-:Y:S01]  /*2ee0*/  IMAD.MOV.U32 R35, RZ, RZ, RZ ;  /* 0x000000ffff237224 */ /* 0x000fe200078e00ff */
[----:B------:R-:W1:Y:S04]  /*2ef0*/  SHFL.DOWN PT, R3, R28, 0x1, 0x1f ;  /* 0x08201f001c037f89 */ /* 0x000e6800000e0000 */
[----:B------:R-:W2:Y:S04]  /*2f00*/  SHFL.DOWN PT, R2, R29, 0x1, 0x1f ;  /* 0x08201f001d027f89 */ /* 0x000ea800000e0000 */
[----:B------:R-:W3:Y:S04]  /*2f10*/  SHFL.DOWN PT, R5, R30, 0x1, 0x1f ;  /* 0x08201f001e057f89 */ /* 0x000ee800000e0000 */
[----:B------:R-:W4:Y:S04]  /*2f20*/  SHFL.DOWN PT, R7, R32, 0x1, 0x1f ;  /* 0x08201f0020077f89 */ /* 0x000f2800000e0000 */
[----:B------:R-:W5:Y:S04]  /*2f30*/  SHFL.DOWN PT, R4, R33, 0x1, 0x1f ;  /* 0x08201f0021047f89 */ /* 0x000f6800000e0000 */
[----:B------:R-:W5:Y:S01]  /*2f40*/  SHFL.DOWN PT, R9, R34, 0x1, 0x1f ;  /* 0x08201f0022097f89 */ /* 0x000f6200000e0000 */
[----:B0-----:R-:W-:-:S02]  /*2f50*/  ISETP.GT.AND P0, PT, R6, 0x1e, PT ;  /* 0x0000001e0600780c */ /* 0x001fc40003f04270 */
[----:B------:R-:W-:-:S11]  /*2f60*/  ISETP.NE.AND P1, PT, R6, RZ, PT ;  /* 0x000000ff0600720c */ /* 0x000fd60003f25270 */
[----:B-1----:R-:W-:Y:S02]  /*2f70*/  @!P0 FMNMX R28, R28, R3, PT ;  /* 0x000000031c1c8209 */ /* 0x002fe40003800000 */
[----:B--2---:R-:W-:Y:S01]  /*2f80*/  @!P0 FMNMX R29, R29, R2, PT ;  /* 0x000000021d1d8209 */ /* 0x004fe20003800000 */
[----:B------:R-:W0:Y:S01]  /*2f90*/  @!P1 S2R R11, SR_CgaCtaId ;  /* 0x00000000000b9919 */ /* 0x000e220000008800 */
[----:B---3--:R-:W-:Y:S02]  /*2fa0*/  @!P0 FMNMX R30, R30, R5, PT ;  /* 0x000000051e1e8209 */ /* 0x008fe40003800000 */
[----:B----4-:R-:W-:Y:S01]  /*2fb0*/  @!P0 FMNMX R32, R32, R7, !PT ;  /* 0x0000000720208209 */ /* 0x010fe20007800000 */
[----:B------:R-:W1:Y:S01]  /*2fc0*/  SHFL.DOWN PT, R3, R28, 0x2, 0x1f ;  /* 0x08401f001c037f89 */ /* 0x000e6200000e0000 */
[----:B-----5:R-:W-:Y:S02]  /*2fd0*/  @!P0 FMNMX R33, R33, R4, !PT ;  /* 0x0000000421218209 */ /* 0x020fe40007800000 */
[----:B------:R-:W-:Y:S01]  /*2fe0*/  @!P0 FMNMX R34, R34, R9, !PT ;  /* 0x0000000922228209 */ /* 0x000fe20007800000 */
[----:B------:R-:W2:Y:S01]  /*2ff0*/  SHFL.DOWN PT, R2, R29, 0x2, 0x1f ;  /* 0x08401f001d027f89 */ /* 0x000ea200000e0000 */
[----:B------:R-:W-:-:S03]  /*3000*/  ISETP.GT.AND P0, PT, R6, 0x1d, PT ;  /* 0x0000001d0600780c */ /* 0x000fc60003f04270 */
[----:B------:R-:W3:Y:S04]  /*3010*/  SHFL.DOWN PT, R5, R30, 0x2, 0x1f ;  /* 0x08401f001e057f89 */ /* 0x000ee800000e0000 */
[----:B------:R-:W4:Y:S04]  /*3020*/  SHFL.DOWN PT, R7, R32, 0x2, 0x1f ;  /* 0x08401f0020077f89 */ /* 0x000f2800000e0000 */
[----:B------:R-:W5:Y:S04]  /*3030*/  SHFL.DOWN PT, R4, R33, 0x2, 0x1f ;  /* 0x08401f0021047f89 */ /* 0x000f6800000e0000 */
[----:B------:R-:W0:Y:S01]  /*3040*/  SHFL.DOWN PT, R9, R34, 0x2, 0x1f ;  /* 0x08401f0022097f89 */ /* 0x000e2200000e0000 */
[----:B-1----:R-:W-:-:S02]  /*3050*/  @!P0 FMNMX R28, R28, R3, PT ;  /* 0x000000031c1c8209 */ /* 0x002fc40003800000 */
[----:B--2---:R-:W-:-:S03]  /*3060*/  @!P0 FMNMX R29, R29, R2, PT ;  /* 0x000000021d1d8209 */ /* 0x004fc60003800000 */
[----:B------:R-:W1:Y:S01]  /*3070*/  SHFL.DOWN PT, R3, R28, 0x4, 0x1f ;  /* 0x08801f001c037f89 */ /* 0x000e6200000e0000 */
[----:B---3--:R-:W-:-:S03]  /*3080*/  @!P0 FMNMX R30, R30, R5, PT ;  /* 0x000000051e1e8209 */ /* 0x008fc60003800000 */
[----:B------:R-:W2:Y:S01]  /*3090*/  SHFL.DOWN PT, R2, R29, 0x4, 0x1f ;  /* 0x08801f001d027f89 */ /* 0x000ea200000e0000 */
[----:B----4-:R-:W-:-:S03]  /*30a0*/  @!P0 FMNMX R32, R32, R7, !PT ;  /* 0x0000000720208209 */ /* 0x010fc60007800000 */
[----:B------:R-:W3:Y:S01]  /*30b0*/  SHFL.DOWN PT, R5, R30, 0x4, 0x1f ;  /* 0x08801f001e057f89 */ /* 0x000ee200000e0000 */
[----:B-----5:R-:W-:-:S03]  /*30c0*/  @!P0 FMNMX R33, R33, R4, !PT ;  /* 0x0000000421218209 */ /* 0x020fc60007800000 */
[----:B------:R-:W4:Y:S01]  /*30d0*/  SHFL.DOWN PT, R7, R32, 0x4, 0x1f ;  /* 0x08801f0020077f89 */ /* 0x000f2200000e0000 */
[----:B0-----:R-:W-:-:S03]  /*30e0*/  @!P0 FMNMX R34, R34, R9, !PT ;  /* 0x0000000922228209 */ /* 0x001fc60007800000 */
[----:B------:R-:W0:Y:S01]  /*30f0*/  SHFL.DOWN PT, R4, R33, 0x4, 0x1f ;  /* 0x08801f0021047f89 */ /* 0x000e2200000e0000 */
[----:B------:R-:W-:-:S03]  /*3100*/  ISETP.GT.AND P0, PT, R6, 0x1b, PT ;  /* 0x0000001b0600780c */ /* 0x000fc60003f04270 */
[----:B------:R-:W5:Y:S10]  /*3110*/  SHFL.DOWN PT, R9, R34, 0x4, 0x1f ;  /* 0x08801f0022097f89 */ /* 0x000f7400000e0000 */
[----:B-1----:R-:W-:-:S02]  /*3120*/  @!P0 FMNMX R28, R28, R3, PT ;  /* 0x000000031c1c8209 */ /* 0x002fc40003800000 */
[----:B--2---:R-:W-:Y:S02]  /*3130*/  @!P0 FMNMX R29, R29, R2, PT ;  /* 0x000000021d1d8209 */ /* 0x004fe40003800000 */
[----:B---3--:R-:W-:Y:S01]  /*3140*/  @!P0 FMNMX R30, R30, R5, PT ;  /* 0x000000051e1e8209 */ /* 0x008fe20003800000 */
[----:B------:R-:W1:Y:S01]  /*3150*/  SHFL.DOWN PT, R3, R28, 0x8, 0x1f ;  /* 0x09001f001c037f89 */ /* 0x000e6200000e0000 */
[----:B----4-:R-:W-:-:S03]  /*3160*/  @!P0 FMNMX R32, R32, R7, !PT ;  /* 0x0000000720208209 */ /* 0x010fc60007800000 */
[----:B------:R-:W2:Y:S01]  /*3170*/  SHFL.DOWN PT, R2, R29, 0x8, 0x1f ;  /* 0x09001f001d027f89 */ /* 0x000ea200000e0000 */
[----:B0-----:R-:W-:-:S03]  /*3180*/  @!P0 FMNMX R33, R33, R4, !PT ;  /* 0x0000000421218209 */ /* 0x001fc60007800000 */
[----:B------:R-:W0:Y:S01]  /*3190*/  SHFL.DOWN PT, R5, R30, 0x8, 0x1f ;  /* 0x09001f001e057f89 */ /* 0x000e2200000e0000 */
[----:B-----5:R-:W-:Y:S02]  /*31a0*/  @!P0 FMNMX R34, R34, R9, !PT ;  /* 0x0000000922228209 */ /* 0x020fe40007800000 */
[----:B------:R-:W-:Y:S01]  /*31b0*/  ISETP.GT.AND P0, PT, R6, 0x17, PT ;  /* 0x000000170600780c */ /* 0x000fe20003f04270 */
[----:B------:R-:W3:Y:S04]  /*31c0*/  SHFL.DOWN PT, R7, R32, 0x8, 0x1f ;  /* 0x09001f0020077f89 */ /* 0x000ee800000e0000 */
[----:B------:R-:W4:Y:S04]  /*31d0*/  SHFL.DOWN PT, R4, R33, 0x8, 0x1f ;  /* 0x09001f0021047f89 */ /* 0x000f2800000e0000 */
[----:B------:R-:W5:Y:S04]  /*31e0*/  SHFL.DOWN PT, R9, R34, 0x8, 0x1f ;  /* 0x09001f0022097f89 */ /* 0x000f6800000e0000 */
[----:B-1----:R-:W-:-:S02]  /*31f0*/  @!P0 FMNMX R28, R28, R3, PT ;  /* 0x000000031c1c8209 */ /* 0x002fc40003800000 */
[----:B--2---:R-:W-:-:S03]  /*3200*/  @!P0 FMNMX R29, R29, R2, PT ;  /* 0x000000021d1d8209 */ /* 0x004fc60003800000 */
[----:B------:R-:W1:Y:S01]  /*3210*/  SHFL.DOWN PT, R3, R28, 0x10, 0x1f ;  /* 0x0a001f001c037f89 */ /* 0x000e6200000e0000 */
[----:B0-----:R-:W-:-:S03]  /*3220*/  @!P0 FMNMX R30, R30, R5, PT ;  /* 0x000000051e1e8209 */ /* 0x001fc60003800000 */
[----:B------:R-:W0:Y:S01]  /*3230*/  SHFL.DOWN PT, R2, R29, 0x10, 0x1f ;  /* 0x0a001f001d027f89 */ /* 0x000e2200000e0000 */
[----:B---3--:R-:W-:-:S03]  /*3240*/  @!P0 FMNMX R32, R32, R7, !PT ;  /* 0x0000000720208209 */ /* 0x008fc60007800000 */
[----:B------:R-:W2:Y:S01]  /*3250*/  SHFL.DOWN PT, R5, R30, 0x10, 0x1f ;  /* 0x0a001f001e057f89 */ /* 0x000ea200000e0000 */
[----:B----4-:R-:W-:-:S03]  /*3260*/  @!P0 FMNMX R33, R33, R4, !PT ;  /* 0x0000000421218209 */ /* 0x010fc60007800000 */
[----:B------:R-:W3:Y:S01]  /*3270*/  SHFL.DOWN PT, R7, R32, 0x10, 0x1f ;  /* 0x0a001f0020077f89 */ /* 0x000ee200000e0000 */
[----:B-----5:R-:W-:-:S03]  /*3280*/  @!P0 FMNMX R34, R34, R9, !PT ;  /* 0x0000000922228209 */ /* 0x020fc60007800000 */
[----:B------:R-:W4:Y:S01]  /*3290*/  SHFL.DOWN PT, R4, R33, 0x10, 0x1f ;  /* 0x0a001f0021047f89 */ /* 0x000f2200000e0000 */
[----:B------:R-:W-:Y:S02]  /*32a0*/  ISETP.GT.AND P0, PT, R6, 0xf, PT ;  /* 0x0000000f0600780c */ /* 0x000fe40003f04270 */
[----:B------:R-:W-:Y:S01]  /*32b0*/  @!P1 MOV R6, 0x400 ;  /* 0x0000040000069802 */ /* 0x000fe20000000f00 */
[----:B------:R-:W5:Y:S03]  /*32c0*/  SHFL.DOWN PT, R9, R34, 0x10, 0x1f ;  /* 0x0a001f0022097f89 */ /* 0x000f6600000e0000 */
[----:B------:R-:W-:Y:S02]  /*32d0*/  @!P1 LEA R11, R11, R6, 0x18 ;  /* 0x000000060b0b9211 */ /* 0x000fe400078ec0ff */
[----:B------:R-:W-:-:S05]  /*32e0*/  @!P1 LOP3.LUT R6, R36, 0x3e0, RZ, 0xc0, !PT ;  /* 0x000003e024069812 */ /* 0x000fca00078ec0ff */
[----:B-1----:R-:W-:Y:S01]  /*32f0*/  @!P0 FMNMX R28, R28, R3, PT ;  /* 0x000000031c1c8209 */ /* 0x002fe20003800000 */
[----:B------:R-:W-:Y:S01]  /*3300*/  @!P1 IMAD.IADD R6, R6, 0x1, R11 ;  /* 0x0000000106069824 */ /* 0x000fe200078e020b */
[----:B0-----:R-:W-:Y:S01]  /*3310*/  @!P0 FMNMX R29, R29, R2, PT ;  /* 0x000000021d1d8209 */ /* 0x001fe20003800000 */
[----:B------:R-:W-:Y:S01]  /*3320*/  IMAD.MOV.U32 R3, RZ, RZ, RZ ;  /* 0x000000ffff037224 */ /* 0x000fe200078e00ff */
[----:B--2---:R-:W-:Y:S02]  /*3330*/  @!P0 FMNMX R30, R30, R5, PT ;  /* 0x000000051e1e8209 */ /* 0x004fe40003800000 */
[----:B---3--:R-:W-:-:S03]  /*3340*/  @!P0 FMNMX R32, R32, R7, !PT ;  /* 0x0000000720208209 */ /* 0x008fc60007800000 */
[----:B------:R1:W-:Y:S01]  /*3350*/  @!P1 STS.128 [R6+0x10], R28 ;  /* 0x0000101c06009388 */ /* 0x0003e20000000c00 */
[----:B----4-:R-:W-:Y:S02]  /*3360*/  @!P0 FMNMX R33, R33, R4, !PT ;  /* 0x0000000421218209 */ /* 0x010fe40007800000 */
[----:B-----5:R-:W-:Y:S02]  /*3370*/  @!P0 FMNMX R34, R34, R9, !PT ;  /* 0x0000000922228209 */ /* 0x020fe40007800000 */
[----:B------:R-:W-:Y:S01]  /*3380*/  ISETP.NE.AND P0, PT, R36, RZ, PT ;  /* 0x000000ff2400720c */ /* 0x000fe20003f05270 */
[----:B------:R-:W-:Y:S02]  /*3390*/  IMAD.MOV.U32 R36, RZ, RZ, RZ ;  /* 0x000000ffff247224 */ /* 0x000fe400078e00ff */
[----:B------:R1:W-:Y:S01]  /*33a0*/  @!P1 STS.128 [R6+0x20], R32 ;  /* 0x0000202006009388 */ /* 0x0003e20000000c00 */
[----:B------:R-:W-:Y:S09]  /*33b0*/  BAR.SYNC.DEFER_BLOCKING 0x0 ;  /* 0x0000000000007b1d */ /* 0x000ff20000010000 */
[----:B------:R-:W-:Y:S05]  /*33c0*/  @P0 BRA `(.L_x_258) ;  /* 0x0000000000a40947 */ /* 0x000fea0003800000 */
[----:B------:R-:W0:Y:S01]  /*33d0*/  S2UR UR5, SR_CgaCtaId ;  /* 0x00000000000579c3 */ /* 0x000e220000008800 */
[----:B------:R-:W-:Y:S02]  /*33e0*/  UMOV UR4, 0x400 ;  /* 0x0000040000047882 */ /* 0x000fe40000000000 */
[----:B0-----:R-:W-:-:S09]  /*33f0*/  ULEA UR4, UR5, UR4, 0x18 ;  /* 0x0000000405047291 */ /* 0x001fd2000f8ec0ff */
[----:B------:R-:W-:Y:S04]  /*3400*/  LDS.128 R12, [UR4+0x30] ;  /* 0x00003004ff0c7984 */ /* 0x000fe80008000c00 */
[----:B------:R-:W0:Y:S04]  /*3410*/  LDS.128 R16, [UR4+0x50] ;  /* 0x00005004ff107984 */ /* 0x000e280008000c00 */
[----:B------:R-:W-:Y:S04]  /*3420*/  LDS.128 R20, [UR4+0x40] ;  /* 0x00004004ff147984 */ /* 0x000fe80008000c00 */
[----:B------:R-:W2:Y:S04]  /*3430*/  LDS.128 R24, [UR4+0x60] ;  /* 0x00006004ff187984 */ /* 0x000ea80008000c00 */
[----:B-1----:R-:W-:Y:S04]  /*3440*/  LDS.128 R4, [UR4+0x70] ;  /* 0x00007004ff047984 */ /* 0x002fe80008000c00 */
[----:B------:R-:W1:Y:S01]  /*3450*/  LDS.128 R8, [UR4+0x90] ;  /* 0x00009004ff087984 */ /* 0x000e620008000c00 */
[----:B0-----:R-:W-:-:S02]  /*3460*/  FMNMX3 R2, R29, R13, R17, PT ;  /* 0x0000000d1d027276 */ /* 0x001fc40003800011 */
[----:B------:R-:W-:Y:S02]  /*3470*/  FMNMX3 R31, R28, R12, R16, PT ;  /* 0x0000000c1c1f7276 */ /* 0x000fe40003800010 */
[----:B------:R-:W-:Y:S02]  /*3480*/  FMNMX3 R29, R30, R14, R18, PT ;  /* 0x0000000e1e1d7276 */ /* 0x000fe40003800012 */
[----:B------:R-:W0:Y:S01]  /*3490*/  LDS.128 R16, [UR4+0x80] ;  /* 0x00008004ff107984 */ /* 0x000e220008000c00 */
[----:B--2---:R-:W-:-:S03]  /*34a0*/  FMNMX3 R37, R32, R20, R24, !PT ;  /* 0x0000001420257276 */ /* 0x004fc60007800018 */
[----:B------:R-:W2:Y:S01]  /*34b0*/  LDS.128 R12, [UR4+0xa0] ;  /* 0x0000a004ff0c7984 */ /* 0x000ea20008000c00 */
[----:B------:R-:W-:Y:S02]  /*34c0*/  FMNMX3 R28, R33, R21, R25, !PT ;  /* 0x00000015211c7276 */ /* 0x000fe40007800019 */
[----:B------:R-:W-:Y:S02]  /*34d0*/  FMNMX3 R35, R34, R22, R26, !PT ;  /* 0x0000001622237276 */ /* 0x000fe4000780001a */
[----:B------:R-:W-:Y:S01]  /*34e0*/  LDS.128 R20, [UR4+0xb0] ;  /* 0x0000b004ff147984 */ /* 0x000fe20008000c00 */
[----:B-1----:R-:W-:Y:S02]  /*34f0*/  FMNMX3 R33, R31, R4, R8, PT ;  /* 0x000000041f217276 */ /* 0x002fe40003800008 */
[----:B------:R-:W-:Y:S01]  /*3500*/  FMNMX3 R2, R2, R5, R9, PT ;  /* 0x0000000502027276 */ /* 0x000fe20003800009 */
[----:B------:R-:W1:Y:S01]  /*3510*/  LDS.128 R24, [UR4+0xd0] ;  /* 0x0000d004ff187984 */ /* 0x000e620008000c00 */
[----:B0-----:R-:W-:-:S03]  /*3520*/  FMNMX3 R19, R29, R6, R10, PT ;  /* 0x000000061d137276 */ /* 0x001fc6000380000a */
[----:B------:R-:W-:Y:S01]  /*3530*/  LDS.128 R8, [UR4+0xc0] ;  /* 0x0000c004ff087984 */ /* 0x000fe20008000c00 */
[----:B--2---:R-:W-:-:S03]  /*3540*/  FMNMX3 R37, R37, R16, R12, !PT ;  /* 0x0000001025257276 */ /* 0x004fc6000780000c */
[----:B------:R-:W0:Y:S01]  /*3550*/  LDS.128 R4, [UR4+0xe0] ;  /* 0x0000e004ff047984 */ /* 0x000e220008000c00 */
[----:B------:R-:W-:Y:S02]  /*3560*/  FMNMX3 R12, R28, R17, R13, !PT ;  /* 0x000000111c0c7276 */ /* 0x000fe4000780000d */
[----:B------:R-:W-:Y:S01]  /*3570*/  FMNMX3 R13, R35, R18, R14, !PT ;  /* 0x00000012230d7276 */ /* 0x000fe2000780000e */
[----:B------:R-:W2:Y:S01]  /*3580*/  LDS.128 R28, [UR4+0xf0] ;  /* 0x0000f004ff1c7984 */ /* 0x000ea20008000c00 */
[----:B-1----:R-:W-:-:S03]  /*3590*/  FMNMX3 R15, R33, R20, R24, PT ;  /* 0x00000014210f7276 */ /* 0x002fc60003800018 */
[----:B------:R-:W1:Y:S01]  /*35a0*/  LDS.128 R32, [UR4+0x100] ;  /* 0x00010004ff207984 */ /* 0x000e620008000c00 */
[----:B------:R-:W-:Y:S02]  /*35b0*/  FMNMX3 R2, R2, R21, R25, PT ;  /* 0x0000001502027276 */ /* 0x000fe40003800019 */
[----:B------:R-:W-:Y:S02]  /*35c0*/  FMNMX3 R19, R19, R22, R26, PT ;  /* 0x0000001613137276 */ /* 0x000fe4000380001a */
[----:B0-----:R-:W-:Y:S02]  /*35d0*/  FMNMX3 R37, R37, R8, R4, !PT ;  /* 0x0000000825257276 */ /* 0x001fe40007800004 */
[----:B------:R-:W-:Y:S02]  /*35e0*/  FMNMX3 R12, R12, R9, R5, !PT ;  /* 0x000000090c0c7276 */ /* 0x000fe40007800005 */
[----:B------:R-:W-:Y:S02]  /*35f0*/  FMNMX3 R13, R13, R10, R6, !PT ;  /* 0x0000000a0d0d7276 */ /* 0x000fe40007800006 */
[----:B--2---:R-:W-:-:S02]  /*3600*/  FMNMX R28, R15, R28, PT ;  /* 0x0000001c0f1c7209 */ /* 0x004fc40003800000 */
[----:B------:R-:W-:Y:S02]  /*3610*/  FMNMX R29, R2, R29, PT ;  /* 0x0000001d021d7209 */ /* 0x000fe40003800000 */
[----:B------:R-:W-:Y:S02]  /*3620*/  FMNMX R30, R19, R30, PT ;  /* 0x0000001e131e7209 */ /* 0x000fe40003800000 */
[----:B-1----:R-:W-:Y:S02]  /*3630*/  FMNMX R32, R37, R32, !PT ;  /* 0x0000002025207209 */ /* 0x002fe40007800000 */
[----:B------:R-:W-:Y:S02]  /*3640*/  FMNMX R33, R12, R33, !PT ;  /* 0x000000210c217209 */ /* 0x000fe40007800000 */
[----:B------:R-:W-:-:S07]  /*3650*/  FMNMX R34, R13, R34, !PT ;  /* 0x000000220d227209 */ /* 0x000fce0007800000 */
.L_x_258:
[----:B------:R-:W-:Y:S05]  /*3660*/  BSYNC.RECONVERGENT B0 ;  /* 0x0000000000007941 */ /* 0x000fea0003800200 */
.L_x_246:
[----:B------:R-:W-:Y:S05]  /*3670*/  @P0 EXIT ;  /* 0x000000000000094d */ /* 0x000fea0003800000 */
[----:B0-----:R-:W0:Y:S01]  /*3680*/  LDC.64 R4, c[0x0][0x388] ;  /* 0x0000e200ff047b82 */ /* 0x001e220000000a00 */
[----:B-1----:R-:W-:Y:S02]  /*3690*/  IMAD.MOV.U32 R31, RZ, RZ, R36 ;  /* 0x000000ffff1f7224 */ /* 0x002fe400078e0024 */
[----:B------:R-:W-:Y:S02]  /*36a0*/  IMAD.MOV.U32 R35, RZ, RZ, R3 ;  /* 0x000000ffff237224 */ /* 0x000fe400078e0003 */
[----:B0-----:R-:W-:-:S05]  /*36b0*/  IMAD.WIDE.U32 R4, R0, 0x20, R4 ;  /* 0x0000002000047825 */ /* 0x001fca00078e0004 */
[----:B------:R-:W-:Y:S04]  /*36c0*/  STG.E.128 desc[UR8][R4.64], R28 ;  /* 0x0000001c04007986 */ /* 0x000fe8000c101d08 */
[----:B------:R-:W-:Y:S01]  /*36d0*/  STG.E.128 desc[UR8][R4.64+0x10], R32 ;  /* 0x0000102004007986 */ /* 0x000fe2000c101d08 */
[----:B------:R-:W-:Y:S05]  /*36e0*/  EXIT ;  /* 0x000000000000794d */ /* 0x000fea0003800000 */
.L_x_276:
        /* <DEDUP_REMOVED lines=9> */
.L_x_456:


//--------------------- .text._ZN3cub18CUB_300001_SM_10006detail6reduce28DeviceReduceSingleTileKernelINS2_10policy_hubI7AABB_cwy10AABBReduceE10Policy1000EN6thrust24THRUST_300001_SM_1000_NS6detail15normal_iteratorINSA_10device_ptrIS5_EEEEPS5_yS6_S5_S5_N4cuda3std3__410__identityEEEvT0_T1_T2_T3_T4_T6_ --------------------------
	.section	.text._ZN3cub18CUB_300001_SM_10006detail6reduce28DeviceReduceSingleTileKernelINS2_10policy_hubI7AABB_cwy10AABBReduceE10Policy1000EN6thrust24THRUST_300001_SM_1000_NS6detail15normal_iteratorINSA_10device_ptrIS5_EEEEPS5_yS6_S5_S5_N4cuda3std3__410__identityEEEvT0_T1_T2_T3_T4_T6_,"ax",@progbits
	.align	128
        .global         _ZN3cub18CUB_300001_SM_10006detail6reduce28DeviceReduceSingleTileKernelINS2_10policy_hubI7AABB_cwy10AABBReduceE10Policy1000EN6thrust24THRUST_300001_SM_1000_NS6detail15normal_iteratorINSA_10device_ptrIS5_EEEEPS5_yS6_S5_S5_N4cuda3std3__410__identityEEEvT0_T1_T2_T3_T4_T6_
        .type           _ZN3cub18CUB_300001_SM_10006detail6reduce28DeviceReduceSingleTileKernelINS2_10policy_hubI7AABB_cwy10AABBReduceE10Policy1000EN6thrust24THRUST_300001_SM_1000_NS6detail15normal_iteratorINSA_10device_ptrIS5_EEEEPS5_yS6_S5_S5_N4cuda3std3__410__identityEEEvT0_T1_T2_T3_T4_T6_,@function
        .size           _ZN3cub18CUB_300001_SM_10006detail6reduce28DeviceReduceSingleTileKernelINS2_10policy_hubI7AABB_cwy10AABBReduceE10Policy1000EN6thrust24THRUST_300001_SM_1000_NS6detail15normal_iteratorINSA_10device_ptrIS5_EEEEPS5_yS6_S5_S5_N4cuda3std3__410__identityEEEvT0_T1_T2_T3_T4_T6_,(.L_x_457 - _ZN3cub18CUB_300001_SM_10006detail6reduce28DeviceReduceSingleTileKernelINS2_10policy_hubI7AABB_cwy10AABBReduceE10Policy1000EN6thrust24THRUST_300001_SM_1000_NS6detail15normal_iteratorINSA_10device_ptrIS5_EEEEPS5_yS6_S5_S5_N4cuda3std3__410__identityEEEvT0_T1_T2_T3_T4_T6_)
        .other          _ZN3cub18CUB_300001_SM_10006detail6reduce28DeviceReduceSingleTileKernelINS2_10policy_hubI7AABB_cwy10AABBReduceE10Policy1000EN6thrust24THRUST_300001_SM_1000_NS6detail15normal_iteratorINSA_10device_ptrIS5_EEEEPS5_yS6_S5_S5_N4cuda3std3__410__identityEEEvT0_T1_T2_T3_T4_T6_,@"STO_CUDA_ENTRY STV_DEFAULT"
_ZN3cub18CUB_300001_SM_10006detail6reduce28DeviceReduceSingleTileKernelINS2_10policy_hubI7AABB_cwy10AABBReduceE10Policy1000EN6thrust24THRUST_300001_SM_1000_NS6detail15normal_iteratorINSA_10device_ptrIS5_EEEEPS5_yS6_S5_S5_N4cuda3std3__410__identityEEEvT0_T1_T2_T3_T4_T6_:
.text._ZN3cub18CUB_300001_SM_10006detail6reduce28DeviceReduceSingleTileKernelINS2_10policy_hubI7AABB_cwy10AABBReduceE10Policy1000EN6thrust24THRUST_300001_SM_1000_NS6detail15normal_iteratorINSA_10device_ptrIS5_EEEEPS5_yS6_S5_S5_N4cuda3std3__410__identityEEEvT0_T1_T2_T3_T4_T6_:
[----:B------:R-:W-:Y:S01]  /*0000*/  LDC R1, c[0x0][0x37c] ;  /* 0x0000df00ff017b82 */ /* 0x000fe20000000800 */
[----:B------:R-:W0:Y:S01]  /*0010*/  LDCU.64 UR4, c[0x0][0x390] ;  /* 0x00007200ff0477ac */ /* 0x000e220008000a00 */
[----:B------:R-:W1:Y:S01]  /*0020*/  LDCU.64 UR6, c[0x0][0x358] ;  /* 0x00006b00ff0677ac */ /* 0x000e620008000a00 */
[----:B0-----:R-:W-:Y:S02]  /*0030*/  IMAD.U32 R3, RZ, RZ, UR4 ;  /* 0x00000004ff037e24 */ /* 0x001fe4000f8e00ff */
[----:B------:R-:W-:-:S03]  /*0040*/  IMAD.U32 R2, RZ, RZ, UR5 ;  /* 0x00000005ff027e24 */ /* 0x000fc6000f8e00ff */
[----:B------:R-:W-:-:S04]  /*0050*/  ISETP.NE.U32.AND P0, PT, R3, RZ, PT ;  /* 0x000000ff0300720c */ /* 0x000fc80003f05070 */
[----:B------:R-:W-:-:S13]  /*0060*/  ISETP.NE.AND.EX P0, PT, R2, RZ, PT, P0 ;  /* 0x000000ff0200720c */ /* 0x000fda0003f05300 */
        /* <DEDUP_REMOVED lines=28> */
.L_x_277:
[----:B------:R-:W-:Y:S01]  /*0230*/  ISETP.GT.U32.AND P0, PT, R3, 0x1ff, PT ;  /* 0x000001ff0300780c */ /* 0x000fe20003f04070 */
[----:B------:R-:W-:Y:S03]  /*0240*/  BSSY.RECONVERGENT B0, `(.L_x_278) ;  /* 0x00002f8000007945 */ /* 0x000fe60003800200 */
[----:B------:R-:W-:-:S13]  /*0250*/  ISETP.GT.U32.AND.EX P0, PT, R2, RZ, PT, P0 ;  /* 0x000000ff0200720c */ /* 0x000fda0003f04100 */
[----:B------:R-:W-:Y:S05]  /*0260*/  @P0 BRA `(.L_x_279) ;  /* 0x0000001c00000947 */ /* 0x000fea0003800000 */
[----:B------:R-:W0:Y:S01]  /*0270*/  S2R R0, SR_TID.X ;  /* 0x0000000000007919 */ /* 0x000e220000002100 */
[----:B------:R-:W-:Y:S02]  /*0280*/  IMAD.MOV.U32 R70, RZ, RZ, 0x7f7fffff ;  /* 0x7f7fffffff467424 */ /* 0x000fe400078e00ff */
[----:B------:R-:W-:Y:S02]  /*0290*/  IMAD.MOV.U32 R69, RZ, RZ, 0x7f7fffff ;  /* 0x7f7fffffff457424 */ /* 0x000fe400078e00ff */
[----:B------:R-:W-:Y:S02]  /*02a0*/  IMAD.MOV.U32 R68, RZ, RZ, 0x7f7fffff ;  /* 0x7f7fffffff447424 */ /* 0x000fe400078e00ff */
[----:B------:R-:W-:Y:S02]  /*02b0*/  IMAD.MOV.U32 R74, RZ, RZ, -0x800001 ;  /* 0xff7fffffff4a7424 */ /* 0x000fe400078e00ff */
[----:B------:R-:W-:Y:S02]  /*02c0*/  IMAD.MOV.U32 R73, RZ, RZ, -0x800001 ;  /* 0xff7fffffff497424 */ /* 0x000fe400078e00ff */
[----:B------:R-:W-:Y:S01]  /*02d0*/  IMAD.MOV.U32 R72, RZ, RZ, -0x800001 ;  /* 0xff7fffffff487424 */ /* 0x000fe200078e00ff */
[----:B0-----:R-:W-:-:S13]  /*02e0*/  ISETP.GE.U32.AND P0, PT, R0, R3, PT ;  /* 0x000000030000720c */ /* 0x001fda0003f06070 */
[----:B------:R-:W0:Y:S02]  /*02f0*/  @!P0 LDC.64 R4, c[0x0][0x380] ;  /* 0x0000e000ff048b82 */ /* 0x000e240000000a00 */
[----:B0-----:R-:W-:-:S05]  /*0300*/  @!P0 IMAD.WIDE.U32 R4, R0, 0x20, R4 ;  /* 0x0000002000048825 */ /* 0x001fca00078e0004 */
[----:B------:R-:W2:Y:S04]  /*0310*/  @!P0 LDG.E.128 R68, desc[UR6][R4.64] ;  /* 0x0000000604448981 */ /* 0x000ea8000c1e1d00 */
[----:B------:R-:W3:Y:S01]  /*0320*/  @!P0 LDG.E.128 R72, desc[UR6][R4.64+0x10] ;  /* 0x0000100604488981 */ /* 0x000ee2000c1e1d00 */
[----:B------:R-:W-:Y:S01]  /*0330*/  IMAD.MOV.U32 R78, RZ, RZ, R0 ;  /* 0x000000ffff4e7224 */ /* 0x000fe200078e0000 */
[----:B------:R-:W-:Y:S01]  /*0340*/  BSSY.RECONVERGENT B1, `(.L_x_280) ;  /* 0x000007c000017945 */ /* 0x000fe20003800200 */
[----:B------:R-:W-:-:S05]  /*0350*/  @!P0 VIADD R78, R0, 0x100 ;  /* 0x00000100004e8836 */ /* 0x000fca0000000000 */
[----:B------:R-:W-:Y:S01]  /*0360*/  ISETP.GE.U32.AND P1, PT, R78, R3, PT ;  /* 0x000000034e00720c */ /* 0x000fe20003f26070 */
[----:B--2---:R-:W-:Y:S02]  /*0370*/  @!P0 IMAD.MOV.U32 R77, RZ, RZ, R71 ;  /* 0x000000ffff4d8224 */ /* 0x004fe400078e0047 */
[----:B---3--:R-:W-:-:S10]  /*0380*/  @!P0 IMAD.MOV.U32 R76, RZ, RZ, R75 ;  /* 0x000000ffff4c8224 */ /* 0x008fd400078e004b */
[----:B------:R-:W-:Y:S05]  /*0390*/  @P1 BRA `(.L_x_281) ;  /* 0x0000000400d81947 */ /* 0x000fea0003800000 */
[----:B------:R-:W-:Y:S01]  /*03a0*/  LOP3.LUT R4, RZ, R78, RZ, 0x33, !PT ;  /* 0x0000004eff047212 */ /* 0x000fe200078e33ff */
[----:B------:R-:W-:Y:S04]  /*03b0*/  BSSY.RECONVERGENT B2, `(.L_x_282) ;  /* 0x000003d000027945 */ /* 0x000fe80003800200 */
[----:B------:R-:W-:-:S05]  /*03c0*/  IMAD.IADD R71, R4, 0x1, R3 ;  /* 0x0000000104477824 */ /* 0x000fca00078e0203 */
[C---:B------:R-:W-:Y:S02]  /*03d0*/  ISETP.GE.U32.AND P1, PT, R71.reuse, 0x700, PT ;  /* 0x000007004700780c */ /* 0x040fe40003f26070 */
[----:B------:R-:W-:-:S04]  /*03e0*/  LEA.HI R79, R71, 0x1, RZ, 0x18 ;  /* 0x00000001474f7811 */ /* 0x000fc800078fc0ff */
[----:B------:R-:W-:-:S04]  /*03f0*/  LOP3.LUT R75, R79, 0x7, RZ, 0xc0, !PT ;  /* 0x000000074f4b7812 */ /* 0x000fc800078ec0ff */
[----:B------:R-:W-:-:S03]  /*0400*/  ISETP.NE.AND P0, PT, R75, RZ, PT ;  /* 0x000000ff4b00720c */ /* 0x000fc60003f05270 */
[----:B------:R-:W-:Y:S10]  /*0410*/  @!P1 BRA `(.L_x_283) ;  /* 0x0000000000d89947 */ /* 0x000ff40003800000 */
[----:B------:R-:W0:Y:S01]  /*0420*/  LDC.64 R84, c[0x0][0x380] ;  /* 0x0000e000ff547b82 */ /* 0x000e220000000a00 */
[----:B------:R-:W-:-:S05]  /*0430*/  LOP3.LUT R80, R79, 0x1fffff8, RZ, 0xc0, !PT ;  /* 0x01fffff84f507812 */ /* 0x000fca00078ec0ff */
[----:B------:R-:W-:Y:S02]  /*0440*/  IMAD.MOV R80, RZ, RZ, -R80 ;  /* 0x000000ffff507224 */ /* 0x000fe400078e0a50 */
[----:B0-----:R-:W-:-:S03]  /*0450*/  IMAD.WIDE.U32 R84, R78, 0x20, R84 ;  /* 0x000000204e547825 */ /* 0x001fc600078e0054 */
[----:B------:R-:W-:-:S05]  /*0460*/  IADD3 R81, P1, PT, R84, 0x8000, RZ ;  /* 0x0000800054517810 */ /* 0x000fca0007f3e0ff */
[----:B------:R-:W-:-:S08]  /*0470*/  IMAD.X R84, RZ, RZ, R85, P1 ;  /* 0x000000ffff547224 */ /* 0x000fd000008e0655 */
.L_x_284:
[----:B------:R-:W-:Y:S02]  /*0480*/  IMAD.MOV.U32 R82, RZ, RZ, R81 ;  /* 0x000000ffff527224 */ /* 0x000fe400078e0051 */
[----:B------:R-:W-:-:S05]  /*0490*/  IMAD.MOV.U32 R83, RZ, RZ, R84 ;  /* 0x000000ffff537224 */ /* 0x000fca00078e0054 */
[----:B------:R-:W2:Y:S04]  /*04a0*/  LDG.E.128 R64, desc[UR6][R82.64+-0x8000] ;  /* 0xff80000652407981 */ /* 0x000ea8000c1e1d00 */
[----:B------:R-:W2:Y:S04]  /*04b0*/  LDG.E.128 R4, desc[UR6][R82.64+-0x6000] ;  /* 0xffa0000652047981 */ /* 0x000ea8000c1e1d00 */
[----:B------:R-:W3:Y:S04]  /*04c0*/  LDG.E.128 R60, desc[UR6][R82.64+-0x7ff0] ;  /* 0xff801006523c7981 */ /* 0x000ee8000c1e1d00 */
[----:B------:R-:W3:Y:S04]  /*04d0*/  LDG.E.128 R8, desc[UR6][R82.64+-0x5ff0] ;  /* 0xffa0100652087981 */ /* 0x000ee8000c1e1d00 */
[----:B------:R-:W4:Y:S04]  /*04e0*/  LDG.E.128 R12, desc[UR6][R82.64+-0x4000] ;  /* 0xffc00006520c7981 */ /* 0x000f28000c1e1d00 */
[----:B------:R-:W4:Y:S04]  /*04f0*/  LDG.E.128 R16, desc[UR6][R82.64+-0x2000] ;  /* 0xffe0000652107981 */ /* 0x000f28000c1e1d00 */
[----:B------:R-:W5:Y:S04]  /*0500*/  LDG.E.128 R20, desc[UR6][R82.64+-0x3ff0] ;  /* 0xffc0100652147981 */ /* 0x000f68000c1e1d00 */
        /* <DEDUP_REMOVED lines=8> */
[----:B------:R-:W5:Y:S01]  /*0590*/  LDG.E.128 R56, desc[UR6][R82.64+0x6010] ;  /* 0x0060100652387981 */ /* 0x000f62000c1e1d00 */
[----:B------:R-:W-:Y:S01]  /*05a0*/  IADD3 R81, P1, PT, R82, 0x10000, RZ ;  /* 0x0001000052517810 */ /* 0x000fe20007f3e0ff */
[----:B------:R-:W-:-:S02]  /*05b0*/  VIADD R80, R80, 0x8 ;  /* 0x0000000850507836 */ /* 0x000fc40000000000 */
[----:B------:R-:W-:Y:S02]  /*05c0*/  VIADD R78, R78, 0x800 ;  /* 0x000008004e4e7836 */ /* 0x000fe40000000000 */
[----:B------:R-:W-:Y:S01]  /*05d0*/  IMAD.X R84, RZ, RZ, R83, P1 ;  /* 0x000000ffff547224 */ /* 0x000fe200008e0653 */
[----:B------:R-:W-:Y:S02]  /*05e0*/  ISETP.NE.AND P1, PT, R80, RZ, PT ;  /* 0x000000ff5000720c */ /* 0x000fe40003f25270 */
[----:B--2---:R-:W-:Y:S02]  /*05f0*/  FMNMX3 R7, R68, R64, R4, PT ;  /* 0x0000004044077276 */ /* 0x004fe40003800004 */
[----:B------:R-:W-:Y:S02]  /*0600*/  FMNMX3 R4, R69, R65, R5, PT ;  /* 0x0000004145047276 */ /* 0x000fe40003800005 */
[----:B------:R-:W-:Y:S02]  /*0610*/  FMNMX3 R5, R70, R66, R6, PT ;  /* 0x0000004246057276 */ /* 0x000fe40003800006 */
[----:B---3--:R-:W-:-:S02]  /*0620*/  FMNMX3 R6, R73, R61, R9, !PT ;  /* 0x0000003d49067276 */ /* 0x008fc40007800009 */
[----:B------:R-:W-:Y:S02]  /*0630*/  FMNMX3 R11, R72, R60, R8, !PT ;  /* 0x0000003c480b7276 */ /* 0x000fe40007800008 */
[----:B------:R-:W-:Y:S02]  /*0640*/  FMNMX3 R9, R74, R62, R10, !PT ;  /* 0x0000003e4a097276 */ /* 0x000fe4000780000a */
[----:B----4-:R-:W-:Y:S02]  /*0650*/  FMNMX3 R7, R7, R12, R16, PT ;  /* 0x0000000c07077276 */ /* 0x010fe40003800010 */
[----:B------:R-:W-:Y:S02]  /*0660*/  FMNMX3 R4, R4, R13, R17, PT ;  /* 0x0000000d04047276 */ /* 0x000fe40003800011 */
[----:B------:R-:W-:Y:S02]  /*0670*/  FMNMX3 R5, R5, R14, R18, PT ;  /* 0x0000000e05057276 */ /* 0x000fe40003800012 */
[----:B-----5:R-:W-:-:S02]  /*0680*/  FMNMX3 R11, R11, R20, R24, !PT ;  /* 0x000000140b0b7276 */ /* 0x020fc40007800018 */
[----:B------:R-:W-:Y:S02]  /*0690*/  FMNMX3 R6, R6, R21, R25, !PT ;  /* 0x0000001506067276 */ /* 0x000fe40007800019 */
[----:B------:R-:W-:Y:S02]  /*06a0*/  FMNMX3 R9, R9, R22, R26, !PT ;  /* 0x0000001609097276 */ /* 0x000fe4000780001a */
[----:B------:R-:W-:Y:S02]  /*06b0*/  FMNMX3 R7, R7, R28, R32, PT ;  /* 0x0000001c07077276 */ /* 0x000fe40003800020 */
[----:B------:R-:W-:Y:S02]  /*06c0*/  FMNMX3 R4, R4, R29, R33, PT ;  /* 0x0000001d04047276 */ /* 0x000fe40003800021 */
[----:B------:R-:W-:Y:S02]  /*06d0*/  FMNMX3 R5, R5, R30, R34, PT ;  /* 0x0000001e05057276 */ /* 0x000fe40003800022 */
[----:B------:R-:W-:-:S02]  /*06e0*/  FMNMX3 R11, R11, R36, R40, !PT ;  /* 0x000000240b0b7276 */ /* 0x000fc40007800028 */
[----:B------:R-:W-:Y:S02]  /*06f0*/  FMNMX3 R6, R6, R37, R41, !PT ;  /* 0x0000002506067276 */ /* 0x000fe40007800029 */
[----:B------:R-:W-:Y:S02]  /*0700*/  FMNMX3 R9, R9, R38, R42, !PT ;  /* 0x0000002609097276 */ /* 0x000fe4000780002a */
[----:B------:R-:W-:Y:S02]  /*0710*/  FMNMX3 R68, R7, R44, R48, PT ;  /* 0x0000002c07447276 */ /* 0x000fe40003800030 */
[----:B------:R-:W-:Y:S02]  /*0720*/  FMNMX3 R69, R4, R45, R49, PT ;  /* 0x0000002d04457276 */ /* 0x000fe40003800031 */
[----:B------:R-:W-:Y:S02]  /*0730*/  FMNMX3 R70, R5, R46, R50, PT ;  /* 0x0000002e05467276 */ /* 0x000fe40003800032 */
[----:B------:R-:W-:-:S02]  /*0740*/  FMNMX3 R72, R11, R52, R56, !PT ;  /* 0x000000340b487276 */ /* 0x000fc40007800038 */
[----:B------:R-:W-:Y:S02]  /*0750*/  FMNMX3 R73, R6, R53, R57, !PT ;  /* 0x0000003506497276 */ /* 0x000fe40007800039 */
[----:B------:R-:W-:Y:S01]  /*0760*/  FMNMX3 R74, R9, R54, R58, !PT ;  /* 0x00000036094a7276 */ /* 0x000fe2000780003a */
[----:B------:R-:W-:Y:S06]  /*0770*/  @P1 BRA `(.L_x_284) ;  /* 0xfffffffc00401947 */ /* 0x000fec000383ffff */
.L_x_283:
[----:B------:R-:W-:Y:S05]  /*0780*/  BSYNC.RECONVERGENT B2 ;  /* 0x0000000000027941 */ /* 0x000fea0003800200 */
.L_x_282:
[----:B------:R-:W-:Y:S05]  /*0790*/  @!P0 BRA `(.L_x_281) ;  /* 0x0000000000d88947 */ /* 0x000fea0003800000 */
[----:B------:R-:W-:Y:S01]  /*07a0*/  ISETP.GE.U32.AND P0, PT, R75, 0x4, PT ;  /* 0x000000044b00780c */ /* 0x000fe20003f06070 */
[----:B------:R-:W-:Y:S01]  /*07b0*/  BSSY.RECONVERGENT B2, `(.L_x_285) ;  /* 0x000001a000027945 */ /* 0x000fe20003800200 */
[----:B------:R-:W-:-:S11]  /*07c0*/  LOP3.LUT P1, R79, R79, 0x3, RZ, 0xc0, !PT ;  /* 0x000000034f4f7812 */ /* 0x000fd6000782c0ff */
[----:B------:R-:W-:Y:S05]  /*07d0*/  @!P0 BRA `(.L_x_286) ;  /* 0x00000000005c8947 */ /* 0x000fea0003800000 */
[----:B------:R-:W0:Y:S02]  /*07e0*/  LDC.64 R4, c[0x0][0x380] ;  /* 0x0000e000ff047b82 */ /* 0x000e240000000a00 */
[----:B0-----:R-:W-:-:S05]  /*07f0*/  IMAD.WIDE.U32 R36, R78, 0x20, R4 ;  /* 0x000000204e247825 */ /* 0x001fca00078e0004 */
[----:B------:R-:W2:Y:S04]  /*0800*/  LDG.E.128 R4, desc[UR6][R36.64+0x2000] ;  /* 0x0020000624047981 */ /* 0x000ea8000c1e1d00 */
[----:B------:R-:W2:Y:S04]  /*0810*/  LDG.E.128 R8, desc[UR6][R36.64] ;  /* 0x0000000624087981 */ /* 0x000ea8000c1e1d00 */
[----:B------:R-:W3:Y:S04]  /*0820*/  LDG.E.128 R12, desc[UR6][R36.64+0x10] ;  /* 0x00001006240c7981 */ /* 0x000ee8000c1e1d00 */
[----:B------:R-:W3:Y:S04]  /*0830*/  LDG.E.128 R16, desc[UR6][R36.64+0x2010] ;  /* 0x0020100624107981 */ /* 0x000ee8000c1e1d00 */
[----:B------:R-:W4:Y:S04]  /*0840*/  LDG.E.128 R20, desc[UR6][R36.64+0x6000] ;  /* 0x0060000624147981 */ /* 0x000f28000c1e1d00 */
[----:B------:R-:W4:Y:S04]  /*0850*/  LDG.E.128 R24, desc[UR6][R36.64+0x4000] ;  /* 0x0040000624187981 */ /* 0x000f28000c1e1d00 */
[----:B------:R-:W5:Y:S04]  /*0860*/  LDG.E.128 R28, desc[UR6][R36.64+0x4010] ;  /* 0x00401006241c7981 */ /* 0x000f68000c1e1d00 */
[----:B------:R-:W5:Y:S01]  /*0870*/  LDG.E.128 R32, desc[UR6][R36.64+0x6010] ;  /* 0x0060100624207981 */ /* 0x000f62000c1e1d00 */
[----:B------:R-:W-:Y:S01]  /*0880*/  VIADD R78, R78, 0x400 ;  /* 0x000004004e4e7836 */ /* 0x000fe20000000000 */
[----:B--2---:R-:W-:-:S02]  /*0890*/  FMNMX3 R7, R68, R8, R4, PT ;  /* 0x0000000844077276 */ /* 0x004fc40003800004 */
[----:B------:R-:W-:Y:S02]  /*08a0*/  FMNMX3 R4, R69, R9, R5, PT ;  /* 0x0000000945047276 */ /* 0x000fe40003800005 */
[----:B------:R-:W-:Y:S02]  /*08b0*/  FMNMX3 R5, R70, R10, R6, PT ;  /* 0x0000000a46057276 */ /* 0x000fe40003800006 */
[----:B---3--:R-:W-:Y:S02]  /*08c0*/  FMNMX3 R9, R72, R12, R16, !PT ;  /* 0x0000000c48097276 */ /* 0x008fe40007800010 */
[----:B------:R-:W-:Y:S02]  /*08d0*/  FMNMX3 R6, R73, R13, R17, !PT ;  /* 0x0000000d49067276 */ /* 0x000fe40007800011 */
[----:B------:R-:W-:Y:S02]  /*08e0*/  FMNMX3 R11, R74, R14, R18, !PT ;  /* 0x0000000e4a0b7276 */ /* 0x000fe40007800012 */
[----:B----4-:R-:W-:-:S02]  /*08f0*/  FMNMX3 R68, R7, R24, R20, PT ;  /* 0x0000001807447276 */ /* 0x010fc40003800014 */
[----:B------:R-:W-:Y:S02]  /*0900*/  FMNMX3 R69, R4, R25, R21, PT ;  /* 0x0000001904457276 */ /* 0x000fe40003800015 */
[----:B------:R-:W-:Y:S02]  /*0910*/  FMNMX3 R70, R5, R26, R22, PT ;  /* 0x0000001a05467276 */ /* 0x000fe40003800016 */
[----:B-----5:R-:W-:Y:S02]  /*0920*/  FMNMX3 R72, R9, R28, R32, !PT ;  /* 0x0000001c09487276 */ /* 0x020fe40007800020 */
[----:B------:R-:W-:Y:S02]  /*0930*/  FMNMX3 R73, R6, R29, R33, !PT ;  /* 0x0000001d06497276 */ /* 0x000fe40007800021 */
[----:B------:R-:W-:-:S07]  /*0940*/  FMNMX3 R74, R11, R30, R34, !PT ;  /* 0x0000001e0b4a7276 */ /* 0x000fce0007800022 */
.L_x_286:
[----:B------:R-:W-:Y:S05]  /*0950*/  BSYNC.RECONVERGENT B2 ;  /* 0x0000000000027941 */ /* 0x000fea0003800200 */
.L_x_285:
[----:B------:R-:W-:Y:S05]  /*0960*/  @!P1 BRA `(.L_x_281) ;  /* 0x0000000000649947 */ /* 0x000fea0003800000 */
[----:B------:R-:W-:Y:S02]  /*0970*/  ISETP.NE.AND P1, PT, R79, 0x1, PT ;  /* 0x000000014f00780c */ /* 0x000fe40003f25270 */
[----:B------:R-:W-:-:S11]  /*0980*/  LOP3.LUT P0, RZ, R71, 0x100, RZ, 0xc0, !PT ;  /* 0x0000010047ff7812 */ /* 0x000fd6000780c0ff */
[----:B------:R-:W0:Y:S08]  /*0990*/  @P1 LDC.64 R4, c[0x0][0x380] ;  /* 0x0000e000ff041b82 */ /* 0x000e300000000a00 */
[----:B------:R-:W1:Y:S01]  /*09a0*/  @!P0 LDC.64 R12, c[0x0][0x380] ;  /* 0x0000e000ff0c8b82 */ /* 0x000e620000000a00 */
[----:B0-----:R-:W-:-:S04]  /*09b0*/  @P1 IMAD.WIDE.U32 R14, R78, 0x20, R4 ;  /* 0x000000204e0e1825 */ /* 0x001fc800078e0004 */
[----:B------:R-:W-:Y:S01]  /*09c0*/  @P1 VIADD R78, R78, 0x200 ;  /* 0x000002004e4e1836 */ /* 0x000fe20000000000 */
[----:B------:R-:W2:Y:S03]  /*09d0*/  @P1 LDG.E.128 R8, desc[UR6][R14.64+0x2000] ;  /* 0x002000060e081981 */ /* 0x000ea6000c1e1d00 */
[----:B-1----:R-:W-:Y:S01]  /*09e0*/  @!P0 IMAD.WIDE.U32 R12, R78, 0x20, R12 ;  /* 0x000000204e0c8825 */ /* 0x002fe200078e000c */
[----:B------:R-:W2:Y:S04]  /*09f0*/  @P1 LDG.E.128 R4, desc[UR6][R14.64] ;  /* 0x000000060e041981 */ /* 0x000ea8000c1e1d00 */
[----:B------:R-:W3:Y:S04]  /*0a00*/  @P1 LDG.E.128 R24, desc[UR6][R14.64+0x10] ;  /* 0x000010060e181981 */ /* 0x000ee8000c1e1d00 */
        /* <DEDUP_REMOVED lines=15> */
.L_x_281:
[----:B------:R-:W-:Y:S05]  /*0b00*/  BSYNC.RECONVERGENT B1 ;  /* 0x0000000000017941 */ /* 0x000fea0003800200 */
.L_x_280:
[----:B------:R-:W-:Y:S02]  /*0b10*/  ISETP.GE.U32.AND P0, PT, R3, 0x100, PT ;  /* 0x000001000300780c */ /* 0x000fe40003f06070 */
[--C-:B------:R-:W-:Y:S02]  /*0b20*/  SHF.R.U32.HI R5, RZ, 0x8, R77.reuse ;  /* 0x00000008ff057819 */ /* 0x100fe4000001164d */
[----:B------:R-:W-:Y:S02]  /*0b30*/  ISETP.GE.U32.AND.EX P0, PT, R2, RZ, PT, P0 ;  /* 0x000000ff0200720c */ /* 0x000fe40003f06100 */
[----:B------:R-:W-:Y:S02]  /*0b40*/  SHF.R.U32.HI R6, RZ, 0x18, R77 ;  /* 0x00000018ff067819 */ /* 0x000fe4000001164d */
[--C-:B------:R-:W-:Y:S02]  /*0b50*/  SHF.R.U32.HI R7, RZ, 0x8, R76.reuse ;  /* 0x00000008ff077819 */ /* 0x100fe4000001164c */
[----:B------:R-:W-:-:S07]  /*0b60*/  SHF.R.U32.HI R8, RZ, 0x18, R76 ;  /* 0x00000018ff087819 */ /* 0x000fce000001164c */
        /* <DEDUP_REMOVED lines=79> */
.L_x_289:
[----:B------:R-:W-:Y:S05]  /*1060*/  BSYNC.RECONVERGENT B1 ;  /* 0x0000000000017941 */ /* 0x000fea0003800200 */
.L_x_288:
[----:B------:R-:W-:Y:S01]  /*1070*/  BAR.SYNC.DEFER_BLOCKING 0x0 ;  /* 0x0000000000007b1d */ /* 0x000fe20000010000 */
[----:B------:R-:W-:-:S13]  /*1080*/  ISETP.NE.AND P0, PT, R0, RZ, PT ;  /* 0x000000ff0000720c */ /* 0x000fda0003f05270 */
[----:B------:R-:W-:Y:S05]  /*1090*/  @P0 BRA `(.L_x_290) ;  /* 0x0000002000480947 */ /* 0x000fea0003800000 */
[----:B------:R-:W5:Y:S01]  /*10a0*/  S2UR UR5, SR_CgaCtaId ;  /* 0x00000000000579c3 */ /* 0x000f620000008800 */
[----:B------:R-:W-:Y:S02]  /*10b0*/  UMOV UR4, 0x400 ;  /* 0x0000040000047882 */ /* 0x000fe40000000000 */
[----:B-----5:R-:W-:-:S09]  /*10c0*/  ULEA UR4, UR5, UR4, 0x18 ;  /* 0x0000000405047291 */ /* 0x020fd2000f8ec0ff */
[----:B------:R-:W-:Y:S04]  /*10d0*/  LDS.128 R48, [UR4+0x40] ;  /* 0x00004004ff307984 */ /* 0x000fe80008000c00 */
[----:B------:R-:W0:Y:S04]  /*10e0*/  LDS.128 R40, [UR4+0x60] ;  /* 0x00006004ff287984 */ /* 0x000e280008000c00 */
[----:B------:R-:W-:Y:S04]  /*10f0*/  LDS.128 R52, [UR4+0x30] ;  /* 0x00003004ff347984 */ /* 0x000fe80008000c00 */
[----:B------:R-:W5:Y:S04]  /*1100*/  LDS.128 R56, [UR4+0x50] ;  /* 0x00005004ff387984 */ /* 0x000f680008000c00 */
[----:B------:R-:W-:Y:S04]  /*1110*/  LDS.128 R44, [UR4+0x70] ;  /* 0x00007004ff2c7984 */ /* 0x000fe80008000c00 */
[----:B------:R-:W5:Y:S04]  /*1120*/  LDS.128 R32, [UR4+0x90] ;  /* 0x00009004ff207984 */ /* 0x000f680008000c00 */
[----:B------:R-:W-:Y:S04]  /*1130*/  LDS.128 R36, [UR4+0x80] ;  /* 0x00008004ff247984 */ /* 0x000fe80008000c00 */
[----:B------:R-:W5:Y:S04]  /*1140*/  LDS.128 R24, [UR4+0xa0] ;  /* 0x0000a004ff187984 */ /* 0x000f680008000c00 */
[----:B------:R-:W-:Y:S04]  /*1150*/  LDS.128 R28, [UR4+0xb0] ;  /* 0x0000b004ff1c7984 */ /* 0x000fe80008000c00 */
[----:B------:R-:W5:Y:S04]  /*1160*/  LDS.128 R16, [UR4+0xd0] ;  /* 0x0000d004ff107984 */ /* 0x000f680008000c00 */
[----:B------:R-:W-:Y:S04]  /*1170*/  LDS.128 R20, [UR4+0xc0] ;  /* 0x0000c004ff147984 */ /* 0x000fe80008000c00 */
[----:B------:R-:W5:Y:S01]  /*1180*/  LDS.128 R12, [UR4+0xe0] ;  /* 0x0000e004ff0c7984 */ /* 0x000f620008000c00 */
[----:B0-----:R-:W-:-:S02]  /*1190*/  FMNMX3 R2, R73, R49, R41, !PT ;  /* 0x0000003149027276 */ /* 0x001fc40007800029 */
[----:B------:R-:W-:Y:S01]  /*11a0*/  FMNMX3 R43, R72, R48, R40, !PT ;  /* 0x00000030482b7276 */ /* 0x000fe20007800028 */
[----:B----4-:R-:W0:Y:S01]  /*11b0*/  LDS.128 R8, [UR4+0xf0] ;  /* 0x0000f004ff087984 */ /* 0x010e220008000c00 */
[----:B------:R-:W-:-:S03]  /*11c0*/  FMNMX3 R41, R74, R50, R42, !PT ;  /* 0x000000324a297276 */ /* 0x000fc6000780002a */
[----:B-123--:R-:W1:Y:S01]  /*11d0*/  LDS.128 R4, [UR4+0x100] ;  /* 0x00010004ff047984 */ /* 0x00ee620008000c00 */
[----:B-----5:R-:W-:Y:S02]  /*11e0*/  FMNMX3 R3, R68, R52, R56, PT ;  /* 0x0000003444037276 */ /* 0x020fe40003800038 */
[----:B------:R-:W-:Y:S02]  /*11f0*/  FMNMX3 R0, R69, R53, R57, PT ;  /* 0x0000003545007276 */ /* 0x000fe40003800039 */
[----:B------:R-:W-:Y:S02]  /*1200*/  FMNMX3 R51, R70, R54, R58, PT ;  /* 0x0000003646337276 */ /* 0x000fe4000380003a */
[----:B------:R-:W-:Y:S02]  /*1210*/  FMNMX3 R3, R3, R44, R32, PT ;  /* 0x0000002c03037276 */ /* 0x000fe40003800020 */
[----:B------:R-:W-:Y:S02]  /*1220*/  FMNMX3 R0, R0, R45, R33, PT ;  /* 0x0000002d00007276 */ /* 0x000fe40003800021 */
[----:B------:R-:W-:-:S02]  /*1230*/  FMNMX3 R51, R51, R46, R34, PT ;  /* 0x0000002e33337276 */ /* 0x000fc40003800022 */
[----:B------:R-:W-:Y:S02]  /*1240*/  FMNMX3 R43, R43, R36, R24, !PT ;  /* 0x000000242b2b7276 */ /* 0x000fe40007800018 */
[----:B------:R-:W-:Y:S02]  /*1250*/  FMNMX3 R2, R2, R37, R25, !PT ;  /* 0x0000002502027276 */ /* 0x000fe40007800019 */
[----:B------:R-:W-:Y:S02]  /*1260*/  FMNMX3 R41, R41, R38, R26, !PT ;  /* 0x0000002629297276 */ /* 0x000fe4000780001a */
[----:B------:R-:W-:Y:S02]  /*1270*/  FMNMX3 R3, R3, R28, R16, PT ;  /* 0x0000001c03037276 */ /* 0x000fe40003800010 */
[----:B------:R-:W-:Y:S02]  /*1280*/  FMNMX3 R0, R0, R29, R17, PT ;  /* 0x0000001d00007276 */ /* 0x000fe40003800011 */
[----:B------:R-:W-:-:S02]  /*1290*/  FMNMX3 R51, R51, R30, R18, PT ;  /* 0x0000001e33337276 */ /* 0x000fc40003800012 */
[----:B------:R-:W-:Y:S02]  /*12a0*/  FMNMX3 R43, R43, R20, R12, !PT ;  /* 0x000000142b2b7276 */ /* 0x000fe4000780000c */
[----:B------:R-:W-:Y:S02]  /*12b0*/  FMNMX3 R2, R2, R21, R13, !PT ;  /* 0x0000001502027276 */ /* 0x000fe4000780000d */
[----:B------:R-:W-:Y:S02]  /*12c0*/  FMNMX3 R41, R41, R22, R14, !PT ;  /* 0x0000001629297276 */ /* 0x000fe4000780000e */
[----:B0-----:R-:W-:Y:S02]  /*12d0*/  FMNMX R68, R3, R8, PT ;  /* 0x0000000803447209 */ /* 0x001fe40003800000 */
[----:B------:R-:W-:Y:S02]  /*12e0*/  FMNMX R69, R0, R9, PT ;  /* 0x0000000900457209 */ /* 0x000fe40003800000 */
[----:B------:R-:W-:-:S02]  /*12f0*/  FMNMX R70, R51, R10, PT ;  /* 0x0000000a33467209 */ /* 0x000fc40003800000 */
[----:B-1----:R-:W-:Y:S02]  /*1300*/  FMNMX R72, R43, R4, !PT ;  /* 0x000000042b487209 */ /* 0x002fe40007800000 */
[----:B------:R-:W-:Y:S02]  /*1310*/  FMNMX R73, R2, R5, !PT ;  /* 0x0000000502497209 */ /* 0x000fe40007800000 */
[----:B------:R-:W-:Y:S01]  /*1320*/  FMNMX R74, R41, R6, !PT ;  /* 0x00000006294a7209 */ /* 0x000fe20007800000 */
[----:B------:R-:W-:Y:S06]  /*1330*/  BRA `(.L_x_290) ;  /* 0x0000001c00a07947 */ /* 0x000fec0003800000 */
.L_x_287:
[----:B------:R-:W0:Y:S01]  /*1340*/  S2R R16, SR_LANEID ;  /* 0x0000000000107919 */ /* 0x000e220000000000 */
[----:B------:R-:W-:Y:S02]  /*1350*/  LOP3.LUT R4, R0, 0x3e0, RZ, 0xc0, !PT ;  /* 0x000003e000047812 */ /* 0x000fe400078ec0ff */
[----:B------:R-:W-:Y:S02]  /*1360*/  LOP3.LUT R5, R5, 0xffff, RZ, 0xc0, !PT ;  /* 0x0000ffff05057812 */ /* 0x000fe400078ec0ff */
[----:B------:R-:W-:Y:S01]  /*1370*/  LOP3.LUT R12, RZ, R4, RZ, 0x33, !PT ;  /* 0x00000004ff0c7212 */ /* 0x000fe200078e33ff */
[----:B------:R-:W-:-:S04]  /*1380*/  VIADD R10, R4, 0x20 ;  /* 0x00000020040a7836 */ /* 0x000fc80000000000 */
[----:B------:R-:W-:Y:S01]  /*1390*/  IMAD.IADD R12, R12, 0x1, R3 ;  /* 0x000000010c0c7824 */ /* 0x000fe200078e0203 */
[----:B------:R-:W-:-:S04]  /*13a0*/  ISETP.GT.U32.AND P0, PT, R10, R3, PT ;  /* 0x000000030a00720c */ /* 0x000fc80003f04070 */
[----:B------:R-:W-:-:S05]  /*13b0*/  SEL R9, R12, 0x1f, P0 ;  /* 0x0000001f0c097807 */ /* 0x000fca0000000000 */
[----:B------:R-:W1:Y:S04]  /*13c0*/  SHFL.DOWN PT, R11, R68, 0x1, R9 ;  /* 0x08200000440b7989 */ /* 0x000e6800000e0009 */
[----:B------:R-:W2:Y:S04]  /*13d0*/  SHFL.DOWN PT, R10, R69, 0x1, R9 ;  /* 0x08200000450a7989 */ /* 0x000ea800000e0009 */
[----:B------:R-:W3:Y:S04]  /*13e0*/  SHFL.DOWN PT, R13, R70, 0x1, R9 ;  /* 0x08200000460d7989 */ /* 0x000ee800000e0009 */
[----:B------:R-:W4:Y:S01]  /*13f0*/  SHFL.DOWN PT, R15, R72, 0x1, R9 ;  /* 0x08200000480f7989 */ /* 0x000f2200000e0009 */
[----:B0-----:R-:W-:-:S02]  /*1400*/  ISETP.GE.AND P0, PT, R16, R9, PT ;  /* 0x000000091000720c */ /* 0x001fc40003f06270 */
[----:B------:R-:W-:Y:S01]  /*1410*/  ISETP.NE.AND P1, PT, R16, RZ, PT ;  /* 0x000000ff1000720c */ /* 0x000fe20003f25270 */
[----:B------:R-:W0:Y:S04]  /*1420*/  SHFL.DOWN PT, R12, R73, 0x1, R9 ;  /* 0x08200000490c7989 */ /* 0x000e2800000e0009 */
[----:B------:R-:W5:Y:S06]  /*1430*/  SHFL.DOWN PT, R17, R74, 0x1, R9 ;  /* 0x082000004a117989 */ /* 0x000f6c00000e0009 */
[----:B-1----:R-:W-:-:S02]  /*1440*/  @!P0 FMNMX R68, R68, R11, PT ;  /* 0x0000000b44448209 */ /* 0x002fc40003800000 */
[----:B--2---:R-:W-:Y:S01]  /*1450*/  @!P0 FMNMX R69, R69, R10, PT ;  /* 0x0000000a45458209 */ /* 0x004fe20003800000 */
[----:B------:R-:W-:Y:S01]  /*1460*/  VIADD R10, R16, 0x2 ;  /* 0x00000002100a7836 */ /* 0x000fe20000000000 */
[----:B------:R-:W1:Y:S01]  /*1470*/  @!P1 S2R R21, SR_CgaCtaId ;  /* 0x0000000000159919 */ /* 0x000e620000008800 */
[----:B---3--:R-:W-:Y:S01]  /*1480*/  @!P0 FMNMX R70, R70, R13, PT ;  /* 0x0000000d46468209 */ /* 0x008fe20003800000 */
[----:B------:R-:W2:Y:S01]  /*1490*/  SHFL.DOWN PT, R11, R68, 0x2, R9 ;  /* 0x08400000440b7989 */ /* 0x000ea200000e0009 */
[----:B----4-:R-:W-:-:S03]  /*14a0*/  @!P0 FMNMX R72, R72, R15, !PT ;  /* 0x0000000f48488209 */ /* 0x010fc60007800000 */
[----:B------:R-:W3:Y:S01]  /*14b0*/  SHFL.DOWN PT, R13, R70, 0x2, R9 ;  /* 0x08400000460d7989 */ /* 0x000ee200000e0009 */
[----:B0-----:R-:W-:-:S03]  /*14c0*/  @!P0 FMNMX R73, R73, R12, !PT ;  /* 0x0000000c49498209 */ /* 0x001fc60007800000 */
[----:B------:R-:W0:Y:S01]  /*14d0*/  SHFL.DOWN PT, R12, R69, 0x2, R9 ;  /* 0x08400000450c7989 */ /* 0x000e2200000e0009 */
[----:B-----5:R-:W-:-:S03]  /*14e0*/  @!P0 FMNMX R74, R74, R17, !PT ;  /* 0x000000114a4a8209 */ /* 0x020fc60007800000 */
[----:B------:R-:W4:Y:S01]  /*14f0*/  SHFL.DOWN PT, R15, R72, 0x2, R9 ;  /* 0x08400000480f7989 */ /* 0x000f2200000e0009 */
[----:B------:R-:W-:Y:S01]  /*1500*/  ISETP.GT.AND P0, PT, R10, R9, PT ;  /* 0x000000090a00720c */ /* 0x000fe20003f04270 */
[----:B------:R-:W-:Y:S02]  /*1510*/  VIADD R10, R16, 0x4 ;  /* 0x00000004100a7836 */ /* 0x000fe40000000000 */
[----:B------:R-:W5:Y:S04]  /*1520*/  SHFL.DOWN PT, R14, R73, 0x2, R9 ;  /* 0x08400000490e7989 */ /* 0x000f6800000e0009 */
[----:B------:R-:W1:Y:S06]  /*1530*/  SHFL.DOWN PT, R17, R74, 0x2, R9 ;  /* 0x084000004a117989 */ /* 0x000e6c00000e0009 */
[----:B--2---:R-:W-:-:S02]  /*1540*/  @!P0 FMNMX R68, R68, R11, PT ;  /* 0x0000000b44448209 */ /* 0x004fc40003800000 */
[----:B---3--:R-:W-:-:S03]  /*1550*/  @!P0 FMNMX R70, R70, R13, PT ;  /* 0x0000000d46468209 */ /* 0x008fc60003800000 */
[----:B------:R-:W2:Y:S01]  /*1560*/  SHFL.DOWN PT, R11, R68, 0x4, R9 ;  /* 0x08800000440b7989 */ /* 0x000ea200000e0009 */
[----:B0-----:R-:W-:-:S03]  /*1570*/  @!P0 FMNMX R69, R69, R12, PT ;  /* 0x0000000c45458209 */ /* 0x001fc60003800000 */
[----:B------:R-:W0:Y:S01]  /*1580*/  SHFL.DOWN PT, R13, R70, 0x4, R9 ;  /* 0x08800000460d7989 */ /* 0x000e2200000e0009 */
[----:B----4-:R-:W-:-:S03]  /*1590*/  @!P0 FMNMX R72, R72, R15, !PT ;  /* 0x0000000f48488209 */ /* 0x010fc60007800000 */
[----:B------:R-:W3:Y:S01]  /*15a0*/  SHFL.DOWN PT, R12, R69, 0x4, R9 ;  /* 0x08800000450c7989 */ /* 0x000ee200000e0009 */
[----:B-----5:R-:W-:-:S03]  /*15b0*/  @!P0 FMNMX R73, R73, R14, !PT ;  /* 0x0000000e49498209 */ /* 0x020fc60007800000 */
[----:B------:R-:W4:Y:S01]  /*15c0*/  SHFL.DOWN PT, R15, R72, 0x4, R9 ;  /* 0x08800000480f7989 */ /* 0x000f2200000e0009 */
[----:B-1----:R-:W-:Y:S02]  /*15d0*/  @!P0 FMNMX R74, R74, R17, !PT ;  /* 0x000000114a4a8209 */ /* 0x002fe40007800000 */
[----:B------:R-:W-:Y:S01]  /*15e0*/  ISETP.GT.AND P0, PT, R10, R9, PT ;  /* 0x000000090a00720c */ /* 0x000fe20003f04270 */
[----:B------:R-:W1:Y:S01]  /*15f0*/  SHFL.DOWN PT, R14, R73, 0x4, R9 ;  /* 0x08800000490e7989 */ /* 0x000e6200000e0009 */
[----:B------:R-:W-:-:S03]  /*1600*/  VIADD R10, R16, 0x8 ;  /* 0x00000008100a7836 */ /* 0x000fc60000000000 */
[----:B------:R-:W5:Y:S08]  /*1610*/  SHFL.DOWN PT, R17, R74, 0x4, R9 ;  /* 0x088000004a117989 */ /* 0x000f7000000e0009 */
[----:B--2---:R-:W-:Y:S02]  /*1620*/  @!P0 FMNMX R68, R68, R11, PT ;  /* 0x0000000b44448209 */ /* 0x004fe40003800000 */
[----:B0-----:R-:W-:-:S02]  /*1630*/  @!P0 FMNMX R70, R70, R13, PT ;  /* 0x0000000d46468209 */ /* 0x001fc40003800000 */
[----:B---3--:R-:W-:Y:S01]  /*1640*/  @!P0 FMNMX R69, R69, R12, PT ;  /* 0x0000000c45458209 */ /* 0x008fe20003800000 */
[----:B------:R-:W0:Y:S01]  /*1650*/  SHFL.DOWN PT, R11, R68, 0x8, R9 ;  /* 0x09000000440b7989 */ /* 0x000e2200000e0009 */
[----:B----4-:R-:W-:-:S03]  /*1660*/  @!P0 FMNMX R72, R72, R15, !PT ;  /* 0x0000000f48488209 */ /* 0x010fc60007800000 */
[----:B------:R-:W2:Y:S01]  /*1670*/  SHFL.DOWN PT, R12, R69, 0x8, R9 ;  /* 0x09000000450c7989 */ /* 0x000ea200000e0009 */
[----:B-1----:R-:W-:-:S03]  /*1680*/  @!P0 FMNMX R73, R73, R14, !PT ;  /* 0x0000000e49498209 */ /* 0x002fc60007800000 */
[----:B------:R-:W1:Y:S01]  /*1690*/  SHFL.DOWN PT, R13, R70, 0x8, R9 ;  /* 0x09000000460d7989 */ /* 0x000e6200000e0009 */
[----:B-----5:R-:W-:-:S03]  /*16a0*/  @!P0 FMNMX R74, R74, R17, !PT ;  /* 0x000000114a4a8209 */ /* 0x020fc60007800000 */
[----:B------:R-:W3:Y:S01]  /*16b0*/  SHFL.DOWN PT, R15, R72, 0x8, R9 ;  /* 0x09000000480f7989 */ /* 0x000ee200000e0009 */
[----:B------:R-:W-:Y:S02]  /*16c0*/  ISETP.GT.AND P0, PT, R10, R9, PT ;  /* 0x000000090a00720c */ /* 0x000fe40003f04270 */
[C---:B------:R-:W-:Y:S01]  /*16d0*/  LOP3.LUT R10, R77.reuse, 0xffff, RZ, 0xc0, !PT ;  /* 0x0000ffff4d0a7812 */ /* 0x040fe200078ec0ff */
[----:B------:R-:W4:Y:S03]  /*16e0*/  SHFL.DOWN PT, R14, R73, 0x8, R9 ;  /* 0x09000000490e7989 */ /* 0x000f2600000e0009 */
[----:B------:R-:W-:Y:S01]  /*16f0*/  PRMT R10, R10, 0x3340, R5 ;  /* 0x000033400a0a7816 */ /* 0x000fe20000000005 */
[----:B------:R-:W5:Y:S01]  /*1700*/  SHFL.DOWN PT, R17, R74, 0x8, R9 ;  /* 0x090000004a117989 */ /* 0x000f6200000e0009 */
[----:B------:R-:W-:-:S04]  /*1710*/  PRMT R5, R77, 0x7732, RZ ;  /* 0x000077324d057816 */ /* 0x000fc800000000ff */
[----:B------:R-:W-:Y:S02]  /*1720*/  PRMT R5, R5, 0x3340, R6 ;  /* 0x0000334005057816 */ /* 0x000fe40000000006 */
[----:B0-----:R-:W-:Y:S02]  /*1730*/  @!P0 FMNMX R68, R68, R11, PT ;  /* 0x0000000b44448209 */ /* 0x001fe40003800000 */
[----:B--2---:R-:W-:Y:S01]  /*1740*/  @!P0 FMNMX R69, R69, R12, PT ;  /* 0x0000000c45458209 */ /* 0x004fe20003800000 */
[----:B------:R-:W-:Y:S01]  /*1750*/  VIADD R12, R16, 0x10 ;  /* 0x00000010100c7836 */ /* 0x000fe20000000000 */
[----:B------:R-:W-:Y:S02]  /*1760*/  LOP3.LUT R11, R7, 0xffff, RZ, 0xc0, !PT ;  /* 0x0000ffff070b7812 */ /* 0x000fe400078ec0ff */
[----:B-1----:R-:W-:Y:S02]  /*1770*/  @!P0 FMNMX R70, R70, R13, PT ;  /* 0x0000000d46468209 */ /* 0x002fe40003800000 */
[----:B------:R-:W0:Y:S01]  /*1780*/  SHFL.DOWN PT, R13, R68, 0x10, R9 ;  /* 0x0a000000440d7989 */ /* 0x000e2200000e0009 */
[----:B---3--:R-:W-:-:S02]  /*1790*/  @!P0 FMNMX R72, R72, R15, !PT ;  /* 0x0000000f48488209 */ /* 0x008fc40007800000 */
[----:B------:R-:W-:Y:S01]  /*17a0*/  PRMT R71, R10, 0x5410, R5 ;  /* 0x000054100a477816 */ /* 0x000fe20000000005 */
[----:B------:R-:W1:Y:S01]  /*17b0*/  SHFL.DOWN PT, R15, R70, 0x10, R9 ;  /* 0x0a000000460f7989 */ /* 0x000e6200000e0009 */
[----:B----4-:R-:W-:-:S03]  /*17c0*/  @!P0 FMNMX R73, R73, R14, !PT ;  /* 0x0000000e49498209 */ /* 0x010fc60007800000 */
[----:B------:R-:W2:Y:S01]  /*17d0*/  SHFL.DOWN PT, R14, R69, 0x10, R9 ;  /* 0x0a000000450e7989 */ /* 0x000ea200000e0009 */
[----:B-----5:R-:W-:Y:S02]  /*17e0*/  @!P0 FMNMX R74, R74, R17, !PT ;  /* 0x000000114a4a8209 */ /* 0x020fe40007800000 */
[----:B------:R-:W-:Y:S01]  /*17f0*/  ISETP.GT.AND P0, PT, R12, R9, PT ;  /* 0x000000090c00720c */ /* 0x000fe20003f04270 */
[----:B------:R-:W3:Y:S01]  /*1800*/  SHFL.DOWN PT, R17, R72, 0x10, R9 ;  /* 0x0a00000048117989 */ /* 0x000ee200000e0009 */
[C---:B------:R-:W-:Y:S02]  /*1810*/  PRMT R12, R76.reuse, 0x7732, RZ ;  /* 0x000077324c0c7816 */ /* 0x040fe400000000ff */
[----:B------:R-:W-:Y:S01]  /*1820*/  LOP3.LUT R76, R76, 0xffff, RZ, 0xc0, !PT ;  /* 0x0000ffff4c4c7812 */ /* 0x000fe200078ec0ff */
[----:B------:R-:W4:Y:S02]  /*1830*/  SHFL.DOWN PT, R16, R73, 0x10, R9 ;  /* 0x0a00000049107989 */ /* 0x000f2400000e0009 */
[----:B------:R-:W-:Y:S01]  /*1840*/  IMAD.MOV.U32 R7, RZ, RZ, R12 ;  /* 0x000000ffff077224 */ /* 0x000fe200078e000c */
[----:B------:R-:W-:Y:S01]  /*1850*/  @!P1 MOV R12, 0x400 ;  /* 0x00000400000c9802 */ /* 0x000fe20000000f00 */
[----:B------:R-:W5:Y:S01]  /*1860*/  SHFL.DOWN PT, R19, R74, 0x10, R9 ;  /* 0x0a0000004a137989 */ /* 0x000f6200000e0009 */
[----:B------:R-:W-:-:S02]  /*1870*/  PRMT R76, R76, 0x3340, R11 ;  /* 0x000033404c4c7816 */ /* 0x000fc4000000000b */
[----:B------:R-:W-:Y:S02]  /*1880*/  @!P1 LEA R21, R21, R12, 0x18 ;  /* 0x0000000c15159211 */ /* 0x000fe400078ec0ff */
[----:B0-----:R-:W-:Y:S02]  /*1890*/  @!P0 FMNMX R68, R68, R13, PT ;  /* 0x0000000d44448209 */ /* 0x001fe40003800000 */
[----:B------:R-:W-:Y:S01]  /*18a0*/  PRMT R7, R7, 0x3340, R8 ;  /* 0x0000334007077816 */ /* 0x000fe20000000008 */
[----:B------:R-:W-:Y:S01]  /*18b0*/  @!P1 IMAD.IADD R21, R4, 0x1, R21 ;  /* 0x0000000104159824 */ /* 0x000fe200078e0215 */
[----:B-1----:R-:W-:Y:S02]  /*18c0*/  @!P0 FMNMX R70, R70, R15, PT ;  /* 0x0000000f46468209 */ /* 0x002fe40003800000 */
[----:B------:R-:W-:Y:S02]  /*18d0*/  PRMT R75, R76, 0x5410, R7 ;  /* 0x000054104c4b7816 */ /* 0x000fe40000000007 */
[----:B--2---:R-:W-:-:S02]  /*18e0*/  @!P0 FMNMX R69, R69, R14, PT ;  /* 0x0000000e45458209 */ /* 0x004fc40003800000 */
[----:B---3--:R-:W-:-:S03]  /*18f0*/  @!P0 FMNMX R72, R72, R17, !PT ;  /* 0x0000001148488209 */ /* 0x008fc60007800000 */
[----:B------:R0:W-:Y:S01]  /*1900*/  @!P1 STS.128 [R21+0x10], R68 ;  /* 0x0000104415009388 */ /* 0x0001e20000000c00 */
[----:B----4-:R-:W-:Y:S02]  /*1910*/  @!P0 FMNMX R73, R73, R16, !PT ;  /* 0x0000001049498209 */ /* 0x010fe40007800000 */
[----:B-----5:R-:W-:Y:S02]  /*1920*/  @!P0 FMNMX R74, R74, R19, !PT ;  /* 0x000000134a4a8209 */ /* 0x020fe40007800000 */
[----:B------:R-:W-:-:S03]  /*1930*/  ISETP.GE.U32.AND P0, PT, R3, 0x21, PT ;  /* 0x000000210300780c */ /* 0x000fc60003f06070 */
[----:B------:R0:W-:Y:S01]  /*1940*/  @!P1 STS.128 [R21+0x20], R72 ;  /* 0x0000204815009388 */ /* 0x0001e20000000c00 */
[----:B------:R-:W-:Y:S01]  /*1950*/  BAR.SYNC.DEFER_BLOCKING 0x0 ;  /* 0x0000000000007b1d */ /* 0x000fe20000010000 */
[----:B------:R-:W-:-:S04]  /*1960*/  ISETP.GE.U32.AND.EX P0, PT, R2, RZ, PT, P0 ;  /* 0x000000ff0200720c */ /* 0x000fc80003f06100 */
[----:B------:R-:W-:-:S13]  /*1970*/  ISETP.NE.OR P0, PT, R0, RZ, !P0 ;  /* 0x000000ff0000720c */ /* 0x000fda0004705670 */
[----:B0-----:R-:W-:Y:S05]  /*1980*/  @P0 BRA `(.L_x_290) ;  /* 0x00000018000c0947 */ /* 0x001fea0003800000 */
[----:B------:R-:W0:Y:S01]  /*1990*/  S2UR UR5, SR_CgaCtaId ;  /* 0x00000000000579c3 */ /* 0x000e220000008800 */
[----:B------:R-:W-:Y:S01]  /*19a0*/  UMOV UR4, 0x400 ;  /* 0x0000040000047882 */ /* 0x000fe20000000000 */
[----:B------:R-:W-:-:S04]  /*19b0*/  ISETP.GE.U32.AND P0, PT, R3, 0x41, PT ;  /* 0x000000410300780c */ /* 0x000fc80003f06070 */
[----:B------:R-:W-:Y:S01]  /*19c0*/  ISETP.GE.U32.AND.EX P0, PT, R2, RZ, PT, P0 ;  /* 0x000000ff0200720c */ /* 0x000fe20003f06100 */
        /* <DEDUP_REMOVED lines=13> */
[----:B------:R-:W-:Y:S02]  /*1aa0*/  ISETP.GE.U32.AND.EX P0, PT, R2, RZ, PT, P0 ;  /* 0x000000ff0200720c */ /* 0x000fe40003f06100 */
[----:B0-----:R-:W-:Y:S02]  /*1ab0*/  FMNMX R68, R68, R4, PT ;  /* 0x0000000444447209 */ /* 0x001fe40003800000 */
[----:B------:R-:W-:Y:S02]  /*1ac0*/  FMNMX R69, R69, R5, PT ;  /* 0x0000000545457209 */ /* 0x000fe40003800000 */
[----:B------:R-:W-:Y:S02]  /*1ad0*/  FMNMX R70, R70, R6, PT ;  /* 0x0000000646467209 */ /* 0x000fe40003800000 */
[----:B-1----:R-:W-:Y:S02]  /*1ae0*/  FMNMX R72, R72, R8, !PT ;  /* 0x0000000848487209 */ /* 0x002fe40007800000 */
[----:B------:R-:W-:-:S02]  /*1af0*/  FMNMX R73, R73, R9, !PT ;  /* 0x0000000949497209 */ /* 0x000fc40007800000 */
        /* <DEDUP_REMOVED lines=55> */
.L_x_279:
[----:B------:R-:W0:Y:S01]  /*1e70*/  S2R R0, SR_TID.X ;  /* 0x0000000000007919 */ /* 0x000e220000002100 */
[----:B------:R-:W0:Y:S02]  /*1e80*/  LDC.64 R4, c[0x0][0x380] ;  /* 0x0000e000ff047b82 */ /* 0x000e240000000a00 */
[----:B0-----:R-:W-:-:S05]  /*1e90*/  IMAD.WIDE.U32 R22, R0, 0x20, R4 ;  /* 0x0000002000167825 */ /* 0x001fca00078e0004 */
[----:B------:R-:W2:Y:S04]  /*1ea0*/  LDG.E.128 R4, desc[UR6][R22.64+0x2000] ;  /* 0x0020000616047981 */ /* 0x000ea8000c1e1d00 */
[----:B------:R-:W2:Y:S04]  /*1eb0*/  LDG.E.128 R68, desc[UR6][R22.64] ;  /* 0x0000000616447981 */ /* 0x000ea8000c1e1d00 */
[----:B------:R-:W3:Y:S04]  /*1ec0*/  LDG.E.128 R72, desc[UR6][R22.64+0x10] ;  /* 0x0000100616487981 */ /* 0x000ee8000c1e1d00 */
[----:B------:R-:W4:Y:S01]  /*1ed0*/  LDG.E.128 R8, desc[UR6][R22.64+0x2010] ;  /* 0x0020100616087981 */ /* 0x000f22000c1e1d00 */
[----:B------:R-:W-:-:S04]  /*1ee0*/  IADD3 R26, P1, PT, R3, -0x200, RZ ;  /* 0xfffffe00031a7810 */ /* 0x000fc80007f3e0ff */
[----:B------:R-:W-:Y:S02]  /*1ef0*/  ISETP.GE.U32.AND P0, PT, R26, 0x200, PT ;  /* 0x000002001a00780c */ /* 0x000fe40003f06070 */
[----:B------:R-:W-:-:S04]  /*1f00*/  IADD3.X R28, PT, PT, R2, -0x1, RZ, P1, !PT ;  /* 0xffffffff021c7810 */ /* 0x000fc80000ffe4ff */
[----:B------:R-:W-:Y:S02]  /*1f10*/  ISETP.GE.U32.AND.EX P0, PT, R28, RZ, PT, P0 ;  /* 0x000000ff1c00720c */ /* 0x000fe40003f06100 */
[----:B--2---:R-:W-:Y:S01]  /*1f20*/  FMNMX R68, R68, R4, PT ;  /* 0x0000000444447209 */ /* 0x004fe20003800000 */
[----:B------:R-:W-:Y:S01]  /*1f30*/  IMAD.MOV.U32 R71, RZ, RZ, RZ ;  /* 0x000000ffff477224 */ /* 0x000fe200078e00ff */
[----:B------:R-:W-:Y:S02]  /*1f40*/  FMNMX R69, R69, R5, PT ;  /* 0x0000000545457209 */ /* 0x000fe40003800000 */
[----:B------:R-:W-:Y:S01]  /*1f50*/  FMNMX R70, R70, R6, PT ;  /* 0x0000000646467209 */ /* 0x000fe20003800000 */
[----:B---3--:R-:W-:Y:S01]  /*1f60*/  IMAD.MOV.U32 R75, RZ, RZ, 0x200 ;  /* 0x00000200ff4b7424 */ /* 0x008fe200078e00ff */
[----:B----4-:R-:W-:Y:S02]  /*1f70*/  FMNMX R72, R72, R8, !PT ;  /* 0x0000000848487209 */ /* 0x010fe40007800000 */
[----:B------:R-:W-:-:S02]  /*1f80*/  FMNMX R73, R73, R9, !PT ;  /* 0x0000000949497209 */ /* 0x000fc40007800000 */
[----:B------:R-:W-:Y:S01]  /*1f90*/  FMNMX R74, R74, R10, !PT ;  /* 0x0000000a4a4a7209 */ /* 0x000fe20007800000 */
[----:B------:R-:W-:Y:S06]  /*1fa0*/  @!P0 BRA `(.L_x_291) ;  /* 0x00000000006c8947 */ /* 0x000fec0003800000 */
[----:B------:R-:W0:Y:S01]  /*1fb0*/  LDC.64 R30, c[0x0][0x390] ;  /* 0x0000e400ff1e7b82 */ /* 0x000e220000000a00 */
[----:B------:R-:W-:Y:S02]  /*1fc0*/  IMAD.MOV.U32 R75, RZ, RZ, 0x200 ;  /* 0x00000200ff4b7424 */ /* 0x000fe400078e00ff */
[----:B------:R-:W-:-:S07]  /*1fd0*/  IMAD.MOV.U32 R71, RZ, RZ, RZ ;  /* 0x000000ffff477224 */ /* 0x000fce00078e00ff */
.L_x_293:
[----:B------:R-:W-:-:S04]  /*1fe0*/  LEA R20, P0, R75, R22, 0x5 ;  /* 0x000000164b147211 */ /* 0x000fc800078028ff */
[----:B------:R-:W-:-:S05]  /*1ff0*/  LEA.HI.X R21, R75, R23, R71, 0x5, P0 ;  /* 0x000000174b157211 */ /* 0x000fca00000f2c47 */
[----:B------:R-:W2:Y:S04]  /*2000*/  LDG.E.128 R4, desc[UR6][R20.64+0x2000] ;  /* 0x0020000614047981 */ /* 0x000ea8000c1e1d00 */
[----:B------:R-:W2:Y:S04]  /*2010*/  LDG.E.128 R8, desc[UR6][R20.64] ;  /* 0x0000000614087981 */ /* 0x000ea8000c1e1d00 */
[----:B------:R-:W3:Y:S04]  /*2020*/  LDG.E.128 R12, desc[UR6][R20.64+0x10] ;  /* 0x00001006140c7981 */ /* 0x000ee8000c1e1d00 */
[----:B------:R-:W3:Y:S01]  /*2030*/  LDG.E.128 R16, desc[UR6][R20.64+0x2010] ;  /* 0x0020100614107981 */ /* 0x000ee2000c1e1d00 */
[----:B0-----:R-:W-:-:S02]  /*2040*/  IMAD.MOV.U32 R3, RZ, RZ, R30 ;  /* 0x000000ffff037224 */ /* 0x001fc400078e001e */
[----:B------:R-:W-:-:S03]  /*2050*/  IMAD.MOV.U32 R2, RZ, RZ, R31 ;  /* 0x000000ffff027224 */ /* 0x000fc600078e001f */
[----:B------:R-:W-:-:S04]  /*2060*/  IADD3 R24, P1, PT, -R75, R3, RZ ;  /* 0x000000034b187210 */ /* 0x000fc80007f3e1ff */
[----:B------:R-:W-:Y:S01]  /*2070*/  ISETP.GE.U32.AND P0, PT, R24, 0x200, PT ;  /* 0x000002001800780c */ /* 0x000fe20003f06070 */
[----:B------:R-:W-:-:S05]  /*2080*/  IMAD.X R24, R2, 0x1, ~R71, P1 ;  /* 0x0000000102187824 */ /* 0x000fca00008e0e47 */
[----:B------:R-:W-:Y:S02]  /*2090*/  ISETP.GE.U32.AND.EX P0, PT, R24, RZ, PT, P0 ;  /* 0x000000ff1800720c */ /* 0x000fe40003f06100 */
[----:B--2---:R-:W-:Y:S02]  /*20a0*/  FMNMX3 R68, R68, R8, R4, PT ;  /* 0x0000000844447276 */ /* 0x004fe40003800004 */
[----:B------:R-:W-:Y:S02]  /*20b0*/  FMNMX3 R69, R69, R9, R5, PT ;  /* 0x0000000945457276 */ /* 0x000fe40003800005 */
[----:B------:R-:W-:Y:S02]  /*20c0*/  FMNMX3 R70, R70, R10, R6, PT ;  /* 0x0000000a46467276 */ /* 0x000fe40003800006 */
[----:B---3--:R-:W-:Y:S02]  /*20d0*/  FMNMX3 R72, R72, R12, R16, !PT ;  /* 0x0000000c48487276 */ /* 0x008fe40007800010 */
[----:B------:R-:W-:-:S02]  /*20e0*/  FMNMX3 R73, R73, R13, R17, !PT ;  /* 0x0000000d49497276 */ /* 0x000fc40007800011 */
[----:B------:R-:W-:Y:S01]  /*20f0*/  FMNMX3 R74, R74, R14, R18, !PT ;  /* 0x0000000e4a4a7276 */ /* 0x000fe20007800012 */
[----:B------:R-:W-:Y:S06]  /*2100*/  @!P0 BRA `(.L_x_292) ;  /* 0x0000000800408947 */ /* 0x000fec0003800000 */
[----:B------:R-:W-:-:S05]  /*2110*/  IADD3 R75, P0, PT, R75, 0x200, RZ ;  /* 0x000002004b4b7810 */ /* 0x000fca0007f1e0ff */
[----:B------:R-:W-:Y:S01]  /*2120*/  IMAD.X R71, RZ, RZ, R71, P0 ;  /* 0x000000ffff477224 */ /* 0x000fe200000e0647 */
[----:B------:R-:W-:-:S04]  /*2130*/  ISETP.GT.U32.AND P0, PT, R75, R26, PT ;  /* 0x0000001a4b00720c */ /* 0x000fc80003f04070 */
[----:B------:R-:W-:-:S13]  /*2140*/  ISETP.GT.U32.AND.EX P0, PT, R71, R28, PT, P0 ;  /* 0x0000001c4700720c */ /* 0x000fda0003f04100 */
[----:B------:R-:W-:Y:S05]  /*2150*/  @!P0 BRA `(.L_x_293) ;  /* 0xfffffffc00a08947 */ /* 0x000fea000383ffff */
.L_x_291:
[----:B------:R-:W-:Y:S01]  /*2160*/  IMAD.IADD R5, R3, 0x1, -R75 ;  /* 0x0000000103057824 */ /* 0x000fe200078e0a4b */
[----:B------:R-:W-:Y:S01]  /*2170*/  ISETP.GE.U32.AND P1, PT, R75, R3, PT ;  /* 0x000000034b00720c */ /* 0x000fe20003f26070 */
[----:B------:R-:W-:Y:S03]  /*2180*/  BSSY.RECONVERGENT B1, `(.L_x_292) ;  /* 0x0000088000017945 */ /* 0x000fe60003800200 */
[----:B------:R-:W-:-:S04]  /*2190*/  ISETP.GE.AND P0, PT, R0, R5, PT ;  /* 0x000000050000720c */ /* 0x000fc80003f06270 */
[----:B------:R-:W-:-:S13]  /*21a0*/  ISETP.GE.U32.OR.EX P0, PT, R71, R2, P0, P1 ;  /* 0x000000024700720c */ /* 0x000fda0000706510 */
[----:B------:R-:W-:Y:S05]  /*21b0*/  @P0 BRA `(.L_x_294) ;  /* 0x0000000800100947 */ /* 0x000fea0003800000 */
[----:B------:R-:W-:Y:S01]  /*21c0*/  LOP3.LUT R76, RZ, R0, RZ, 0x33, !PT ;  /* 0x00000000ff4c7212 */ /* 0x000fe200078e33ff */
[----:B------:R-:W-:Y:S01]  /*21d0*/  BSSY.RECONVERGENT B2, `(.L_x_295) ;  /* 0x0000042000027945 */ /* 0x000fe20003800200 */
[----:B------:R-:W-:Y:S02]  /*21e0*/  IMAD.MOV.U32 R78, RZ, RZ, R0 ;  /* 0x000000ffff4e7224 */ /* 0x000fe400078e0000 */
[----:B------:R-:W-:-:S04]  /*21f0*/  IADD3 R76, PT, PT, -R75, R3, R76 ;  /* 0x000000034b4c7210 */ /* 0x000fc80007ffe14c */
[C---:B------:R-:W-:Y:S02]  /*2200*/  ISETP.GE.U32.AND P1, PT, R76.reuse, 0x700, PT ;  /* 0x000007004c00780c */ /* 0x040fe40003f26070 */
[----:B------:R-:W-:-:S04]  /*2210*/  LEA.HI R3, R76, 0x1, RZ, 0x18 ;  /* 0x000000014c037811 */ /* 0x000fc800078fc0ff */
[----:B------:R-:W-:-:S04]  /*2220*/  LOP3.LUT R2, R3, 0x7, RZ, 0xc0, !PT ;  /* 0x0000000703027812 */ /* 0x000fc800078ec0ff */
[----:B------:R-:W-:-:S03]  /*2230*/  ISETP.NE.AND P0, PT, R2, RZ, PT ;  /* 0x000000ff0200720c */ /* 0x000fc60003f05270 */
[----:B------:R-:W-:Y:S10]  /*2240*/  @!P1 BRA `(.L_x_296) ;  /* 0x0000000000e89947 */ /* 0x000ff40003800000 */
[----:B------:R-:W0:Y:S01]  /*2250*/  LDCU.64 UR4, c[0x0][0x380] ;  /* 0x00007000ff0477ac */ /* 0x000e220008000a00 */
[----:B------:R-:W-:Y:S01]  /*2260*/  IADD3 R82, P1, PT, R0, R75, RZ ;  /* 0x0000004b00527210 */ /* 0x000fe20007f3e0ff */
[----:B------:R-:W-:Y:S01]  /*2270*/  IMAD.MOV.U32 R78, RZ, RZ, R0 ;  /* 0x000000ffff4e7224 */ /* 0x000fe200078e0000 */
[----:B------:R-:W-:-:S03]  /*2280*/  LOP3.LUT R77, R3, 0x1fffff8, RZ, 0xc0, !PT ;  /* 0x01fffff8034d7812 */ /* 0x000fc600078ec0ff */
[----:B------:R-:W-:Y:S02]  /*2290*/  IMAD.X R5, RZ, RZ, R71, P1 ;  /* 0x000000ffff057224 */ /* 0x000fe400008e0647 */
[----:B------:R-:W-:Y:S01]  /*22a0*/  IMAD.MOV R77, RZ, RZ, -R77 ;  /* 0x000000ffff4d7224 */ /* 0x000fe200078e0a4d */
[----:B0-----:R-:W-:-:S04]  /*22b0*/  LEA R79, P2, R82, UR4, 0x5 ;  /* 0x00000004524f7c11 */ /* 0x001fc8000f8428ff */
[----:B------:R-:W-:Y:S02]  /*22c0*/  IADD3 R79, P1, PT, R79, 0x8000, RZ ;  /* 0x000080004f4f7810 */ /* 0x000fe40007f3e0ff */
[----:B------:R-:W-:-:S05]  /*22d0*/  LEA.HI.X R82, R82, UR5, R5, 0x5, P2 ;  /* 0x0000000552527c11 */ /* 0x000fca00090f2c05 */
[----:B------:R-:W-:-:S07]  /*22e0*/  IMAD.X R82, RZ, RZ, R82, P1 ;  /* 0x000000ffff527224 */ /* 0x000fce00008e0652 */
.L_x_297:
        /* <DEDUP_REMOVED lines=48> */
.L_x_296:
[----:B------:R-:W-:Y:S05]  /*25f0*/  BSYNC.RECONVERGENT B2 ;  /* 0x0000000000027941 */ /* 0x000fea0003800200 */
.L_x_295:
[----:B------:R-:W-:Y:S05]  /*2600*/  @!P0 BRA `(.L_x_294) ;  /* 0x0000000000fc8947 */ /* 0x000fea0003800000 */
[----:B------:R-:W-:Y:S01]  /*2610*/  ISETP.GE.U32.AND P0, PT, R2, 0x4, PT ;  /* 0x000000040200780c */ /* 0x000fe20003f06070 */
[----:B------:R-:W-:Y:S01]  /*2620*/  BSSY.RECONVERGENT B2, `(.L_x_298) ;  /* 0x000001d000027945 */ /* 0x000fe20003800200 */
[----:B------:R-:W-:-:S11]  /*2630*/  LOP3.LUT P1, R36, R3, 0x3, RZ, 0xc0, !PT ;  /* 0x0000000303247812 */ /* 0x000fd6000782c0ff */
[----:B------:R-:W-:Y:S05]  /*2640*/  @!P0 BRA `(.L_x_299) ;  /* 0x0000000000688947 */ /* 0x000fea0003800000 */
[----:B------:R-:W0:Y:S01]  /*2650*/  LDCU.64 UR4, c[0x0][0x380] ;  /* 0x00007000ff0477ac */ /* 0x000e220008000a00 */
[----:B------:R-:W-:-:S05]  /*2660*/  IADD3 R3, P0, PT, R78, R75, RZ ;  /* 0x0000004b4e037210 */ /* 0x000fca0007f1e0ff */
[----:B------:R-:W-:Y:S01]  /*2670*/  IMAD.X R4, RZ, RZ, R71, P0 ;  /* 0x000000ffff047224 */ /* 0x000fe200000e0647 */
[----:B0-----:R-:W-:-:S04]  /*2680*/  LEA R2, P0, R3, UR4, 0x5 ;  /* 0x0000000403027c11 */ /* 0x001fc8000f8028ff */
[----:B------:R-:W-:-:S05]  /*2690*/  LEA.HI.X R3, R3, UR5, R4, 0x5, P0 ;  /* 0x0000000503037c11 */ /* 0x000fca00080f2c04 */
[----:B------:R-:W2:Y:S04]  /*26a0*/  LDG.E.128 R28, desc[UR6][R2.64+0x2000] ;  /* 0x00200006021c7981 */ /* 0x000ea8000c1e1d00 */
[----:B------:R-:W2:Y:S04]  /*26b0*/  LDG.E.128 R24, desc[UR6][R2.64] ;  /* 0x0000000602187981 */ /* 0x000ea8000c1e1d00 */
[----:B------:R-:W3:Y:S04]  /*26c0*/  LDG.E.128 R20, desc[UR6][R2.64+0x10] ;  /* 0x0000100602147981 */ /* 0x000ee8000c1e1d00 */
[----:B------:R-:W4:Y:S04]  /*26d0*/  LDG.E.128 R12, desc[UR6][R2.64+0x2010] ;  /* 0x00201006020c7981 */ /* 0x000f28000c1e1d00 */
[----:B------:R-:W5:Y:S04]  /*26e0*/  LDG.E.128 R4, desc[UR6][R2.64+0x6000] ;  /* 0x0060000602047981 */ /* 0x000f68000c1e1d00 */
[----:B------:R-:W5:Y:S04]  /*26f0*/  LDG.E.128 R16, desc[UR6][R2.64+0x4000] ;  /* 0x0040000602107981 */ /* 0x000f68000c1e1d00 */
[----:B------:R-:W5:Y:S04]  /*2700*/  LDG.E.128 R8, desc[UR6][R2.64+0x4010] ;  /* 0x0040100602087981 */ /* 0x000f68000c1e1d00 */
[----:B------:R-:W5:Y:S01]  /*2710*/  LDG.E.128 R32, desc[UR6][R2.64+0x6010] ;  /* 0x0060100602207981 */ /* 0x000f62000c1e1d00 */
[----:B------:R-:W-:Y:S01]  /*2720*/  VIADD R78, R78, 0x400 ;  /* 0x000004004e4e7836 */ /* 0x000fe20000000000 */
[----:B--2---:R-:W-:-:S02]  /*2730*/  FMNMX3 R27, R68, R24, R28, PT ;  /* 0x00000018441b7276 */ /* 0x004fc4000380001c */
[----:B------:R-:W-:Y:S02]  /*2740*/  FMNMX3 R24, R69, R25, R29, PT ;  /* 0x0000001945187276 */ /* 0x000fe4000380001d */
[----:B---3--:R-:W-:Y:S02]  /*2750*/  FMNMX3 R23, R70, R26, R30, PT ;  /* 0x0000001a46177276 */ /* 0x008fe4000380001e */
[----:B----4-:R-:W-:Y:S02]  /*2760*/  FMNMX3 R15, R72, R20, R12, !PT ;  /* 0x00000014480f7276 */ /* 0x010fe4000780000c */
[----:B------:R-:W-:Y:S02]  /*2770*/  FMNMX3 R12, R73, R21, R13, !PT ;  /* 0x00000015490c7276 */ /* 0x000fe4000780000d */
[----:B-----5:R-:W-:Y:S02]  /*2780*/  FMNMX3 R7, R74, R22, R14, !PT ;  /* 0x000000164a077276 */ /* 0x020fe4000780000e */
[----:B------:R-:W-:-:S02]  /*2790*/  FMNMX3 R68, R27, R16, R4, PT ;  /* 0x000000101b447276 */ /* 0x000fc40003800004 */
[----:B------:R-:W-:Y:S02]  /*27a0*/  FMNMX3 R69, R24, R17, R5, PT ;  /* 0x0000001118457276 */ /* 0x000fe40003800005 */
[----:B------:R-:W-:Y:S02]  /*27b0*/  FMNMX3 R70, R23, R18, R6, PT ;  /* 0x0000001217467276 */ /* 0x000fe40003800006 */
[----:B------:R-:W-:Y:S02]  /*27c0*/  FMNMX3 R72, R15, R8, R32, !PT ;  /* 0x000000080f487276 */ /* 0x000fe40007800020 */
[----:B------:R-:W-:Y:S02]  /*27d0*/  FMNMX3 R73, R12, R9, R33, !PT ;  /* 0x000000090c497276 */ /* 0x000fe40007800021 */
[----:B------:R-:W-:-:S07]  /*27e0*/  FMNMX3 R74, R7, R10, R34, !PT ;  /* 0x0000000a074a7276 */ /* 0x000fce0007800022 */
.L_x_299:
[----:B------:R-:W-:Y:S05]  /*27f0*/  BSYNC.RECONVERGENT B2 ;  /* 0x0000000000027941 */ /* 0x000fea0003800200 */
.L_x_298:
[----:B------:R-:W-:Y:S05]  /*2800*/  @!P1 BRA `(.L_x_294) ;  /* 0x00000000007c9947 */ /* 0x000fea0003800000 */
[----:B------:R-:W-:Y:S02]  /*2810*/  ISETP.NE.AND P1, PT, R36, 0x1, PT ;  /* 0x000000012400780c */ /* 0x000fe40003f25270 */
[----:B------:R-:W-:-:S11]  /*2820*/  LOP3.LUT P0, RZ, R76, 0x100, RZ, 0xc0, !PT ;  /* 0x000001004cff7812 */ /* 0x000fd6000780c0ff */
[----:B------:R-:W0:Y:S01]  /*2830*/  @P1 LDC.64 R4, c[0x0][0x380] ;  /* 0x0000e000ff041b82 */ /* 0x000e220000000a00 */
[C---:B------:R-:W-:Y:S01]  /*2840*/  @P1 IADD3 R2, P2, PT, R78.reuse, R75, RZ ;  /* 0x0000004b4e021210 */ /* 0x040fe20007f5e0ff */
[----:B------:R-:W-:-:S04]  /*2850*/  @P1 VIADD R78, R78, 0x200 ;  /* 0x000002004e4e1836 */ /* 0x000fc80000000000 */
[--C-:B------:R-:W-:Y:S01]  /*2860*/  @P1 IMAD.X R3, RZ, RZ, R71.reuse, P2 ;  /* 0x000000ffff031224 */ /* 0x100fe200010e0647 */
[----:B------:R-:W-:Y:S01]  /*2870*/  @!P0 IADD3 R75, P2, PT, R78, R75, RZ ;  /* 0x0000004b4e4b8210 */ /* 0x000fe20007f5e0ff */
[----:B------:R-:W1:Y:S04]  /*2880*/  @!P0 LDC.64 R8, c[0x0][0x380] ;  /* 0x0000e000ff088b82 */ /* 0x000e680000000a00 */
[----:B------:R-:W-:Y:S01]  /*2890*/  @!P0 IMAD.X R6, RZ, RZ, R71, P2 ;  /* 0x000000ffff068224 */ /* 0x000fe200010e0647 */
[----:B0-----:R-:W-:-:S04]  /*28a0*/  @P1 LEA R4, P3, R2, R4, 0x5 ;  /* 0x0000000402041211 */ /* 0x001fc800078628ff */
[----:B------:R-:W-:Y:S02]  /*28b0*/  @P1 LEA.HI.X R5, R2, R5, R3, 0x5, P3 ;  /* 0x0000000502051211 */ /* 0x000fe400018f2c03 */
[----:B-1----:R-:W-:-:S03]  /*28c0*/  @!P0 LEA R2, P2, R75, R8, 0x5 ;  /* 0x000000084b028211 */ /* 0x002fc600078428ff */
[----:B------:R-:W2:Y:S01]  /*28d0*/  @P1 LDG.E.128 R24, desc[UR6][R4.64+0x2000] ;  /* 0x0020000604181981 */ /* 0x000ea2000c1e1d00 */
[----:B------:R-:W-:-:S03]  /*28e0*/  @!P0 LEA.HI.X R3, R75, R9, R6, 0x5, P2 ;  /* 0x000000094b038211 */ /* 0x000fc600010f2c06 */
        /* <DEDUP_REMOVED lines=17> */
.L_x_294:
[----:B------:R-:W-:Y:S05]  /*2a00*/  BSYNC.RECONVERGENT B1 ;  /* 0x0000000000017941 */ /* 0x000fea0003800200 */
.L_x_292:
        /* <DEDUP_REMOVED lines=78> */
.L_x_301:
[----:B------:R-:W-:Y:S05]  /*2ef0*/  BSYNC.RECONVERGENT B1 ;  /* 0x0000000000017941 */ /* 0x000fea0003800200 */
.L_x_300:
[----:B------:R-:W-:Y:S01]  /*2f00*/  BAR.SYNC.DEFER_BLOCKING 0x0 ;  /* 0x0000000000007b1d */ /* 0x000fe20000010000 */
[----:B------:R-:W-:-:S13]  /*2f10*/  ISETP.NE.AND P0, PT, R0, RZ, PT ;  /* 0x000000ff0000720c */ /* 0x000fda0003f05270 */
[----:B------:R-:W-:Y:S05]  /*2f20*/  @P0 BRA `(.L_x_290) ;  /* 0x0000000000a40947 */ /* 0x000fea0003800000 */
[----:B------:R-:W5:Y:S01]  /*2f30*/  S2UR UR5, SR_CgaCtaId ;  /* 0x00000000000579c3 */ /* 0x000f620000008800 */
[----:B------:R-:W-:Y:S02]  /*2f40*/  UMOV UR4, 0x400 ;  /* 0x0000040000047882 */ /* 0x000fe40000000000 */
[----:B-----5:R-:W-:-:S09]  /*2f50*/  ULEA UR4, UR5, UR4, 0x18 ;  /* 0x0000000405047291 */ /* 0x020fd2000f8ec0ff */
[----:B------:R-:W-:Y:S04]  /*2f60*/  LDS.128 R48, [UR4+0x40] ;  /* 0x00004004ff307984 */ /* 0x000fe80008000c00 */
[----:B------:R-:W2:Y:S04]  /*2f70*/  LDS.128 R40, [UR4+0x60] ;  /* 0x00006004ff287984 */ /* 0x000ea80008000c00 */
[----:B------:R-:W-:Y:S04]  /*2f80*/  LDS.128 R52, [UR4+0x30] ;  /* 0x00003004ff347984 */ /* 0x000fe80008000c00 */
[----:B------:R-:W1:Y:S04]  /*2f90*/  LDS.128 R56, [UR4+0x50] ;  /* 0x00005004ff387984 */ /* 0x000e680008000c00 */
        /* <DEDUP_REMOVED lines=8> */
[----:B--2---:R-:W-:-:S02]  /*3020*/  FMNMX3 R2, R73, R49, R41, !PT ;  /* 0x0000003149027276 */ /* 0x004fc40007800029 */
[----:B------:R-:W-:Y:S01]  /*3030*/  FMNMX3 R43, R72, R48, R40, !PT ;  /* 0x00000030482b7276 */ /* 0x000fe20007800028 */
[----:B0-----:R-:W0:Y:S01]  /*3040*/  LDS.128 R8, [UR4+0xf0] ;  /* 0x0000f004ff087984 */ /* 0x001e220008000c00 */
[----:B------:R-:W-:-:S03]  /*3050*/  FMNMX3 R41, R74, R50, R42, !PT ;  /* 0x000000324a297276 */ /* 0x000fc6000780002a */
[----:B---34-:R-:W2:Y:S01]  /*3060*/  LDS.128 R4, [UR4+0x100] ;  /* 0x00010004ff047984 */ /* 0x018ea20008000c00 */
[----:B-1----:R-:W-:Y:S02]  /*3070*/  FMNMX3 R3, R68, R52, R56, PT ;  /* 0x0000003444037276 */ /* 0x002fe40003800038 */
[----:B------:R-:W-:Y:S02]  /*3080*/  FMNMX3 R0, R69, R53, R57, PT ;  /* 0x0000003545007276 */ /* 0x000fe40003800039 */
[----:B------:R-:W-:Y:S02]  /*3090*/  FMNMX3 R51, R70, R54, R58, PT ;  /* 0x0000003646337276 */ /* 0x000fe4000380003a */
[----:B-----5:R-:W-:Y:S02]  /*30a0*/  FMNMX3 R3, R3, R44, R32, PT ;  /* 0x0000002c03037276 */ /* 0x020fe40003800020 */
        /* <DEDUP_REMOVED lines=14> */
[----:B--2---:R-:W-:Y:S02]  /*3190*/  FMNMX R72, R43, R4, !PT ;  /* 0x000000042b487209 */ /* 0x004fe40007800000 */
[----:B------:R-:W-:Y:S02]  /*31a0*/  FMNMX R73, R2, R5, !PT ;  /* 0x0000000502497209 */ /* 0x000fe40007800000 */
[----:B------:R-:W-:-:S07]  /*31b0*/  FMNMX R74, R41, R6, !PT ;  /* 0x00000006294a7209 */ /* 0x000fce0007800000 */
.L_x_290:
[----:B------:R-:W-:Y:S05]  /*31c0*/  BSYNC.RECONVERGENT B0 ;  /* 0x0000000000007941 */ /* 0x000fea0003800200 */
.L_x_278:
[----:B------:R-:W5:Y:S02]  /*31d0*/  S2R R0, SR_TID.X ;  /* 0x0000000000007919 */ /* 0x000f640000002100 */
[----:B-----5:R-:W-:-:S13]  /*31e0*/  ISETP.NE.AND P0, PT, R0, RZ, PT ;  /* 0x000000ff0000720c */ /* 0x020fda0003f05270 */
[----:B------:R-:W-:Y:S05]  /*31f0*/  @P0 EXIT ;  /* 0x000000000000094d */ /* 0x000fea0003800000 */
[----:B012---:R-:W0:Y:S01]  /*3200*/  LDC.64 R2, c[0x0][0x388] ;  /* 0x0000e200ff027b82 */ /* 0x007e220000000a00 */
        /* <DEDUP_REMOVED lines=15> */
.L_x_302:
        /* <DEDUP_REMOVED lines=16> */
.L_x_457:


//--------------------- .text._ZN3cub18CUB_300001_SM_10006detail6reduce28DeviceReduceSingleTileKernelINS2_10policy_hubI7AABB_cwj10AABBReduceE10Policy1000EPS5_S9_iS6_S5_S5_N4cuda3std3__410__identityEEEvT0_T1_T2_T3_T4_T6_ --------------------------
	.section	.text._ZN3cub18CUB_300001_SM_10006detail6reduce28DeviceReduceSingleTileKernelINS2_10policy_hubI7AABB_cwj10AABBReduceE10Policy1000EPS5_S9_iS6_S5_S5_N4cuda3std3__410__identityEEEvT0_T1_T2_T3_T4_T6_,"ax",@progbits
	.align	128
        .global         _ZN3cub18CUB_300001_SM_10006detail6reduce28DeviceReduceSingleTileKernelINS2_10policy_hubI7AABB_cwj10AABBReduceE10Policy1000EPS5_S9_iS6_S5_S5_N4cuda3std3__410__identityEEEvT0_T1_T2_T3_T4_T6_
        .type           _ZN3cub18CUB_300001_SM_10006detail6reduce28DeviceReduceSingleTileKernelINS2_10policy_hubI7AABB_cwj10AABBReduceE10Policy1000EPS5_S9_iS6_S5_S5_N4cuda3std3__410__identityEEEvT0_T1_T2_T3_T4_T6_,@function
        .size           _ZN3cub18CUB_300001_SM_10006detail6reduce28DeviceReduceSingleTileKernelINS2_10policy_hubI7AABB_cwj10AABBReduceE10Policy1000EPS5_S9_iS6_S5_S5_N4cuda3std3__410__identityEEEvT0_T1_T2_T3_T4_T6_,(.L_x_458 - _ZN3cub18CUB_300001_SM_10006detail6reduce28DeviceReduceSingleTileKernelINS2_10policy_hubI7AABB_cwj10AABBReduceE10Policy1000EPS5_S9_iS6_S5_S5_N4cuda3std3__410__identityEEEvT0_T1_T2_T3_T4_T6_)
        .other          _ZN3cub18CUB_300001_SM_10006detail6reduce28DeviceReduceSingleTileKernelINS2_10policy_hubI7AABB_cwj10AABBReduceE10Policy1000EPS5_S9_iS6_S5_S5_N4cuda3std3__410__identityEEEvT0_T1_T2_T3_T4_T6_,@"STO_CUDA_ENTRY STV_DEFAULT"
_ZN3cub18CUB_300001_SM_10006detail6reduce28DeviceReduceSingleTileKernelINS2_10policy_hubI7AABB_cwj10AABBReduceE10Policy1000EPS5_S9_iS6_S5_S5_N4cuda3std3__410__identityEEEvT0_T1_T2_T3_T4_T6_:
.text._ZN3cub18CUB_300001_SM_10006detail6reduce28DeviceReduceSingleTileKernelINS2_10policy_hubI7AABB_cwj10AABBReduceE10Policy1000EPS5_S9_iS6_S5_S5_N4cuda3std3__410__identityEEEvT0_T1_T2_T3_T4_T6_:
        /* <DEDUP_REMOVED lines=33> */
.L_x_303:
        /* <DEDUP_REMOVED lines=46> */
.L_x_310:
        /* <DEDUP_REMOVED lines=16> */
.L_x_309:
[----:B------:R-:W-:Y:S05]  /*05f0*/  BSYNC.RECONVERGENT B2 ;  /* 0x0000000000027941 */ /* 0x000fea0003800200 */
.L_x_308:
[----:B------:R-:W-:Y:S05]  /*0600*/  @!P0 BRA `(.L_x_307) ;  /* 0x0000000000648947 */ /* 0x000fea0003800000 */
.L_x_311:
        /* <DEDUP_REMOVED lines=25> */
.L_x_307:
[----:B------:R-:W-:Y:S05]  /*07a0*/  BSYNC.RECONVERGENT B1 ;  /* 0x0000000000017941 */ /* 0x000fea0003800200 */
.L_x_306:
        /* <DEDUP_REMOVED lines=84> */
.L_x_314:
[----:B------:R-:W-:Y:S05]  /*0cf0*/  BSYNC.RECONVERGENT B1 ;  /* 0x0000000000017941 */ /* 0x000fea0003800200 */
.L_x_313:
        /* <DEDUP_REMOVED lines=45> */
.L_x_312:
        /* <DEDUP_REMOVED lines=172> */
.L_x_305:
        /* <DEDUP_REMOVED lines=22> */
.L_x_318:
        /* <DEDUP_REMOVED lines=19> */
.L_x_316:
        /* <DEDUP_REMOVED lines=19> */
.L_x_322:
        /* <DEDUP_REMOVED lines=14> */
.L_x_321:
[----:B------:R-:W-:Y:S05]  /*1f30*/  BSYNC.RECONVERGENT B2 ;  /* 0x0000000000027941 */ /* 0x000fea0003800200 */
.L_x_320:
        /* <DEDUP_REMOVED lines=9> */
.L_x_323:
        /* <DEDUP_REMOVED lines=29> */
.L_x_319:
[----:B------:R-:W-:Y:S05]  /*21a0*/  BSYNC.RECONVERGENT B1 ;  /* 0x0000000000017941 */ /* 0x000fea0003800200 */
.L_x_317:
        /* <DEDUP_REMOVED lines=78> */
.L_x_325:
[----:B------:R-:W-:Y:S05]  /*2690*/  BSYNC.RECONVERGENT B1 ;  /* 0x0000000000017941 */ /* 0x000fea0003800200 */
.L_x_324:
        /* <DEDUP_REMOVED lines=44> */
.L_x_315:
[----:B------:R-:W-:Y:S05]  /*2960*/  BSYNC.RECONVERGENT B0 ;  /* 0x0000000000007941 */ /* 0x000fea0003800200 */
.L_x_304:
        /* <DEDUP_REMOVED lines=19> */
.L_x_326:
        /* <DEDUP_REMOVED lines=14> */
.L_x_458:


//--------------------- .text._ZN3cub18CUB_300001_SM_10006detail6reduce18DeviceReduceKernelINS2_10policy_hubI7AABB_cwj10AABBReduceE10Policy1000EN6thrust24THRUST_300001_SM_1000_NS6detail15normal_iteratorINSA_10device_ptrIS5_EEEEjS6_S5_N4cuda3std3__410__identityEEEvT0_PT3_T1_NS0_13GridEvenShareISN_EET2_T4_ --------------------------
	.section	.text._ZN3cub18CUB_300001_SM_10006detail6reduce18DeviceReduceKernelINS2_10policy_hubI7AABB_cwj10AABBReduceE10Policy1000EN6thrust24THRUST_300001_SM_1000_NS6detail15normal_iteratorINSA_10device_ptrIS5_EEEEjS6_S5_N4cuda3std3__410__identityEEEvT0_PT3_T1_NS0_13GridEvenShareISN_EET2_T4_,"ax",@progbits
	.align	128
        .global         _ZN3cub18CUB_300001_SM_10006detail6reduce18DeviceReduceKernelINS2_10policy_hubI7AABB_cwj10AABBReduceE10Policy1000EN6thrust24THRUST_300001_SM_1000_NS6detail15normal_iteratorINSA_10device_ptrIS5_EEEEjS6_S5_N4cuda3std3__410__identityEEEvT0_PT3_T1_NS0_13GridEvenShareISN_EET2_T4_
        .type           _ZN3cub18CUB_300001_SM_10006detail6reduce18DeviceReduceKernelINS2_10policy_hubI7AABB_cwj10AABBReduceE10Policy1000EN6thrust24THRUST_300001_SM_1000_NS6detail15normal_iteratorINSA_10device_ptrIS5_EEEEjS6_S5_N4cuda3std3__410__identityEEEvT0_PT3_T1_NS0_13GridEvenShareISN_EET2_T4_,@function
        .size           _ZN3cub18CUB_300001_SM_10006detail6reduce18DeviceReduceKernelINS2_10policy_hubI7AABB_cwj10AABBReduceE10Policy1000EN6thrust24THRUST_300001_SM_1000_NS6detail15normal_iteratorINSA_10device_ptrIS5_EEEEjS6_S5_N4cuda3std3__410__identityEEEvT0_PT3_T1_NS0_13GridEvenShareISN_EET2_T4_,(.L_x_459 - _ZN3cub18CUB_300001_SM_10006detail6reduce18DeviceReduceKernelINS2_10policy_hubI7AABB_cwj10AABBReduceE10Policy1000EN6thrust24THRUST_300001_SM_1000_NS6detail15normal_iteratorINSA_10device_ptrIS5_EEEEjS6_S5_N4cuda3std3__410__identityEEEvT0_PT3_T1_NS0_13GridEvenShareISN_EET2_T4_)
        .other          _ZN3cub18CUB_300001_SM_10006detail6reduce18DeviceReduceKernelINS2_10policy_hubI7AABB_cwj10AABBReduceE10Policy1000EN6thrust24THRUST_300001_SM_1000_NS6detail15normal_iteratorINSA_10device_ptrIS5_EEEEjS6_S5_N4cuda3std3__410__identityEEEvT0_PT3_T1_NS0_13GridEvenShareISN_EET2_T4_,@"STO_CUDA_ENTRY STV_DEFAULT"
_ZN3cub18CUB_300001_SM_10006detail6reduce18DeviceReduceKernelINS2_10policy_hubI7AABB_cwj10AABBReduceE10Policy1000EN6thrust24THRUST_300001_SM_1000_NS6detail15normal_iteratorINSA_10device_ptrIS5_EEEEjS6_S5_N4cuda3std3__410__identityEEEvT0_PT3_T1_NS0_13GridEvenShareISN_EET2_T4_:
.text._ZN3cub18CUB_300001_SM_10006detail6reduce18DeviceReduceKernelINS2_10policy_hubI7AABB_cwj10AABBReduceE10Policy1000EN6thrust24THRUST_300001_SM_1000_NS6detail15normal_iteratorINSA_10device_ptrIS5_EEEEjS6_S5_N4cuda3std3__410__identityEEEvT0_PT3_T1_NS0_13GridEvenShareISN_EET2_T4_:
[----:B------:R-:W-:Y:S01]  /*0000*/  LDC R1, c[0x0][0x37c] ;  /* 0x0000df00ff017b82 */ /* 0x000fe20000000800 */
[----:B------:R-:W0:Y:S07]  /*0010*/  S2R R3, SR_CTAID.X ;  /* 0x0000000000037919 */ /* 0x000e2e0000002500 */
[----:B------:R-:W1:Y:S01]  /*0020*/  LDC.64 R4, c[0x0][0x3a8] ;  /* 0x0000ea00ff047b82 */ /* 0x000e620000000a00 */
[----:B------:R-:W2:Y:S01]  /*0030*/  LDCU.64 UR6, c[0x0][0x358] ;  /* 0x00006b00ff0677ac */ /* 0x000ea20008000a00 */
[----:B------:R-:W-:Y:S01]  /*0040*/  BSSY.RECONVERGENT B0, `(.L_x_327) ;  /* 0x000036c000007945 */ /* 0x000fe20003800200 */
[----:B-1----:R-:W-:-:S02]  /*0050*/  IMAD.SHL.U32 R6, R5, 0x200, RZ ;  /* 0x0000020005067824 */ /* 0x002fc400078e00ff */
[----:B0-----:R-:W-:-:S05]  /*0060*/  IMAD R29, R3, -0x200, R4 ;  /* 0xfffffe00031d7824 */ /* 0x001fca00078e0204 */
[----:B------:R-:W-:-:S13]  /*0070*/  ISETP.GT.U32.AND P0, PT, R29, 0x1ff, PT ;  /* 0x000001ff1d00780c */ /* 0x000fda0003f04070 */
[----:B--2---:R-:W-:Y:S05]  /*0080*/  @P0 BRA `(.L_x_328) ;  /* 0x00000020007c0947 */ /* 0x004fea0003800000 */
        /* <DEDUP_REMOVED lines=8> */
[----:B------:R-:W0:Y:S01]  /*0110*/  @!P0 LDC.64 R6, c[0x0][0x380] ;  /* 0x0000e000ff068b82 */ /* 0x000e220000000a00 */
[----:B------:R-:W-:-:S04]  /*0120*/  @!P0 IMAD R5, R3, 0x200, R0 ;  /* 0x0000020003058824 */ /* 0x000fc800078e0200 */
        /* <DEDUP_REMOVED lines=12> */
[----:B------:R-:W-:-:S04]  /*01f0*/  IMAD.IADD R30, R5, 0x1, R4 ;  /* 0x00000001051e7824 */ /* 0x000fc800078e0204 */
[----:B------:R-:W-:-:S05]  /*0200*/  IMAD R31, R3, -0x200, R30 ;  /* 0xfffffe00031f7824 */ /* 0x000fca00078e021e */
[C---:B------:R-:W-:Y:S02]  /*0210*/  ISETP.GE.U32.AND P0, PT, R31.reuse, 0x700, PT ;  /* 0x000007001f00780c */ /* 0x040fe40003f06070 */
[----:B------:R-:W-:-:S11]  /*0220*/  LEA.HI R31, R31, 0x1, RZ, 0x18 ;  /* 0x000000011f1f7811 */ /* 0x000fd600078fc0ff */
[----:B------:R-:W-:Y:S05]  /*0230*/  @!P0 BRA `(.L_x_332) ;  /* 0x0000000400108947 */ /* 0x000fea0003800000 */
[----:B------:R-:W-:Y:S01]  /*0240*/  LOP3.LUT R32, R31, 0x1fffff8, RZ, 0xc0, !PT ;  /* 0x01fffff81f207812 */ /* 0x000fe200078ec0ff */
[----:B------:R-:W-:Y:S01]  /*0250*/  BSSY.RECONVERGENT B3, `(.L_x_333) ;  /* 0x0000041000037945 */ /* 0x000fe20003800200 */
[----:B------:R-:W-:Y:S02]  /*0260*/  VIADD R34, R24, 0x400 ;  /* 0x0000040018227836 */ /* 0x000fe40000000000 */
[----:B------:R-:W-:Y:S02]  /*0270*/  IMAD R33, R3, 0x200, R24 ;  /* 0x0000020003217824 */ /* 0x000fe400078e0218 */
[----:B------:R-:W-:-:S07]  /*0280*/  IMAD.MOV R32, RZ, RZ, -R32 ;  /* 0x000000ffff207224 */ /* 0x000fce00078e0a20 */
.L_x_334:
[----:B------:R-:W0:Y:S01]  /*0290*/  LDC.64 R44, c[0x0][0x380] ;  /* 0x0000e000ff2c7b82 */ /* 0x000e220000000a00 */
[C---:B------:R-:W-:Y:S02]  /*02a0*/  VIADD R21, R33.reuse, 0x100 ;  /* 0x0000010021157836 */ /* 0x040fe40000000000 */
[----:B0-----:R-:W-:-:S04]  /*02b0*/  IMAD.WIDE.U32 R22, R33, 0x20, R44 ;  /* 0x0000002021167825 */ /* 0x001fc800078e002c */
[----:B------:R-:W-:Y:S01]  /*02c0*/  IMAD.WIDE.U32 R20, R21, 0x20, R44 ;  /* 0x0000002015147825 */ /* 0x000fe200078e002c */
[----:B------:R-:W2:Y:S04]  /*02d0*/  LDG.E.128 R12, desc[UR6][R22.64] ;  /* 0x00000006160c7981 */ /* 0x000ea8000c1e1d00 */
[----:B------:R-:W2:Y:S04]  /*02e0*/  LDG.E.128 R16, desc[UR6][R20.64] ;  /* 0x0000000614107981 */ /* 0x000ea8000c1e1d00 */
[----:B------:R-:W3:Y:S01]  /*02f0*/  LDG.E.128 R8, desc[UR6][R22.64+0x10] ;  /* 0x0000100616087981 */ /* 0x000ee2000c1e1d00 */
[----:B------:R-:W-:-:S02]  /*0300*/  VIADD R49, R33, 0x200 ;  /* 0x0000020021317836 */ /* 0x000fc40000000000 */
[----:B------:R-:W-:Y:S01]  /*0310*/  VIADD R47, R33, 0x300 ;  /* 0x00000300212f7836 */ /* 0x000fe20000000000 */
[----:B------:R-:W4:Y:S01]  /*0320*/  LDG.E.128 R4, desc[UR6][R20.64+0x10] ;  /* 0x0000100614047981 */ /* 0x000f22000c1e1d00 */
[----:B------:R-:W-:-:S04]  /*0330*/  IMAD.WIDE.U32 R48, R49, 0x20, R44 ;  /* 0x0000002031307825 */ /* 0x000fc800078e002c */
[----:B------:R-:W-:-:S04]  /*0340*/  IMAD.WIDE.U32 R46, R47, 0x20, R44 ;  /* 0x000000202f2e7825 */ /* 0x000fc800078e002c */
[----:B------:R-:W-:Y:S01]  /*0350*/  VIADD R43, R33, 0x400 ;  /* 0x00000400212b7836 */ /* 0x000fe20000000000 */
[----:B------:R-:W5:Y:S04]  /*0360*/  LDG.E.128 R20, desc[UR6][R48.64+0x10] ;  /* 0x0000100630147981 */ /* 0x000f68000c1e1d00 */
[----:B------:R-:W5:Y:S01]  /*0370*/  LDG.E.128 R24, desc[UR6][R46.64+0x10] ;  /* 0x000010062e187981 */ /* 0x000f62000c1e1d00 */
[----:B--2---:R-:W-:Y:S02]  /*0380*/  FMNMX3 R35, R36, R12, R16, PT ;  /* 0x0000000c24237276 */ /* 0x004fe40003800010 */
[----:B------:R-:W-:Y:S02]  /*0390*/  FMNMX3 R36, R37, R13, R17, PT ;  /* 0x0000000d25247276 */ /* 0x000fe40003800011 */
[----:B---3--:R-:W-:-:S02]  /*03a0*/  FMNMX3 R11, R38, R14, R18, PT ;  /* 0x0000000e260b7276 */ /* 0x008fc40003800012 */
[----:B------:R-:W2:Y:S01]  /*03b0*/  LDG.E.128 R12, desc[UR6][R48.64] ;  /* 0x00000006300c7981 */ /* 0x000ea2000c1e1d00 */
[----:B----4-:R-:W-:-:S03]  /*03c0*/  FMNMX3 R7, R40, R8, R4, !PT ;  /* 0x0000000828077276 */ /* 0x010fc60007800004 */
[----:B------:R-:W2:Y:S01]  /*03d0*/  LDG.E.128 R16, desc[UR6][R46.64] ;  /* 0x000000062e107981 */ /* 0x000ea2000c1e1d00 */
[----:B------:R-:W-:Y:S01]  /*03e0*/  FMNMX3 R4, R41, R9, R5, !PT ;  /* 0x0000000929047276 */ /* 0x000fe20007800005 */
[----:B------:R-:W-:Y:S01]  /*03f0*/  VIADD R41, R33, 0x500 ;  /* 0x0000050021297836 */ /* 0x000fe20000000000 */
[----:B------:R-:W-:Y:S01]  /*0400*/  FMNMX3 R37, R42, R10, R6, !PT ;  /* 0x0000000a2a257276 */ /* 0x000fe20007800006 */
[----:B------:R-:W-:-:S04]  /*0410*/  IMAD.WIDE.U32 R42, R43, 0x20, R44 ;  /* 0x000000202b2a7825 */ /* 0x000fc800078e002c */
[----:B------:R-:W-:Y:S01]  /*0420*/  IMAD.WIDE.U32 R40, R41, 0x20, R44 ;  /* 0x0000002029287825 */ /* 0x000fe200078e002c */
[----:B--2---:R-:W-:Y:S02]  /*0430*/  FMNMX3 R35, R35, R12, R16, PT ;  /* 0x0000000c23237276 */ /* 0x004fe40003800010 */
[----:B------:R-:W-:Y:S02]  /*0440*/  FMNMX3 R36, R36, R13, R17, PT ;  /* 0x0000000d24247276 */ /* 0x000fe40003800011 */
[----:B------:R-:W-:Y:S02]  /*0450*/  FMNMX3 R39, R11, R14, R18, PT ;  /* 0x0000000e0b277276 */ /* 0x000fe40003800012 */
[----:B------:R-:W2:Y:S04]  /*0460*/  LDG.E.128 R12, desc[UR6][R42.64] ;  /* 0x000000062a0c7981 */ /* 0x000ea8000c1e1d00 */
[----:B------:R-:W2:Y:S01]  /*0470*/  LDG.E.128 R16, desc[UR6][R40.64] ;  /* 0x0000000628107981 */ /* 0x000ea2000c1e1d00 */
[----:B-----5:R-:W-:Y:S01]  /*0480*/  FMNMX3 R23, R7, R20, R24, !PT ;  /* 0x0000001407177276 */ /* 0x020fe20007800018 */
[C---:B------:R-:W-:Y:S01]  /*0490*/  VIADD R27, R33.reuse, 0x600 ;  /* 0x00000600211b7836 */ /* 0x040fe20000000000 */
[----:B------:R-:W-:Y:S01]  /*04a0*/  FMNMX3 R20, R4, R21, R25, !PT ;  /* 0x0000001504147276 */ /* 0x000fe20007800019 */
[----:B------:R-:W-:Y:S01]  /*04b0*/  VIADD R25, R33, 0x700 ;  /* 0x0000070021197836 */ /* 0x000fe20000000000 */
[----:B------:R-:W-:Y:S01]  /*04c0*/  FMNMX3 R21, R37, R22, R26, !PT ;  /* 0x0000001625157276 */ /* 0x000fe2000780001a */
[--C-:B------:R-:W-:Y:S01]  /*04d0*/  IMAD.WIDE.U32 R26, R27, 0x20, R44.reuse ;  /* 0x000000201b1a7825 */ /* 0x100fe200078e002c */
[----:B------:R-:W3:Y:S03]  /*04e0*/  LDG.E.128 R4, desc[UR6][R42.64+0x10] ;  /* 0x000010062a047981 */ /* 0x000ee6000c1e1d00 */
[----:B------:R-:W-:Y:S01]  /*04f0*/  IMAD.WIDE.U32 R44, R25, 0x20, R44 ;  /* 0x00000020192c7825 */ /* 0x000fe200078e002c */
[----:B------:R-:W3:Y:S04]  /*0500*/  LDG.E.128 R8, desc[UR6][R40.64+0x10] ;  /* 0x0000100628087981 */ /* 0x000ee8000c1e1d00 */
[----:B------:R-:W4:Y:S01]  /*0510*/  LDG.E.128 R40, desc[UR6][R26.64+0x10] ;  /* 0x000010061a287981 */ /* 0x000f22000c1e1d00 */
[----:B--2---:R-:W-:-:S02]  /*0520*/  FMNMX3 R35, R35, R12, R16, PT ;  /* 0x0000000c23237276 */ /* 0x004fc40003800010 */
[----:B------:R-:W-:Y:S02]  /*0530*/  FMNMX3 R22, R36, R13, R17, PT ;  /* 0x0000000d24167276 */ /* 0x000fe40003800011 */
[----:B------:R-:W-:Y:S02]  /*0540*/  FMNMX3 R25, R39, R14, R18, PT ;  /* 0x0000000e27197276 */ /* 0x000fe40003800012 */
[----:B------:R-:W2:Y:S04]  /*0550*/  LDG.E.128 R36, desc[UR6][R26.64] ;  /* 0x000000061a247981 */ /* 0x000ea8000c1e1d00 */
[----:B------:R-:W2:Y:S04]  /*0560*/  LDG.E.128 R16, desc[UR6][R44.64] ;  /* 0x000000062c107981 */ /* 0x000ea8000c1e1d00 */
[----:B------:R-:W4:Y:S01]  /*0570*/  LDG.E.128 R12, desc[UR6][R44.64+0x10] ;  /* 0x000010062c0c7981 */ /* 0x000f22000c1e1d00 */
[----:B------:R-:W-:-:S05]  /*0580*/  VIADD R32, R32, 0x8 ;  /* 0x0000000820207836 */ /* 0x000fca0000000000 */
[----:B------:R-:W-:Y:S02]  /*0590*/  ISETP.NE.AND P0, PT, R32, RZ, PT ;  /* 0x000000ff2000720c */ /* 0x000fe40003f05270 */
[----:B---3--:R-:W-:Y:S02]  /*05a0*/  FMNMX3 R23, R23, R4, R8, !PT ;  /* 0x0000000417177276 */ /* 0x008fe40007800008 */
[----:B------:R-:W-:Y:S02]  /*05b0*/  FMNMX3 R20, R20, R5, R9, !PT ;  /* 0x0000000514147276 */ /* 0x000fe40007800009 */
[----:B------:R-:W-:Y:S01]  /*05c0*/  FMNMX3 R21, R21, R6, R10, !PT ;  /* 0x0000000615157276 */ /* 0x000fe2000780000a */
[----:B------:R-:W-:Y:S02]  /*05d0*/  VIADD R34, R34, 0x800 ;  /* 0x0000080022227836 */ /* 0x000fe40000000000 */
[----:B------:R-:W-:Y:S01]  /*05e0*/  VIADD R33, R33, 0x800 ;  /* 0x0000080021217836 */ /* 0x000fe20000000000 */
[----:B--2---:R-:W-:-:S02]  /*05f0*/  FMNMX3 R36, R35, R36, R16, PT ;  /* 0x0000002423247276 */ /* 0x004fc40003800010 */
[----:B------:R-:W-:Y:S02]  /*0600*/  FMNMX3 R37, R22, R37, R17, PT ;  /* 0x0000002516257276 */ /* 0x000fe40003800011 */
[----:B------:R-:W-:Y:S02]  /*0610*/  FMNMX3 R38, R25, R38, R18, PT ;  /* 0x0000002619267276 */ /* 0x000fe40003800012 */
[----:B----4-:R-:W-:Y:S02]  /*0620*/  FMNMX3 R40, R23, R40, R12, !PT ;  /* 0x0000002817287276 */ /* 0x010fe4000780000c */
[----:B------:R-:W-:Y:S02]  /*0630*/  FMNMX3 R41, R20, R41, R13, !PT ;  /* 0x0000002914297276 */ /* 0x000fe4000780000d */
[----:B------:R-:W-:Y:S01]  /*0640*/  FMNMX3 R42, R21, R42, R14, !PT ;  /* 0x0000002a152a7276 */ /* 0x000fe2000780000e */
[----:B------:R-:W-:Y:S06]  /*0650*/  @P0 BRA `(.L_x_334) ;  /* 0xfffffffc000c0947 */ /* 0x000fec000383ffff */
[----:B------:R-:W-:Y:S05]  /*0660*/  BSYNC.RECONVERGENT B3 ;  /* 0x0000000000037941 */ /* 0x000fea0003800200 */
.L_x_333:
[----:B------:R-:W-:-:S07]  /*0670*/  VIADD R24, R34, 0xfffffc00 ;  /* 0xfffffc0022187836 */ /* 0x000fce0000000000 */
.L_x_332:
[----:B------:R-:W-:Y:S05]  /*0680*/  BSYNC.RECONVERGENT B2 ;  /* 0x0000000000027941 */ /* 0x000fea0003800200 */
.L_x_331:
[----:B------:R-:W-:-:S04]  /*0690*/  LOP3.LUT R4, R31, 0x7, RZ, 0xc0, !PT ;  /* 0x000000071f047812 */ /* 0x000fc800078ec0ff */
[----:B------:R-:W-:-:S13]  /*06a0*/  ISETP.NE.AND P0, PT, R4, RZ, PT ;  /* 0x000000ff0400720c */ /* 0x000fda0003f05270 */
[----:B------:R-:W-:Y:S05]  /*06b0*/  @!P0 BRA `(.L_x_330) ;  /* 0x0000000400048947 */ /* 0x000fea0003800000 */
[----:B------:R-:W-:Y:S01]  /*06c0*/  ISETP.GE.U32.AND P0, PT, R4, 0x4, PT ;  /* 0x000000040400780c */ /* 0x000fe20003f06070 */
[----:B------:R-:W-:Y:S01]  /*06d0*/  BSSY.RECONVERGENT B2, `(.L_x_335) ;  /* 0x0000021000027945 */ /* 0x000fe20003800200 */
[----:B------:R-:W-:-:S11]  /*06e0*/  LOP3.LUT P1, R31, R31, 0x3, RZ, 0xc0, !PT ;  /* 0x000000031f1f7812 */ /* 0x000fd6000782c0ff */
[----:B------:R-:W-:Y:S05]  /*06f0*/  @!P0 BRA `(.L_x_336) ;  /* 0x0000000000788947 */ /* 0x000fea0003800000 */
[----:B------:R-:W0:Y:S01]  /*0700*/  LDC.64 R32, c[0x0][0x380] ;  /* 0x0000e000ff207b82 */ /* 0x000e220000000a00 */
[----:B------:R-:W-:-:S04]  /*0710*/  IMAD R5, R3, 0x200, R24 ;  /* 0x0000020003057824 */ /* 0x000fc800078e0218 */
[C---:B------:R-:W-:Y:S02]  /*0720*/  VIADD R45, R5.reuse, 0x100 ;  /* 0x00000100052d7836 */ /* 0x040fe40000000000 */
[----:B0-----:R-:W-:-:S04]  /*0730*/  IMAD.WIDE.U32 R46, R5, 0x20, R32 ;  /* 0x00000020052e7825 */ /* 0x001fc800078e0020 */
[--C-:B------:R-:W-:Y:S01]  /*0740*/  IMAD.WIDE.U32 R44, R45, 0x20, R32.reuse ;  /* 0x000000202d2c7825 */ /* 0x100fe200078e0020 */
[----:B------:R-:W2:Y:S04]  /*0750*/  LDG.E.128 R12, desc[UR6][R46.64] ;  /* 0x000000062e0c7981 */ /* 0x000ea8000c1e1d00 */
[----:B------:R-:W2:Y:S01]  /*0760*/  LDG.E.128 R16, desc[UR6][R44.64] ;  /* 0x000000062c107981 */ /* 0x000ea2000c1e1d00 */
[C---:B------:R-:W-:Y:S02]  /*0770*/  VIADD R35, R5.reuse, 0x200 ;  /* 0x0000020005237836 */ /* 0x040fe40000000000 */
[----:B------:R-:W-:Y:S01]  /*0780*/  VIADD R5, R5, 0x300 ;  /* 0x0000030005057836 */ /* 0x000fe20000000000 */
[----:B------:R-:W3:Y:S01]  /*0790*/  LDG.E.128 R8, desc[UR6][R44.64+0x10] ;  /* 0x000010062c087981 */ /* 0x000ee2000c1e1d00 */
[----:B------:R-:W-:-:S04]  /*07a0*/  IMAD.WIDE.U32 R34, R35, 0x20, R32 ;  /* 0x0000002023227825 */ /* 0x000fc800078e0020 */
[----:B------:R-:W-:Y:S02]  /*07b0*/  IMAD.WIDE.U32 R32, R5, 0x20, R32 ;  /* 0x0000002005207825 */ /* 0x000fe400078e0020 */
[----:B------:R-:W3:Y:S04]  /*07c0*/  LDG.E.128 R4, desc[UR6][R46.64+0x10] ;  /* 0x000010062e047981 */ /* 0x000ee8000c1e1d00 */
[----:B------:R-:W4:Y:S01]  /*07d0*/  LDG.E.128 R20, desc[UR6][R32.64] ;  /* 0x0000000620147981 */ /* 0x000f22000c1e1d00 */
[----:B--2---:R-:W-:Y:S02]  /*07e0*/  FMNMX3 R25, R36, R12, R16, PT ;  /* 0x0000000c24197276 */ /* 0x004fe40003800010 */
[----:B------:R-:W-:Y:S02]  /*07f0*/  FMNMX3 R26, R37, R13, R17, PT ;  /* 0x0000000d251a7276 */ /* 0x000fe40003800011 */
[----:B------:R-:W-:-:S02]  /*0800*/  FMNMX3 R27, R38, R14, R18, PT ;  /* 0x0000000e261b7276 */ /* 0x000fc40003800012 */
[----:B------:R-:W4:Y:S04]  /*0810*/  LDG.E.128 R36, desc[UR6][R34.64] ;  /* 0x0000000622247981 */ /* 0x000f28000c1e1d00 */
[----:B------:R-:W2:Y:S04]  /*0820*/  LDG.E.128 R12, desc[UR6][R34.64+0x10] ;  /* 0x00001006220c7981 */ /* 0x000ea8000c1e1d00 */
[----:B------:R-:W2:Y:S01]  /*0830*/  LDG.E.128 R16, desc[UR6][R32.64+0x10] ;  /* 0x0000100620107981 */ /* 0x000ea2000c1e1d00 */
[----:B---3--:R-:W-:Y:S02]  /*0840*/  FMNMX3 R7, R40, R4, R8, !PT ;  /* 0x0000000428077276 */ /* 0x008fe40007800008 */
[----:B------:R-:W-:-:S02]  /*0850*/  FMNMX3 R4, R41, R5, R9, !PT ;  /* 0x0000000529047276 */ /* 0x000fc40007800009 */
[----:B------:R-:W-:Y:S01]  /*0860*/  FMNMX3 R5, R42, R6, R10, !PT ;  /* 0x000000062a057276 */ /* 0x000fe2000780000a */
[----:B------:R-:W-:Y:S01]  /*0870*/  VIADD R24, R24, 0x400 ;  /* 0x0000040018187836 */ /* 0x000fe20000000000 */
[----:B----4-:R-:W-:Y:S02]  /*0880*/  FMNMX3 R36, R25, R36, R20, PT ;  /* 0x0000002419247276 */ /* 0x010fe40003800014 */
[----:B------:R-:W-:Y:S02]  /*0890*/  FMNMX3 R37, R26, R37, R21, PT ;  /* 0x000000251a257276 */ /* 0x000fe40003800015 */
[----:B------:R-:W-:Y:S02]  /*08a0*/  FMNMX3 R38, R27, R38, R22, PT ;  /* 0x000000261b267276 */ /* 0x000fe40003800016 */
[----:B--2---:R-:W-:Y:S02]  /*08b0*/  FMNMX3 R40, R7, R12, R16, !PT ;  /* 0x0000000c07287276 */ /* 0x004fe40007800010 */
[----:B------:R-:W-:-:S02]  /*08c0*/  FMNMX3 R41, R4, R13, R17, !PT ;  /* 0x0000000d04297276 */ /* 0x000fc40007800011 */
[----:B------:R-:W-:-:S07]  /*08d0*/  FMNMX3 R42, R5, R14, R18, !PT ;  /* 0x0000000e052a7276 */ /* 0x000fce0007800012 */
.L_x_336:
[----:B------:R-:W-:Y:S05]  /*08e0*/  BSYNC.RECONVERGENT B2 ;  /* 0x0000000000027941 */ /* 0x000fea0003800200 */
.L_x_335:
[----:B------:R-:W-:Y:S05]  /*08f0*/  @!P1 BRA `(.L_x_330) ;  /* 0x0000000000749947 */ /* 0x000fea0003800000 */
[----:B------:R-:W-:Y:S02]  /*0900*/  ISETP.NE.AND P1, PT, R31, 0x1, PT ;  /* 0x000000011f00780c */ /* 0x000fe40003f25270 */
[----:B------:R-:W-:-:S11]  /*0910*/  LOP3.LUT P0, RZ, R30, 0x100, RZ, 0xc0, !PT ;  /* 0x000001001eff7812 */ /* 0x000fd6000780c0ff */
[----:B------:R-:W0:Y:S01]  /*0920*/  @P1 LDC.64 R32, c[0x0][0x380] ;  /* 0x0000e000ff201b82 */ /* 0x000e220000000a00 */
[----:B------:R-:W-:Y:S02]  /*0930*/  @P1 IMAD R35, R3, 0x200, R24 ;  /* 0x0000020003231824 */ /* 0x000fe400078e0218 */
[----:B------:R-:W-:Y:S02]  /*0940*/  @P1 VIADD R24, R24, 0x200 ;  /* 0x0000020018181836 */ /* 0x000fe40000000000 */
[----:B------:R-:W-:Y:S02]  /*0950*/  @P1 VIADD R5, R35, 0x100 ;  /* 0x0000010023051836 */ /* 0x000fe40000000000 */
[----:B------:R-:W-:Y:S01]  /*0960*/  @!P0 IMAD R13, R3, 0x200, R24 ;  /* 0x00000200030d8824 */ /* 0x000fe200078e0218 */
[----:B------:R-:W1:Y:S01]  /*0970*/  @!P0 LDC.64 R30, c[0x0][0x380] ;  /* 0x0000e000ff1e8b82 */ /* 0x000e620000000a00 */
[----:B0-----:R-:W-:-:S04]  /*0980*/  @P1 IMAD.WIDE.U32 R34, R35, 0x20, R32 ;  /* 0x0000002023221825 */ /* 0x001fc800078e0020 */
[----:B------:R-:W-:Y:S02]  /*0990*/  @P1 IMAD.WIDE.U32 R32, R5, 0x20, R32 ;  /* 0x0000002005201825 */ /* 0x000fe400078e0020 */
[----:B------:R-:W2:Y:S02]  /*09a0*/  @P1 LDG.E.128 R4, desc[UR6][R34.64] ;  /* 0x0000000622041981 */ /* 0x000ea4000c1e1d00 */
[----:B-1----:R-:W-:Y:S02]  /*09b0*/  @!P0 IMAD.WIDE.U32 R30, R13, 0x20, R30 ;  /* 0x000000200d1e8825 */ /* 0x002fe400078e001e */
        /* <DEDUP_REMOVED lines=17> */
.L_x_330:
[----:B------:R-:W-:Y:S05]  /*0ad0*/  BSYNC.RECONVERGENT B1 ;  /* 0x0000000000017941 */ /* 0x000fea0003800200 */
.L_x_329:
[----:B------:R-:W-:Y:S02]  /*0ae0*/  ISETP.GE.U32.AND P0, PT, R29, 0x100, PT ;  /* 0x000001001d00780c */ /* 0x000fe40003f06070 */
        /* <DEDUP_REMOVED lines=8> */
[----:B------:R-:W-:Y:S01]  /*0b70*/  PRMT R18, R2, 0x7732, RZ ;  /* 0x0000773202127816 */ /* 0x000fe200000000ff */
[----:B------:R-:W1:Y:S01]  /*0b80*/  SHFL.DOWN PT, R9, R36, 0x1, 0x1f ;  /* 0x08201f0024097f89 */ /* 0x000e6200000e0000 */
[----:B------:R-:W-:-:S03]  /*0b90*/  LOP3.LUT R8, R8, 0xffff, RZ, 0xc0, !PT ;  /* 0x0000ffff08087812 */ /* 0x000fc600078ec0ff */
        /* <DEDUP_REMOVED lines=47> */
[----:B------:R-:W-:Y:S02]  /*0e90*/  LOP3.LUT R9, R28, 0xffff, RZ, 0xc0, !PT ;  /* 0x0000ffff1c097812 */ /* 0x000fe400078ec0ff */
[----:B-1----:R-:W-:Y:S02]  /*0ea0*/  @!P0 FMNMX R37, R37, R6, PT ;  /* 0x0000000625258209 */ /* 0x002fe40003800000 */
[----:B------:R-:W-:Y:S01]  /*0eb0*/  LOP3.LUT R6, R7, 0xffff, RZ, 0xc0, !PT ;  /* 0x0000ffff07067812 */ /* 0x000fe200078ec0ff */
[----:B------:R-:W-:Y:S01]  /*0ec0*/  IMAD.MOV.U32 R7, RZ, RZ, R18 ;  /* 0x000000ffff077224 */ /* 0x000fe200078e0012 */
[----:B--2---:R-:W-:Y:S02]  /*0ed0*/  @!P0 FMNMX R38, R38, R11, PT ;  /* 0x0000000b26268209 */ /* 0x004fe40003800000 */
[----:B------:R-:W-:Y:S01]  /*0ee0*/  LOP3.LUT R11, R2, 0xffff, RZ, 0xc0, !PT ;  /* 0x0000ffff020b7812 */ /* 0x000fe200078ec0ff */
[----:B------:R-:W-:Y:S01]  /*0ef0*/  IMAD.MOV.U32 R2, RZ, RZ, R16 ;  /* 0x000000ffff027224 */ /* 0x000fe200078e0010 */
[----:B---3--:R-:W-:-:S02]  /*0f00*/  @!P0 FMNMX R40, R40, R13, !PT ;  /* 0x0000000d28288209 */ /* 0x008fc40007800000 */
[----:B------:R-:W0:Y:S01]  /*0f10*/  SHFL.DOWN PT, R13, R36, 0x10, 0x1f ;  /* 0x0a001f00240d7f89 */ /* 0x000e2200000e0000 */
[----:B------:R-:W-:Y:S02]  /*0f20*/  PRMT R9, R9, 0x3340, R8 ;  /* 0x0000334009097816 */ /* 0x000fe40000000008 */
[----:B----4-:R-:W-:Y:S01]  /*0f30*/  @!P0 FMNMX R41, R41, R10, !PT ;  /* 0x0000000a29298209 */ /* 0x010fe20007800000 */
[----:B------:R-:W1:Y:S01]  /*0f40*/  SHFL.DOWN PT, R17, R40, 0x10, 0x1f ;  /* 0x0a001f0028117f89 */ /* 0x000e6200000e0000 */
[----:B------:R-:W-:Y:S02]  /*0f50*/  PRMT R2, R2, 0x3340, R5 ;  /* 0x0000334002027816 */ /* 0x000fe40000000005 */
[----:B-----5:R-:W-:Y:S01]  /*0f60*/  @!P0 FMNMX R42, R42, R15, !PT ;  /* 0x0000000f2a2a8209 */ /* 0x020fe20007800000 */
[----:B------:R-:W2:Y:S01]  /*0f70*/  SHFL.DOWN PT, R10, R37, 0x10, 0x1f ;  /* 0x0a001f00250a7f89 */ /* 0x000ea200000e0000 */
[----:B------:R-:W-:Y:S02]  /*0f80*/  ISETP.GT.AND P0, PT, R12, 0xf, PT ;  /* 0x0000000f0c00780c */ /* 0x000fe40003f04270 */
[----:B------:R-:W-:Y:S01]  /*0f90*/  PRMT R6, R11, 0x3340, R6 ;  /* 0x000033400b067816 */ /* 0x000fe20000000006 */
[----:B------:R-:W3:Y:S01]  /*0fa0*/  SHFL.DOWN PT, R15, R38, 0x10, 0x1f ;  /* 0x0a001f00260f7f89 */ /* 0x000ee200000e0000 */
[----:B------:R-:W-:-:S02]  /*0fb0*/  PRMT R7, R7, 0x3340, R4 ;  /* 0x0000334007077816 */ /* 0x000fc40000000004 */
[----:B------:R-:W-:Y:S01]  /*0fc0*/  PRMT R44, R9, 0x5410, R2 ;  /* 0x00005410092c7816 */ /* 0x000fe20000000002 */
[----:B------:R-:W4:Y:S01]  /*0fd0*/  SHFL.DOWN PT, R14, R41, 0x10, 0x1f ;  /* 0x0a001f00290e7f89 */ /* 0x000f2200000e0000 */
[----:B------:R-:W-:-:S03]  /*0fe0*/  PRMT R2, R6, 0x5410, R7 ;  /* 0x0000541006027816 */ /* 0x000fc60000000007 */
[----:B------:R-:W5:Y:S02]  /*0ff0*/  SHFL.DOWN PT, R19, R42, 0x10, 0x1f ;  /* 0x0a001f002a137f89 */ /* 0x000f6400000e0000 */
[----:B0-----:R-:W-:Y:S02]  /*1000*/  @!P0 FMNMX R36, R36, R13, PT ;  /* 0x0000000d24248209 */ /* 0x001fe40003800000 */
[----:B-1----:R-:W-:Y:S02]  /*1010*/  @!P0 FMNMX R40, R40, R17, !PT ;  /* 0x0000001128288209 */ /* 0x002fe40007800000 */
[----:B--2---:R-:W-:Y:S02]  /*1020*/  @!P0 FMNMX R37, R37, R10, PT ;  /* 0x0000000a25258209 */ /* 0x004fe40003800000 */
[----:B---3--:R-:W-:Y:S02]  /*1030*/  @!P0 FMNMX R38, R38, R15, PT ;  /* 0x0000000f26268209 */ /* 0x008fe40003800000 */
[----:B----4-:R-:W-:-:S02]  /*1040*/  @!P0 FMNMX R41, R41, R14, !PT ;  /* 0x0000000e29298209 */ /* 0x010fc40007800000 */
        /* <DEDUP_REMOVED lines=23> */
.L_x_339:
[----:B------:R-:W-:Y:S05]  /*11c0*/  BSYNC.RECONVERGENT B1 ;  /* 0x0000000000017941 */ /* 0x000fea0003800200 */
.L_x_338:
[----:B------:R-:W-:Y:S01]  /*11d0*/  BAR.SYNC.DEFER_BLOCKING 0x0 ;  /* 0x0000000000007b1d */ /* 0x000fe20000010000 */
[----:B------:R-:W-:-:S13]  /*11e0*/  ISETP.NE.AND P0, PT, R0, RZ, PT ;  /* 0x000000ff0000720c */ /* 0x000fda0003f05270 */
[----:B------:R-:W-:Y:S05]  /*11f0*/  @P0 BRA `(.L_x_340) ;  /* 0x0000002400400947 */ /* 0x000fea0003800000 */
[----:B------:R-:W1:Y:S01]  /*1200*/  S2UR UR5, SR_CgaCtaId ;  /* 0x00000000000579c3 */ /* 0x000e620000008800 */
[----:B------:R-:W-:Y:S02]  /*1210*/  UMOV UR4, 0x400 ;  /* 0x0000040000047882 */ /* 0x000fe40000000000 */
[----:B-1----:R-:W-:-:S09]  /*1220*/  ULEA UR4, UR5, UR4, 0x18 ;  /* 0x0000000405047291 */ /* 0x002fd2000f8ec0ff */
[----:B------:R-:W-:Y:S04]  /*1230*/  LDS.128 R12, [UR4+0x30] ;  /* 0x00003004ff0c7984 */ /* 0x000fe80008000c00 */
[----:B------:R-:W1:Y:S04]  /*1240*/  LDS.128 R16, [UR4+0x50] ;  /* 0x00005004ff107984 */ /* 0x000e680008000c00 */
[----:B------:R-:W-:Y:S04]  /*1250*/  LDS.128 R32, [UR4+0x40] ;  /* 0x00004004ff207984 */ /* 0x000fe80008000c00 */
[----:B------:R-:W2:Y:S04]  /*1260*/  LDS.128 R28, [UR4+0x60] ;  /* 0x00006004ff1c7984 */ /* 0x000ea80008000c00 */
[----:B------:R-:W-:Y:S04]  /*1270*/  LDS.128 R8, [UR4+0x70] ;  /* 0x00007004ff087984 */ /* 0x000fe80008000c00 */
[----:B0-----:R-:W0:Y:S04]  /*1280*/  LDS.128 R4, [UR4+0x90] ;  /* 0x00009004ff047984 */ /* 0x001e280008000c00 */
[----:B------:R-:W-:Y:S04]  /*1290*/  LDS.128 R20, [UR4+0x80] ;  /* 0x00008004ff147984 */ /* 0x000fe80008000c00 */
[----:B------:R-:W-:Y:S01]  /*12a0*/  LDS.128 R24, [UR4+0xb0] ;  /* 0x0000b004ff187984 */ /* 0x000fe20008000c00 */
[----:B-1----:R-:W-:-:S02]  /*12b0*/  FMNMX3 R39, R36, R12, R16, PT ;  /* 0x0000000c24277276 */ /* 0x002fc40003800010 */
[----:B------:R-:W-:Y:S02]  /*12c0*/  FMNMX3 R0, R37, R13, R17, PT ;  /* 0x0000000d25007276 */ /* 0x000fe40003800011 */
[----:B------:R-:W-:Y:S02]  /*12d0*/  FMNMX3 R45, R38, R14, R18, PT ;  /* 0x0000000e262d7276 */ /* 0x000fe40003800012 */
[----:B------:R-:W1:Y:S01]  /*12e0*/  LDS.128 R16, [UR4+0xa0] ;  /* 0x0000a004ff107984 */ /* 0x000e620008000c00 */
[----:B--2---:R-:W-:Y:S02]  /*12f0*/  FMNMX3 R2, R40, R32, R28, !PT ;  /* 0x0000002028027276 */ /* 0x004fe4000780001c */
[----:B------:R-:W-:Y:S01]  /*1300*/  FMNMX3 R44, R41, R33, R29, !PT ;  /* 0x00000021292c7276 */ /* 0x000fe2000780001d */
[----:B------:R-:W2:Y:S01]  /*1310*/  LDS.128 R12, [UR4+0xd0] ;  /* 0x0000d004ff0c7984 */ /* 0x000ea20008000c00 */
[----:B------:R-:W-:-:S03]  /*1320*/  FMNMX3 R47, R42, R34, R30, !PT ;  /* 0x000000222a2f7276 */ /* 0x000fc6000780001e */
[----:B------:R-:W-:Y:S01]  /*1330*/  LDS.128 R32, [UR4+0xc0] ;  /* 0x0000c004ff207984 */ /* 0x000fe20008000c00 */
[----:B0-----:R-:W-:Y:S02]  /*1340*/  FMNMX3 R7, R39, R8, R4, PT ;  /* 0x0000000827077276 */ /* 0x001fe40003800004 */
[----:B------:R-:W-:Y:S01]  /*1350*/  FMNMX3 R0, R0, R9, R5, PT ;  /* 0x0000000900007276 */ /* 0x000fe20003800005 */
[----:B------:R-:W0:Y:S01]  /*1360*/  LDS.128 R28, [UR4+0xe0] ;  /* 0x0000e004ff1c7984 */ /* 0x000e220008000c00 */
[----:B------:R-:W-:-:S03]  /*1370*/  FMNMX3 R45, R45, R10, R6, PT ;  /* 0x0000000a2d2d7276 */ /* 0x000fc60003800006 */
[----:B------:R-:W3:Y:S04]  /*1380*/  LDS.128 R40, [UR4+0x100] ;  /* 0x00010004ff287984 */ /* 0x000ee80008000c00 */
[----:B------:R-:W4:Y:S01]  /*1390*/  LDS.128 R36, [UR4+0xf0] ;  /* 0x0000f004ff247984 */ /* 0x000f220008000c00 */
[----:B-1----:R-:W-:Y:S02]  /*13a0*/  FMNMX3 R44, R44, R21, R17, !PT ;  /* 0x000000152c2c7276 */ /* 0x002fe40007800011 */
[----:B------:R-:W-:Y:S01]  /*13b0*/  FMNMX3 R5, R2, R20, R16, !PT ;  /* 0x0000001402057276 */ /* 0x000fe20007800010 */
[----:B------:R-:W-:Y:S01]  /*13c0*/  IMAD.MOV.U32 R2, RZ, RZ, RZ ;  /* 0x000000ffff027224 */ /* 0x000fe200078e00ff */
[----:B------:R-:W-:Y:S02]  /*13d0*/  FMNMX3 R47, R47, R22, R18, !PT ;  /* 0x000000162f2f7276 */ /* 0x000fe40007800012 */
[----:B--2---:R-:W-:-:S02]  /*13e0*/  FMNMX3 R7, R7, R24, R12, PT ;  /* 0x0000001807077276 */ /* 0x004fc4000380000c */
[----:B------:R-:W-:Y:S02]  /*13f0*/  FMNMX3 R0, R0, R25, R13, PT ;  /* 0x0000001900007276 */ /* 0x000fe4000380000d */
[----:B------:R-:W-:Y:S02]  /*1400*/  FMNMX3 R45, R45, R26, R14, PT ;  /* 0x0000001a2d2d7276 */ /* 0x000fe4000380000e */
[----:B0-----:R-:W-:Y:S02]  /*1410*/  FMNMX3 R44, R44, R33, R29, !PT ;  /* 0x000000212c2c7276 */ /* 0x001fe4000780001d */
[----:B------:R-:W-:Y:S02]  /*1420*/  FMNMX3 R5, R5, R32, R28, !PT ;  /* 0x0000002005057276 */ /* 0x000fe4000780001c */
[----:B------:R-:W-:Y:S02]  /*1430*/  FMNMX3 R47, R47, R34, R30, !PT ;  /* 0x000000222f2f7276 */ /* 0x000fe4000780001e */
[----:B---3--:R-:W-:Y:S01]  /*1440*/  FMNMX R41, R44, R41, !PT ;  /* 0x000000292c297209 */ /* 0x008fe20007800000 */
[----:B------:R-:W-:Y:S01]  /*1450*/  IMAD.MOV.U32 R44, RZ, RZ, RZ ;  /* 0x000000ffff2c7224 */ /* 0x000fe200078e00ff */
[----:B----4-:R-:W-:-:S02]  /*1460*/  FMNMX R36, R7, R36, PT ;  /* 0x0000002407247209 */ /* 0x010fc40003800000 */
[----:B------:R-:W-:Y:S02]  /*1470*/  FMNMX R37, R0, R37, PT ;  /* 0x0000002500257209 */ /* 0x000fe40003800000 */
[----:B------:R-:W-:Y:S02]  /*1480*/  FMNMX R38, R45, R38, PT ;  /* 0x000000262d267209 */ /* 0x000fe40003800000 */
[----:B------:R-:W-:Y:S02]  /*1490*/  FMNMX R40, R5, R40, !PT ;  /* 0x0000002805287209 */ /* 0x000fe40007800000 */
[----:B------:R-:W-:Y:S01]  /*14a0*/  FMNMX R42, R47, R42, !PT ;  /* 0x0000002a2f2a7209 */ /* 0x000fe20007800000 */
[----:B------:R-:W-:Y:S06]  /*14b0*/  BRA `(.L_x_340) ;  /* 0x0000002000907947 */ /* 0x000fec0003800000 */
.L_x_337:
[----:B------:R-:W0:Y:S01]  /*14c0*/  S2R R9, SR_LANEID ;  /* 0x0000000000097919 */ /* 0x000e220000000000 */
[----:B------:R-:W-:Y:S01]  /*14d0*/  LOP3.LUT R6, R0, 0x3e0, RZ, 0xc0, !PT ;  /* 0x000003e000067812 */ /* 0x000fe200078ec0ff */
[----:B------:R-:W-:Y:S01]  /*14e0*/  BSSY.RECONVERGENT B1, `(.L_x_341) ;  /* 0x000006e000017945 */ /* 0x000fe20003800200 */
[----:B------:R-:W-:Y:S02]  /*14f0*/  PRMT R16, R28, 0x7732, RZ ;  /* 0x000077321c107816 */ /* 0x000fe400000000ff */
[----:B------:R-:W-:Y:S01]  /*1500*/  LOP3.LUT R12, RZ, R6, RZ, 0x33, !PT ;  /* 0x00000006ff0c7212 */ /* 0x000fe200078e33ff */
[----:B------:R-:W-:Y:S01]  /*1510*/  VIADD R10, R6, 0x20 ;  /* 0x00000020060a7836 */ /* 0x000fe20000000000 */
[C---:B------:R-:W-:Y:S02]  /*1520*/  PRMT R18, R2.reuse, 0x7732, RZ ;  /* 0x0000773202127816 */ /* 0x040fe400000000ff */
[----:B------:R-:W-:Y:S01]  /*1530*/  LOP3.LUT R23, R2, 0xffff, RZ, 0xc0, !PT ;  /* 0x0000ffff02177812 */ /* 0x000fe200078ec0ff */
[----:B------:R-:W-:Y:S01]  /*1540*/  IMAD.IADD R11, R29, 0x1, R12 ;  /* 0x000000011d0b7824 */ /* 0x000fe200078e020c */
[----:B------:R-:W-:Y:S01]  /*1550*/  ISETP.GT.U32.AND P0, PT, R10, R29, PT ;  /* 0x0000001d0a00720c */ /* 0x000fe20003f04070 */
[----:B------:R-:W-:Y:S01]  /*1560*/  IMAD.MOV.U32 R2, RZ, RZ, R16 ;  /* 0x000000ffff027224 */ /* 0x000fe200078e0010 */
[----:B------:R-:W-:-:S02]  /*1570*/  LOP3.LUT R8, R8, 0xffff, RZ, 0xc0, !PT ;  /* 0x0000ffff08087812 */ /* 0x000fc400078ec0ff */
[----:B------:R-:W-:Y:S02]  /*1580*/  SEL R11, R11, 0x1f, P0 ;  /* 0x0000001f0b0b7807 */ /* 0x000fe40000000000 */
[----:B------:R-:W-:Y:S02]  /*1590*/  LOP3.LUT R21, R28, 0xffff, RZ, 0xc0, !PT ;  /* 0x0000ffff1c157812 */ /* 0x000fe400078ec0ff */
[----:B------:R-:W-:Y:S01]  /*15a0*/  PRMT R2, R2, 0x3340, R5 ;  /* 0x0000334002027816 */ /* 0x000fe20000000005 */
[----:B------:R-:W1:Y:S01]  /*15b0*/  SHFL.DOWN PT, R10, R37, 0x1, R11 ;  /* 0x08200000250a7989 */ /* 0x000e6200000e000b */
[----:B------:R-:W-:-:S03]  /*15c0*/  PRMT R21, R21, 0x3340, R8 ;  /* 0x0000334015157816 */ /* 0x000fc60000000008 */
[----:B------:R-:W2:Y:S01]  /*15d0*/  SHFL.DOWN PT, R13, R36, 0x1, R11 ;  /* 0x08200000240d7989 */ /* 0x000ea200000e000b */
[----:B------:R-:W-:-:S03]  /*15e0*/  PRMT R44, R21, 0x5410, R2 ;  /* 0x00005410152c7816 */ /* 0x000fc60000000002 */
[----:B------:R-:W3:Y:S04]  /*15f0*/  SHFL.DOWN PT, R15, R38, 0x1, R11 ;  /* 0x08200000260f7989 */ /* 0x000ee800000e000b */
[----:B------:R-:W4:Y:S01]  /*1600*/  SHFL.DOWN PT, R17, R40, 0x1, R11 ;  /* 0x0820000028117989 */ /* 0x000f2200000e000b */
[C---:B0-----:R-:W-:Y:S02]  /*1610*/  ISETP.GE.AND P0, PT, R9.reuse, R11, PT ;  /* 0x0000000b0900720c */ /* 0x041fe40003f06270 */
[----:B------:R-:W-:Y:S01]  /*1620*/  ISETP.NE.AND P1, PT, R9, RZ, PT ;  /* 0x000000ff0900720c */ /* 0x000fe20003f25270 */
[----:B------:R-:W0:Y:S04]  /*1630*/  SHFL.DOWN PT, R12, R41, 0x1, R11 ;  /* 0x08200000290c7989 */ /* 0x000e2800000e000b */
[----:B------:R-:W5:Y:S06]  /*1640*/  SHFL.DOWN PT, R19, R42, 0x1, R11 ;  /* 0x082000002a137989 */ /* 0x000f6c00000e000b */
[----:B-1----:R-:W-:Y:S01]  /*1650*/  @!P0 FMNMX R37, R37, R10, PT ;  /* 0x0000000a25258209 */ /* 0x002fe20003800000 */
[----:B------:R-:W-:Y:S01]  /*1660*/  VIADD R10, R9, 0x2 ;  /* 0x00000002090a7836 */ /* 0x000fe20000000000 */
[----:B--2---:R-:W-:-:S02]  /*1670*/  @!P0 FMNMX R36, R36, R13, PT ;  /* 0x0000000d24248209 */ /* 0x004fc40003800000 */
[----:B---3--:R-:W-:-:S03]  /*1680*/  @!P0 FMNMX R38, R38, R15, PT ;  /* 0x0000000f26268209 */ /* 0x008fc60003800000 */
[----:B------:R-:W1:Y:S01]  /*1690*/  SHFL.DOWN PT, R13, R36, 0x2, R11 ;  /* 0x08400000240d7989 */ /* 0x000e6200000e000b */
[----:B----4-:R-:W-:-:S03]  /*16a0*/  @!P0 FMNMX R40, R40, R17, !PT ;  /* 0x0000001128288209 */ /* 0x010fc60007800000 */
[----:B------:R-:W2:Y:S01]  /*16b0*/  SHFL.DOWN PT, R15, R38, 0x2, R11 ;  /* 0x08400000260f7989 */ /* 0x000ea200000e000b */
[----:B0-----:R-:W-:-:S03]  /*16c0*/  @!P0 FMNMX R41, R41, R12, !PT ;  /* 0x0000000c29298209 */ /* 0x001fc60007800000 */
        /* <DEDUP_REMOVED lines=36> */
[----:B------:R-:W-:Y:S01]  /*1910*/  SHFL.DOWN PT, R13, R36, 0x10, R11 ;  /* 0x0a000000240d7989 */ /* 0x000fe200000e000b */
[----:B--2---:R-:W-:Y:S02]  /*1920*/  @!P0 FMNMX R37, R37, R12, PT ;  /* 0x0000000c25258209 */ /* 0x004fe40003800000 */
[----:B---3--:R-:W-:-:S03]  /*1930*/  @!P0 FMNMX R40, R40, R17, !PT ;  /* 0x0000001128288209 */ /* 0x008fc60007800000 */
[----:B------:R-:W0:Y:S01]  /*1940*/  SHFL.DOWN PT, R12, R37, 0x10, R11 ;  /* 0x0a000000250c7989 */ /* 0x000e2200000e000b */
[----:B----4-:R-:W-:-:S03]  /*1950*/  @!P0 FMNMX R41, R41, R14, !PT ;  /* 0x0000000e29298209 */ /* 0x010fc60007800000 */
[----:B------:R-:W1:Y:S01]  /*1960*/  SHFL.DOWN PT, R17, R40, 0x10, R11 ;  /* 0x0a00000028117989 */ /* 0x000e6200000e000b */
[----:B------:R-:W-:Y:S01]  /*1970*/  VIADD R14, R9, 0x10 ;  /* 0x00000010090e7836 */ /* 0x000fe20000000000 */
[----:B-----5:R-:W-:Y:S02]  /*1980*/  @!P0 FMNMX R42, R42, R19, !PT ;  /* 0x000000132a2a8209 */ /* 0x020fe40007800000 */
[----:B------:R-:W2:Y:S02]  /*1990*/  SHFL.DOWN PT, R10, R41, 0x10, R11 ;  /* 0x0a000000290a7989 */ /* 0x000ea400000e000b */
[----:B------:R-:W-:Y:S02]  /*19a0*/  ISETP.GT.AND P0, PT, R14, R11, PT ;  /* 0x0000000b0e00720c */ /* 0x000fe40003f04270 */
[----:B------:R-:W3:Y:S01]  /*19b0*/  SHFL.DOWN PT, R19, R38, 0x10, R11 ;  /* 0x0a00000026137989 */ /* 0x000ee200000e000b */
[----:B------:R-:W-:Y:S01]  /*19c0*/  LOP3.LUT R14, R7, 0xffff, RZ, 0xc0, !PT ;  /* 0x0000ffff070e7812 */ /* 0x000fe200078ec0ff */
[----:B------:R-:W-:-:S02]  /*19d0*/  IMAD.MOV.U32 R7, RZ, RZ, R18 ;  /* 0x000000ffff077224 */ /* 0x000fc400078e0012 */
[----:B------:R4:W5:Y:S01]  /*19e0*/  SHFL.DOWN PT, R15, R42, 0x10, R11 ;  /* 0x0a0000002a0f7989 */ /* 0x00096200000e000b */
[----:B------:R-:W-:Y:S02]  /*19f0*/  PRMT R14, R23, 0x3340, R14 ;  /* 0x00003340170e7816 */ /* 0x000fe4000000000e */
[----:B------:R-:W-:-:S04]  /*1a00*/  PRMT R7, R7, 0x3340, R4 ;  /* 0x0000334007077816 */ /* 0x000fc80000000004 */
[----:B------:R-:W-:Y:S02]  /*1a10*/  PRMT R2, R14, 0x5410, R7 ;  /* 0x000054100e027816 */ /* 0x000fe40000000007 */
[----:B0-----:R-:W-:Y:S02]  /*1a20*/  @!P0 FMNMX R37, R37, R12, PT ;  /* 0x0000000c25258209 */ /* 0x001fe40003800000 */
[----:B------:R-:W-:Y:S02]  /*1a30*/  @!P0 FMNMX R36, R36, R13, PT ;  /* 0x0000000d24248209 */ /* 0x000fe40003800000 */
[----:B-1----:R-:W-:Y:S02]  /*1a40*/  @!P0 FMNMX R40, R40, R17, !PT ;  /* 0x0000001128288209 */ /* 0x002fe40007800000 */
[----:B----4-:R-:W-:Y:S02]  /*1a50*/  SHF.R.U32.HI R11, RZ, 0x8, R44 ;  /* 0x00000008ff0b7819 */ /* 0x010fe4000001162c */
[----:B--2---:R-:W-:-:S02]  /*1a60*/  @!P0 FMNMX R41, R41, R10, !PT ;  /* 0x0000000a29298209 */ /* 0x004fc40007800000 */
[----:B------:R-:W-:Y:S02]  /*1a70*/  SHF.R.U32.HI R7, RZ, 0x18, R44 ;  /* 0x00000018ff077819 */ /* 0x000fe4000001162c */
[----:B---3--:R-:W-:Y:S02]  /*1a80*/  @!P0 FMNMX R38, R38, R19, PT ;  /* 0x0000001326268209 */ /* 0x008fe40003800000 */
[--C-:B------:R-:W-:Y:S02]  /*1a90*/  SHF.R.U32.HI R12, RZ, 0x8, R2.reuse ;  /* 0x00000008ff0c7819 */ /* 0x100fe40000011602 */
[----:B-----5:R-:W-:Y:S02]  /*1aa0*/  @!P0 FMNMX R42, R42, R15, !PT ;  /* 0x0000000f2a2a8209 */ /* 0x020fe40007800000 */
[----:B------:R-:W-:Y:S01]  /*1ab0*/  SHF.R.U32.HI R4, RZ, 0x18, R2 ;  /* 0x00000018ff047819 */ /* 0x000fe20000011602 */
[----:B------:R-:W-:Y:S06]  /*1ac0*/  @P1 BRA `(.L_x_342) ;  /* 0x00000000003c1947 */ /* 0x000fec0003800000 */
[----:B------:R-:W0:Y:S01]  /*1ad0*/  S2UR UR5, SR_CgaCtaId ;  /* 0x00000000000579c3 */ /* 0x000e220000008800 */
[----:B------:R-:W-:Y:S01]  /*1ae0*/  LOP3.LUT R5, R11, 0xffff, RZ, 0xc0, !PT ;  /* 0x0000ffff0b057812 */ /* 0x000fe200078ec0ff */
[----:B------:R-:W-:Y:S01]  /*1af0*/  UMOV UR4, 0x400 ;  /* 0x0000040000047882 */ /* 0x000fe20000000000 */
[----:B------:R-:W-:Y:S02]  /*1b00*/  PRMT R10, R44, 0x7732, RZ ;  /* 0x000077322c0a7816 */ /* 0x000fe400000000ff */
[----:B------:R-:W-:Y:S02]  /*1b10*/  LOP3.LUT R9, R12, 0xffff, RZ, 0xc0, !PT ;  /* 0x0000ffff0c097812 */ /* 0x000fe400078ec0ff */
[----:B------:R-:W-:Y:S02]  /*1b20*/  PRMT R13, R2, 0x7732, RZ ;  /* 0x00007732020d7816 */ /* 0x000fe400000000ff */
        /* <DEDUP_REMOVED lines=9> */
.L_x_342:
[----:B------:R-:W-:Y:S05]  /*1bc0*/  BSYNC.RECONVERGENT B1 ;  /* 0x0000000000017941 */ /* 0x000fea0003800200 */
.L_x_341:
[----:B------:R-:W-:Y:S01]  /*1bd0*/  BAR.SYNC.DEFER_BLOCKING 0x0 ;  /* 0x0000000000007b1d */ /* 0x000fe20000010000 */
[----:B------:R-:W-:-:S13]  /*1be0*/  ISETP.NE.AND P0, PT, R0, RZ, PT ;  /* 0x000000ff0000720c */ /* 0x000fda0003f05270 */
[----:B------:R-:W-:Y:S05]  /*1bf0*/  @P0 BRA `(.L_x_340) ;  /* 0x0000001800c00947 */ /* 0x000fea0003800000 */
[C---:B------:R-:W-:Y:S02]  /*1c00*/  ISETP.GE.U32.AND P6, PT, R29.reuse, 0x21, PT ;  /* 0x000000211d00780c */ /* 0x040fe40003fc6070 */
[----:B------:R-:W-:Y:S02]  /*1c10*/  PRMT R0, R44, 0x7732, RZ ;  /* 0x000077322c007816 */ /* 0x000fe400000000ff */
[----:B------:R-:W-:Y:S02]  /*1c20*/  LOP3.LUT R5, R12, 0xffff, RZ, 0xc0, !PT ;  /* 0x0000ffff0c057812 */ /* 0x000fe400078ec0ff */
[----:B------:R-:W-:Y:S02]  /*1c30*/  ISETP.GE.U32.AND P3, PT, R29, 0x41, PT ;  /* 0x000000411d00780c */ /* 0x000fe40003f66070 */
[----:B------:R-:W-:Y:S02]  /*1c40*/  PRMT R9, R2, 0x7732, RZ ;  /* 0x0000773202097816 */ /* 0x000fe400000000ff */
[----:B------:R-:W-:-:S02]  /*1c50*/  LOP3.LUT R11, R11, 0xffff, RZ, 0xc0, !PT ;  /* 0x0000ffff0b0b7812 */ /* 0x000fc400078ec0ff */
[----:B------:R-:W-:Y:S02]  /*1c60*/  PRMT R7, R0, 0x3340, R7 ;  /* 0x0000334000077816 */ /* 0x000fe40000000007 */
[----:B------:R-:W-:Y:S02]  /*1c70*/  PRMT R5, R2, 0x3340, R5 ;  /* 0x0000334002057816 */ /* 0x000fe40000000005 */
[----:B------:R-:W-:Y:S02]  /*1c80*/  P2R R0, PR, RZ, 0x8 ;  /* 0x00000008ff007803 */ /* 0x000fe40000000000 */
[----:B------:R-:W-:Y:S02]  /*1c90*/  PRMT R44, R44, 0x3340, R11 ;  /* 0x000033402c2c7816 */ /* 0x000fe4000000000b */
[----:B------:R-:W-:Y:S02]  /*1ca0*/  PRMT R2, R9, 0x3340, R4 ;  /* 0x0000334009027816 */ /* 0x000fe40000000004 */
[----:B------:R-:W-:-:S02]  /*1cb0*/  ISETP.GE.U32.AND P1, PT, R29, 0x61, PT ;  /* 0x000000611d00780c */ /* 0x000fc40003f26070 */
[C---:B------:R-:W-:Y:S02]  /*1cc0*/  ISETP.GE.U32.AND P2, PT, R29.reuse, 0x81, PT ;  /* 0x000000811d00780c */ /* 0x040fe40003f46070 */
[C---:B------:R-:W-:Y:S02]  /*1cd0*/  ISETP.GE.U32.AND P3, PT, R29.reuse, 0xa1, PT ;  /* 0x000000a11d00780c */ /* 0x040fe40003f66070 */
[C---:B------:R-:W-:Y:S02]  /*1ce0*/  ISETP.GE.U32.AND P4, PT, R29.reuse, 0xc1, PT ;  /* 0x000000c11d00780c */ /* 0x040fe40003f86070 */
[----:B------:R-:W-:Y:S01]  /*1cf0*/  ISETP.GE.U32.AND P5, PT, R29, 0xe1, PT ;  /* 0x000000e11d00780c */ /* 0x000fe20003fa6070 */
[----:B------:R-:W-:-:S12]  /*1d00*/  @!P6 BRA `(.L_x_343) ;  /* 0x00000000002ce947 */ /* 0x000fd80003800000 */
[----:B------:R-:W1:Y:S01]  /*1d10*/  S2UR UR5, SR_CgaCtaId ;  /* 0x00000000000579c3 */ /* 0x000e620000008800 */
[----:B------:R-:W-:Y:S02]  /*1d20*/  UMOV UR4, 0x400 ;  /* 0x0000040000047882 */ /* 0x000fe40000000000 */
[----:B-1----:R-:W-:-:S09]  /*1d30*/  ULEA UR4, UR5, UR4, 0x18 ;  /* 0x0000000405047291 */ /* 0x002fd2000f8ec0ff */
        /* <DEDUP_REMOVED lines=8> */
.L_x_343:
[----:B------:R-:W-:-:S13]  /*1dc0*/  ISETP.NE.AND P6, PT, R0, RZ, PT ;  /* 0x000000ff0000720c */ /* 0x000fda0003fc5270 */
[----:B------:R-:W-:Y:S05]  /*1dd0*/  @!P6 BRA `(.L_x_344) ;  /* 0x00000000002ce947 */ /* 0x000fea0003800000 */
        /* <DEDUP_REMOVED lines=11> */
.L_x_344:
        /* <DEDUP_REMOVED lines=12> */
.L_x_345:
        /* <DEDUP_REMOVED lines=12> */
.L_x_346:
        /* <DEDUP_REMOVED lines=12> */
.L_x_347:
        /* <DEDUP_REMOVED lines=12> */
.L_x_348:
[----:B------:R-:W-:Y:S02]  /*2190*/  PRMT R44, R44, 0x5410, R7 ;  /* 0x000054102c2c7816 */ /* 0x000fe40000000007 */
[----:B------:R-:W-:Y:S01]  /*21a0*/  PRMT R2, R5, 0x5410, R2 ;  /* 0x0000541005027816 */ /* 0x000fe20000000002 */
[----:B------:R-:W-:Y:S06]  /*21b0*/  @!P5 BRA `(.L_x_340) ;  /* 0x000000140050d947 */ /* 0x000fec0003800000 */
[----:B------:R-:W1:Y:S01]  /*21c0*/  S2UR UR5, SR_CgaCtaId ;  /* 0x00000000000579c3 */ /* 0x000e620000008800 */
[----:B------:R-:W-:Y:S02]  /*21d0*/  UMOV UR4, 0x400 ;  /* 0x0000040000047882 */ /* 0x000fe40000000000 */
[----:B-1----:R-:W-:-:S09]  /*21e0*/  ULEA UR4, UR5, UR4, 0x18 ;  /* 0x0000000405047291 */ /* 0x002fd2000f8ec0ff */
[----:B0-----:R-:W0:Y:S04]  /*21f0*/  LDS.128 R4, [UR4+0xf0] ;  /* 0x0000f004ff047984 */ /* 0x001e280008000c00 */
        /* <DEDUP_REMOVED lines=8> */
.L_x_328:
[----:B------:R-:W0:Y:S01]  /*2280*/  S2R R0, SR_TID.X ;  /* 0x0000000000007919 */ /* 0x000e220000002100 */
[----:B------:R-:W1:Y:S01]  /*2290*/  LDC.64 R8, c[0x0][0x380] ;  /* 0x0000e000ff087b82 */ /* 0x000e620000000a00 */
[----:B0-----:R-:W-:-:S04]  /*22a0*/  IMAD R17, R3, 0x200, R0 ;  /* 0x0000020003117824 */ /* 0x001fc800078e0200 */
[----:B-1----:R-:W-:-:S05]  /*22b0*/  IMAD.WIDE.U32 R16, R17, 0x20, R8 ;  /* 0x0000002011107825 */ /* 0x002fca00078e0008 */
[----:B------:R-:W2:Y:S04]  /*22c0*/  LDG.E.128 R36, desc[UR6][R16.64+0x2000] ;  /* 0x0020000610247981 */ /* 0x000ea8000c1e1d00 */
[----:B------:R-:W2:Y:S04]  /*22d0*/  LDG.E.128 R12, desc[UR6][R16.64] ;  /* 0x00000006100c7981 */ /* 0x000ea8000c1e1d00 */
[----:B------:R-:W3:Y:S04]  /*22e0*/  LDG.E.128 R40, desc[UR6][R16.64+0x10] ;  /* 0x0000100610287981 */ /* 0x000ee8000c1e1d00 */
[----:B------:R-:W3:Y:S01]  /*22f0*/  LDG.E.128 R8, desc[UR6][R16.64+0x2010] ;  /* 0x0020100610087981 */ /* 0x000ee2000c1e1d00 */
[----:B------:R-:W-:-:S02]  /*2300*/  ISETP.GE.U32.AND P0, PT, R29, R6, PT ;  /* 0x000000061d00720c */ /* 0x000fc40003f06070 */
[----:B--2---:R-:W-:Y:S02]  /*2310*/  FMNMX R36, R12, R36, PT ;  /* 0x000000240c247209 */ /* 0x004fe40003800000 */
[----:B------:R-:W-:Y:S02]  /*2320*/  FMNMX R37, R13, R37, PT ;  /* 0x000000250d257209 */ /* 0x000fe40003800000 */
[----:B------:R-:W-:Y:S02]  /*2330*/  FMNMX R38, R14, R38, PT ;  /* 0x000000260e267209 */ /* 0x000fe40003800000 */
[----:B---3--:R-:W-:Y:S02]  /*2340*/  FMNMX R40, R40, R8, !PT ;  /* 0x0000000828287209 */ /* 0x008fe40007800000 */
[----:B------:R-:W-:Y:S02]  /*2350*/  FMNMX R41, R41, R9, !PT ;  /* 0x0000000929297209 */ /* 0x000fe40007800000 */
[----:B------:R-:W-:Y:S01]  /*2360*/  FMNMX R42, R42, R10, !PT ;  /* 0x0000000a2a2a7209 */ /* 0x000fe20007800000 */
[----:B------:R-:W-:Y:S06]  /*2370*/  @!P0 BRA `(.L_x_349) ;  /* 0x0000000800f88947 */ /* 0x000fec0003800000 */
[----:B------:R-:W-:Y:S01]  /*2380*/  IMAD R45, R3, 0x200, R6 ;  /* 0x00000200032d7824 */ /* 0x000fe200078e0206 */
[----:B------:R-:W-:Y:S01]  /*2390*/  LOP3.LUT R7, RZ, R0, RZ, 0x33, !PT ;  /* 0x00000000ff077212 */ /* 0x000fe200078e33ff */
[----:B------:R-:W-:Y:S01]  /*23a0*/  VIADD R2, R4, 0xfffffe00 ;  /* 0xfffffe0004027836 */ /* 0x000fe20000000000 */
[----:B------:R-:W0:Y:S01]  /*23b0*/  LDCU.64 UR8, c[0x0][0x380] ;  /* 0x00007000ff0877ac */ /* 0x000e220008000a00 */
[C---:B------:R-:W-:Y:S01]  /*23c0*/  IMAD.IADD R8, R6.reuse, 0x1, R0 ;  /* 0x0000000106087824 */ /* 0x040fe200078e0200 */
[----:B------:R-:W-:Y:S02]  /*23d0*/  IADD3 R10, PT, PT, -R6, R4, R7 ;  /* 0x00000004060a7210 */ /* 0x000fe40007ffe107 */
[----:B------:R-:W-:Y:S01]  /*23e0*/  ISETP.GT.U32.AND P0, PT, R45, R2, PT ;  /* 0x000000022d00720c */ /* 0x000fe20003f04070 */
[C---:B------:R-:W-:Y:S01]  /*23f0*/  IMAD R8, R3.reuse, 0x200, R8 ;  /* 0x0000020003087824 */ /* 0x040fe200078e0208 */
[----:B------:R-:W-:Y:S01]  /*2400*/  UMOV UR4, URZ ;  /* 0x000000ff00047c82 */ /* 0x000fe20008000000 */
[----:B------:R-:W-:-:S02]  /*2410*/  IMAD R5, R3, -0x200, R10 ;  /* 0xfffffe0003057824 */ /* 0x000fc400078e020a */
[----:B------:R-:W-:-:S08]  /*2420*/  VIADD R28, R8, 0x400 ;  /* 0x00000400081c7836 */ /* 0x000fd00000000000 */
[----:B------:R-:W-:Y:S05]  /*2430*/  @P0 BRA `(.L_x_350) ;  /* 0x0000000000600947 */ /* 0x000fea0003800000 */
.L_x_351:
[----:B------:R-:W-:-:S05]  /*2440*/  IADD3 R4, P0, PT, R0, R45, RZ ;  /* 0x0000002d00047210 */ /* 0x000fca0007f1e0ff */
[----:B------:R-:W-:Y:S01]  /*2450*/  IMAD.X R9, RZ, RZ, RZ, P0 ;  /* 0x000000ffff097224 */ /* 0x000fe200000e06ff */
[----:B0-----:R-:W-:-:S04]  /*2460*/  LEA R24, P0, R4, UR8, 0x5 ;  /* 0x0000000804187c11 */ /* 0x001fc8000f8028ff */
[----:B------:R-:W-:Y:S02]  /*2470*/  LEA.HI.X R25, R4, UR9, R9, 0x5, P0 ;  /* 0x0000000904197c11 */ /* 0x000fe400080f2c09 */
[----:B------:R-:W0:Y:S03]  /*2480*/  LDC R4, c[0x0][0x3a8] ;  /* 0x0000ea00ff047b82 */ /* 0x000e260000000800 */
[----:B------:R-:W2:Y:S04]  /*2490*/  LDG.E.128 R8, desc[UR6][R24.64+0x2000] ;  /* 0x0020000618087981 */ /* 0x000ea8000c1e1d00 */
[----:B------:R-:W2:Y:S04]  /*24a0*/  LDG.E.128 R12, desc[UR6][R24.64] ;  /* 0x00000006180c7981 */ /* 0x000ea8000c1e1d00 */
[----:B------:R-:W3:Y:S04]  /*24b0*/  LDG.E.128 R16, desc[UR6][R24.64+0x10] ;  /* 0x0000100618107981 */ /* 0x000ee8000c1e1d00 */
[----:B------:R-:W3:Y:S01]  /*24c0*/  LDG.E.128 R20, desc[UR6][R24.64+0x2010] ;  /* 0x0020100618147981 */ /* 0x000ee2000c1e1d00 */
[----:B0-----:R-:W-:-:S05]  /*24d0*/  IMAD.IADD R27, R4, 0x1, -R45 ;  /* 0x00000001041b7824 */ /* 0x001fca00078e0a2d */
[----:B------:R-:W-:Y:S02]  /*24e0*/  ISETP.GE.U32.AND P0, PT, R27, R6, PT ;  /* 0x000000061b00720c */ /* 0x000fe40003f06070 */
[----:B--2---:R-:W-:Y:S02]  /*24f0*/  FMNMX3 R36, R36, R12, R8, PT ;  /* 0x0000000c24247276 */ /* 0x004fe40003800008 */
[----:B------:R-:W-:Y:S02]  /*2500*/  FMNMX3 R37, R37, R13, R9, PT ;  /* 0x0000000d25257276 */ /* 0x000fe40003800009 */
[----:B------:R-:W-:Y:S02]  /*2510*/  FMNMX3 R38, R38, R14, R10, PT ;  /* 0x0000000e26267276 */ /* 0x000fe4000380000a */
[----:B---3--:R-:W-:Y:S02]  /*2520*/  FMNMX3 R40, R40, R16, R20, !PT ;  /* 0x0000001028287276 */ /* 0x008fe40007800014 */
[----:B------:R-:W-:-:S02]  /*2530*/  FMNMX3 R41, R41, R17, R21, !PT ;  /* 0x0000001129297276 */ /* 0x000fc40007800015 */
[----:B------:R-:W-:Y:S01]  /*2540*/  FMNMX3 R42, R42, R18, R22, !PT ;  /* 0x000000122a2a7276 */ /* 0x000fe20007800016 */
[----:B------:R-:W-:Y:S06]  /*2550*/  @!P0 BRA `(.L_x_349) ;  /* 0x0000000800808947 */ /* 0x000fec0003800000 */
[C---:B------:R-:W-:Y:S01]  /*2560*/  IMAD.IADD R45, R6.reuse, 0x1, R45 ;  /* 0x00000001062d7824 */ /* 0x040fe200078e022d */
[----:B------:R-:W-:Y:S01]  /*2570*/  UIADD3 UR4, UPT, UPT, UR4, 0x1, URZ ;  /* 0x0000000104047890 */ /* 0x000fe2000fffe0ff */
[----:B------:R-:W-:Y:S02]  /*2580*/  IMAD.IADD R28, R6, 0x1, R28 ;  /* 0x00000001061c7824 */ /* 0x000fe400078e021c */
[----:B------:R-:W-:Y:S01]  /*2590*/  IMAD.IADD R5, R5, 0x1, -R6 ;  /* 0x0000000105057824 */ /* 0x000fe200078e0a06 */
[----:B------:R-:W-:-:S13]  /*25a0*/  ISETP.GT.U32.AND P0, PT, R45, R2, PT ;  /* 0x000000022d00720c */ /* 0x000fda0003f04070 */
[----:B------:R-:W-:Y:S05]  /*25b0*/  @!P0 BRA `(.L_x_351) ;  /* 0xfffffffc00a08947 */ /* 0x000fea000383ffff */
.L_x_350:
[----:B------:R-:W-:Y:S01]  /*25c0*/  IMAD.IADD R9, R4, 0x1, -R45 ;  /* 0x0000000104097824 */ /* 0x000fe200078e0a2d */
[----:B------:R-:W-:Y:S04]  /*25d0*/  BSSY.RECONVERGENT B1, `(.L_x_349) ;  /* 0x0000098000017945 */ /* 0x000fe80003800200 */
[----:B------:R-:W-:-:S04]  /*25e0*/  ISETP.GE.AND P0, PT, R0, R9, PT ;  /* 0x000000090000720c */ /* 0x000fc80003f06270 */
[----:B------:R-:W-:-:S13]  /*25f0*/  ISETP.GE.U32.OR P0, PT, R45, R4, P0 ;  /* 0x000000042d00720c */ /* 0x000fda0000706470 */
[----:B------:R-:W-:Y:S05]  /*2600*/  @P0 BRA `(.L_x_352) ;  /* 0x0000000800500947 */ /* 0x000fea0003800000 */
[----:B------:R-:W1:Y:S01]  /*2610*/  LDC R8, c[0x0][0x3ac] ;  /* 0x0000eb00ff087b82 */ /* 0x000e620000000800 */
[----:B------:R-:W-:Y:S01]  /*2620*/  IMAD.IADD R2, R7, 0x1, R4 ;  /* 0x0000000107027824 */ /* 0x000fe200078e0204 */
[----:B------:R-:W-:Y:S01]  /*2630*/  BSSY.RECONVERGENT B2, `(.L_x_353) ;  /* 0x000004e000027945 */ /* 0x000fe20003800200 */
[----:B------:R-:W-:Y:S02]  /*2640*/  IMAD R7, R3, 0x200, R6 ;  /* 0x0000020003077824 */ /* 0x000fe400078e0206 */
[----:B------:R-:W-:Y:S02]  /*2650*/  IMAD.MOV.U32 R44, RZ, RZ, R0 ;  /* 0x000000ffff2c7224 */ /* 0x000fe400078e0000 */
[----:B------:R-:W-:Y:S02]  /*2660*/  IMAD.IADD R4, R2, 0x1, -R7 ;  /* 0x0000000102047824 */ /* 0x000fe400078e0a07 */
[----:B-1----:R-:W-:-:S04]  /*2670*/  IMAD R7, R8, UR4, RZ ;  /* 0x0000000408077c24 */ /* 0x002fc8000f8e02ff */
[----:B------:R-:W-:-:S05]  /*2680*/  IMAD R4, R7, -0x200, R4 ;  /* 0xfffffe0007047824 */ /* 0x000fca00078e0204 */
[C---:B------:R-:W-:Y:S02]  /*2690*/  ISETP.GE.U32.AND P0, PT, R4.reuse, 0x700, PT ;  /* 0x000007000400780c */ /* 0x040fe40003f06070 */
[----:B------:R-:W-:-:S04]  /*26a0*/  LEA.HI R30, R4, 0x1, RZ, 0x18 ;  /* 0x00000001041e7811 */ /* 0x000fc800078fc0ff */
[----:B------:R-:W-:-:S07]  /*26b0*/  LOP3.LUT R29, R30, 0x7, RZ, 0xc0, !PT ;  /* 0x000000071e1d7812 */ /* 0x000fce00078ec0ff */
[----:B------:R-:W-:Y:S05]  /*26c0*/  @!P0 BRA `(.L_x_354) ;  /* 0x0000000400108947 */ /* 0x000fea0003800000 */
[----:B------:R-:W-:Y:S01]  /*26d0*/  LEA.HI R5, R5, 0x1, RZ, 0x18 ;  /* 0x0000000105057811 */ /* 0x000fe200078fc0ff */
[----:B------:R-:W-:Y:S01]  /*26e0*/  BSSY.RECONVERGENT B3, `(.L_x_355) ;  /* 0x0000041000037945 */ /* 0x000fe20003800200 */
[----:B------:R-:W-:Y:S02]  /*26f0*/  LOP3.LUT R32, R0, 0x400, RZ, 0xfc, !PT ;  /* 0x0000040000207812 */ /* 0x000fe400078efcff */
[----:B------:R-:W-:-:S05]  /*2700*/  LOP3.LUT R5, R5, 0x1fffff8, RZ, 0xc0, !PT ;  /* 0x01fffff805057812 */ /* 0x000fca00078ec0ff */
[----:B------:R-:W-:-:S07]  /*2710*/  IMAD.MOV R31, RZ, RZ, -R5 ;  /* 0x000000ffff1f7224 */ /* 0x000fce00078e0a05 */
.L_x_356:
[----:B------:R-:W1:Y:S01]  /*2720*/  LDC.64 R46, c[0x0][0x380] ;  /* 0x0000e000ff2e7b82 */ /* 0x000e620000000a00 */
[C---:B------:R-:W-:Y:S02]  /*2730*/  VIADD R25, R28.reuse, 0xfffffc00 ;  /* 0xfffffc001c197836 */ /* 0x040fe40000000000 */
[----:B------:R-:W-:Y:S02]  /*2740*/  VIADD R49, R28, 0xfffffd00 ;  /* 0xfffffd001c317836 */ /* 0x000fe40000000000 */
[----:B-1----:R-:W-:-:S04]  /*2750*/  IMAD.WIDE.U32 R24, R25, 0x20, R46 ;  /* 0x0000002019187825 */ /* 0x002fc800078e002e */
[--C-:B------:R-:W-:Y:S01]  /*2760*/  IMAD.WIDE.U32 R48, R49, 0x20, R46.reuse ;  /* 0x0000002031307825 */ /* 0x100fe200078e002e */
[----:B------:R-:W2:Y:S04]  /*2770*/  LDG.E.128 R12, desc[UR6][R24.64] ;  /* 0x00000006180c7981 */ /* 0x000ea8000c1e1d00 */
[----:B------:R-:W2:Y:S01]  /*2780*/  LDG.E.128 R16, desc[UR6][R48.64] ;  /* 0x0000000630107981 */ /* 0x000ea2000c1e1d00 */
[C---:B------:R-:W-:Y:S02]  /*2790*/  VIADD R55, R28.reuse, 0xfffffe00 ;  /* 0xfffffe001c377836 */ /* 0x040fe40000000000 */
[----:B------:R-:W-:Y:S01]  /*27a0*/  VIADD R51, R28, 0xffffff00 ;  /* 0xffffff001c337836 */ /* 0x000fe20000000000 */
[----:B------:R-:W3:Y:S01]  /*27b0*/  LDG.E.128 R4, desc[UR6][R24.64+0x10] ;  /* 0x0000100618047981 */ /* 0x000ee2000c1e1d00 */
[----:B------:R-:W-:-:S03]  /*27c0*/  IMAD.WIDE.U32 R54, R55, 0x20, R46 ;  /* 0x0000002037367825 */ /* 0x000fc600078e002e */
[----:B------:R1:W3:Y:S01]  /*27d0*/  LDG.E.128 R8, desc[UR6][R48.64+0x10] ;  /* 0x0000100630087981 */ /* 0x0002e2000c1e1d00 */
[----:B------:R-:W-:-:S03]  /*27e0*/  IMAD.WIDE.U32 R50, R51, 0x20, R46 ;  /* 0x0000002033327825 */ /* 0x000fc600078e002e */
[----:B------:R-:W4:Y:S01]  /*27f0*/  LDG.E.128 R20, desc[UR6][R54.64+0x10] ;  /* 0x0000100636147981 */ /* 0x000f22000c1e1d00 */
[----:B------:R-:W-:-:S03]  /*2800*/  IMAD.WIDE.U32 R52, R28, 0x20, R46 ;  /* 0x000000201c347825 */ /* 0x000fc600078e002e */
[----:B------:R5:W4:Y:S01]  /*2810*/  LDG.E.128 R24, desc[UR6][R50.64+0x10] ;  /* 0x0000100632187981 */ /* 0x000b22000c1e1d00 */
[----:B--2---:R-:W-:Y:S02]  /*2820*/  FMNMX3 R34, R37, R13, R17, PT ;  /* 0x0000000d25227276 */ /* 0x004fe40003800011 */
[----:B------:R-:W-:Y:S02]  /*2830*/  FMNMX3 R33, R36, R12, R16, PT ;  /* 0x0000000c24217276 */ /* 0x000fe40003800010 */
[----:B------:R-:W-:Y:S02]  /*2840*/  FMNMX3 R37, R38, R14, R18, PT ;  /* 0x0000000e26257276 */ /* 0x000fe40003800012 */
[----:B------:R-:W2:Y:S01]  /*2850*/  LDG.E.128 R12, desc[UR6][R54.64] ;  /* 0x00000006360c7981 */ /* 0x000ea2000c1e1d00 */
[----:B-1----:R-:W-:-:S03]  /*2860*/  VIADD R49, R28, 0x100 ;  /* 0x000001001c317836 */ /* 0x002fc60000000000 */
[----:B------:R-:W5:Y:S01]  /*2870*/  LDG.E.128 R16, desc[UR6][R50.64] ;  /* 0x0000000632107981 */ /* 0x000f62000c1e1d00 */
[----:B------:R-:W-:Y:S01]  /*2880*/  IMAD.WIDE.U32 R48, R49, 0x20, R46 ;  /* 0x0000002031307825 */ /* 0x000fe200078e002e */
[----:B---3--:R-:W-:Y:S02]  /*2890*/  FMNMX3 R35, R40, R4, R8, !PT ;  /* 0x0000000428237276 */ /* 0x008fe40007800008 */
[----:B------:R-:W-:Y:S02]  /*28a0*/  FMNMX3 R36, R41, R5, R9, !PT ;  /* 0x0000000529247276 */ /* 0x000fe40007800009 */
[----:B--2---:R-:W-:Y:S02]  /*28b0*/  FMNMX3 R15, R42, R6, R10, !PT ;  /* 0x000000062a0f7276 */ /* 0x004fe4000780000a */
[----:B------:R-:W2:Y:S04]  /*28c0*/  LDG.E.128 R4, desc[UR6][R52.64] ;  /* 0x0000000634047981 */ /* 0x000ea8000c1e1d00 */
[----:B------:R-:W2:Y:S01]  /*28d0*/  LDG.E.128 R8, desc[UR6][R48.64] ;  /* 0x0000000630087981 */ /* 0x000ea2000c1e1d00 */
[----:B-----5:R-:W-:Y:S01]  /*28e0*/  FMNMX3 R34, R34, R13, R17, PT ;  /* 0x0000000d22227276 */ /* 0x020fe20003800011 */
[----:B------:R-:W-:-:S02]  /*28f0*/  VIADD R51, R28, 0x200 ;  /* 0x000002001c337836 */ /* 0x000fc40000000000 */
[----:B------:R-:W-:Y:S01]  /*2900*/  VIADD R13, R28, 0x300 ;  /* 0x000003001c0d7836 */ /* 0x000fe20000000000 */
[----:B----4-:R-:W-:Y:S01]  /*2910*/  FMNMX3 R23, R35, R20, R24, !PT ;  /* 0x0000001423177276 */ /* 0x010fe20007800018 */
[----:B------:R-:W-:Y:S01]  /*2920*/  IMAD.WIDE.U32 R50, R51, 0x20, R46 ;  /* 0x0000002033327825 */ /* 0x000fe200078e002e */
[----:B------:R-:W-:Y:S02]  /*2930*/  FMNMX3 R37, R37, R14, R18, PT ;  /* 0x0000000e25257276 */ /* 0x000fe40003800012 */
[----:B------:R-:W-:Y:S01]  /*2940*/  FMNMX3 R20, R36, R21, R25, !PT ;  /* 0x0000001524147276 */ /* 0x000fe20007800019 */
[----:B------:R-:W-:Y:S01]  /*2950*/  IMAD.WIDE.U32 R46, R13, 0x20, R46 ;  /* 0x000000200d2e7825 */ /* 0x000fe200078e002e */
[----:B------:R-:W-:Y:S01]  /*2960*/  FMNMX3 R33, R33, R12, R16, PT ;  /* 0x0000000c21217276 */ /* 0x000fe20003800010 */
[----:B------:R-:W3:Y:S01]  /*2970*/  LDG.E.128 R40, desc[UR6][R50.64+0x10] ;  /* 0x0000100632287981 */ /* 0x000ee2000c1e1d00 */
[----:B------:R-:W-:-:S03]  /*2980*/  FMNMX3 R21, R15, R22, R26, !PT ;  /* 0x000000160f157276 */ /* 0x000fc6000780001a */
[----:B------:R-:W4:Y:S04]  /*2990*/  LDG.E.128 R12, desc[UR6][R52.64+0x10] ;  /* 0x00001006340c7981 */ /* 0x000f28000c1e1d00 */
[----:B------:R-:W4:Y:S01]  /*29a0*/  LDG.E.128 R16, desc[UR6][R48.64+0x10] ;  /* 0x0000100630107981 */ /* 0x000f22000c1e1d00 */
[----:B--2---:R-:W-:Y:S02]  /*29b0*/  FMNMX3 R25, R33, R4, R8, PT ;  /* 0x0000000421197276 */ /* 0x004fe40003800008 */
[----:B------:R-:W-:Y:S02]  /*29c0*/  FMNMX3 R34, R34, R5, R9, PT ;  /* 0x0000000522227276 */ /* 0x000fe40003800009 */
[----:B------:R-:W-:Y:S02]  /*29d0*/  FMNMX3 R27, R37, R6, R10, PT ;  /* 0x00000006251b7276 */ /* 0x000fe4000380000a */
[----:B------:R-:W2:Y:S04]  /*29e0*/  LDG.E.128 R36, desc[UR6][R50.64] ;  /* 0x0000000632247981 */ /* 0x000ea8000c1e1d00 */
[----:B------:R-:W2:Y:S04]  /*29f0*/  LDG.E.128 R8, desc[UR6][R46.64] ;  /* 0x000000062e087981 */ /* 0x000ea8000c1e1d00 */
[----:B------:R-:W3:Y:S01]  /*2a00*/  LDG.E.128 R4, desc[UR6][R46.64+0x10] ;  /* 0x000010062e047981 */ /* 0x000ee2000c1e1d00 */
[----:B------:R-:W-:-:S05]  /*2a10*/  VIADD R31, R31, 0x8 ;  /* 0x000000081f1f7836 */ /* 0x000fca0000000000 */
[----:B------:R-:W-:Y:S02]  /*2a20*/  ISETP.NE.AND P0, PT, R31, RZ, PT ;  /* 0x000000ff1f00720c */ /* 0x000fe40003f05270 */
[----:B----4-:R-:W-:Y:S02]  /*2a30*/  FMNMX3 R23, R23, R12, R16, !PT ;  /* 0x0000000c17177276 */ /* 0x010fe40007800010 */
[----:B------:R-:W-:Y:S02]  /*2a40*/  FMNMX3 R20, R20, R13, R17, !PT ;  /* 0x0000000d14147276 */ /* 0x000fe40007800011 */
[----:B------:R-:W-:Y:S01]  /*2a50*/  FMNMX3 R21, R21, R14, R18, !PT ;  /* 0x0000000e15157276 */ /* 0x000fe20007800012 */
[----:B------:R-:W-:Y:S02]  /*2a60*/  VIADD R32, R32, 0x800 ;  /* 0x0000080020207836 */ /* 0x000fe40000000000 */
[----:B------:R-:W-:Y:S01]  /*2a70*/  VIADD R28, R28, 0x800 ;  /* 0x000008001c1c7836 */ /* 0x000fe20000000000 */
[----:B--2---:R-:W-:-:S02]  /*2a80*/  FMNMX3 R36, R25, R36, R8, PT ;  /* 0x0000002419247276 */ /* 0x004fc40003800008 */
[----:B------:R-:W-:Y:S02]  /*2a90*/  FMNMX3 R37, R34, R37, R9, PT ;  /* 0x0000002522257276 */ /* 0x000fe40003800009 */
[----:B------:R-:W-:Y:S02]  /*2aa0*/  FMNMX3 R38, R27, R38, R10, PT ;  /* 0x000000261b267276 */ /* 0x000fe4000380000a */
[----:B---3--:R-:W-:Y:S02]  /*2ab0*/  FMNMX3 R40, R23, R40, R4, !PT ;  /* 0x0000002817287276 */ /* 0x008fe40007800004 */
[----:B------:R-:W-:Y:S02]  /*2ac0*/  FMNMX3 R41, R20, R41, R5, !PT ;  /* 0x0000002914297276 */ /* 0x000fe40007800005 */
[----:B------:R-:W-:Y:S01]  /*2ad0*/  FMNMX3 R42, R21, R42, R6, !PT ;  /* 0x0000002a152a7276 */ /* 0x000fe20007800006 */
[----:B------:R-:W-:Y:S06]  /*2ae0*/  @P0 BRA `(.L_x_356) ;  /* 0xfffffffc000c0947 */ /* 0x000fec000383ffff */
[----:B0-----:R-:W-:Y:S05]  /*2af0*/  BSYNC.RECONVERGENT B3 ;  /* 0x0000000000037941 */ /* 0x001fea0003800200 */
.L_x_355:
[----:B------:R-:W-:-:S07]  /*2b00*/  VIADD R44, R32, 0xfffffc00 ;  /* 0xfffffc00202c7836 */ /* 0x000fce0000000000 */
.L_x_354:
[----:B0-----:R-:W-:Y:S05]  /*2b10*/  BSYNC.RECONVERGENT B2 ;  /* 0x0000000000027941 */ /* 0x001fea0003800200 */
.L_x_353:
[----:B------:R-:W-:-:S13]  /*2b20*/  ISETP.NE.AND P0, PT, R29, RZ, PT ;  /* 0x000000ff1d00720c */ /* 0x000fda0003f05270 */
[----:B------:R-:W-:Y:S05]  /*2b30*/  @!P0 BRA `(.L_x_352) ;  /* 0x0000000400048947 */ /* 0x000fea0003800000 */
[----:B------:R-:W-:Y:S01]  /*2b40*/  ISETP.GE.U32.AND P0, PT, R29, 0x4, PT ;  /* 0x000000041d00780c */ /* 0x000fe20003f06070 */
[----:B------:R-:W-:Y:S01]  /*2b50*/  BSSY.RECONVERGENT B2, `(.L_x_357) ;  /* 0x0000021000027945 */ /* 0x000fe20003800200 */
[----:B------:R-:W-:-:S11]  /*2b60*/  LOP3.LUT P1, R39, R30, 0x3, RZ, 0xc0, !PT ;  /* 0x000000031e277812 */ /* 0x000fd6000782c0ff */
[----:B------:R-:W-:Y:S05]  /*2b70*/  @!P0 BRA `(.L_x_358) ;  /* 0x0000000000788947 */ /* 0x000fea0003800000 */
[----:B------:R-:W0:Y:S01]  /*2b80*/  LDC.64 R46, c[0x0][0x380] ;  /* 0x0000e000ff2e7b82 */ /* 0x000e220000000a00 */
[----:B------:R-:W-:-:S04]  /*2b90*/  IMAD.IADD R5, R44, 0x1, R45 ;  /* 0x000000012c057824 */ /* 0x000fc800078e022d */
[C---:B------:R-:W-:Y:S02]  /*2ba0*/  VIADD R51, R5.reuse, 0x100 ;  /* 0x0000010005337836 */ /* 0x040fe40000000000 */
[C---:B------:R-:W-:Y:S02]  /*2bb0*/  VIADD R49, R5.reuse, 0x200 ;  /* 0x0000020005317836 */ /* 0x040fe40000000000 */
[----:B0-----:R-:W-:-:S04]  /*2bc0*/  IMAD.WIDE.U32 R52, R5, 0x20, R46 ;  /* 0x0000002005347825 */ /* 0x001fc800078e002e */
[--C-:B------:R-:W-:Y:S01]  /*2bd0*/  IMAD.WIDE.U32 R50, R51, 0x20, R46.reuse ;  /* 0x0000002033327825 */ /* 0x100fe200078e002e */
[----:B------:R-:W2:Y:S03]  /*2be0*/  LDG.E.128 R20, desc[UR6][R52.64] ;  /* 0x0000000634147981 */ /* 0x000ea6000c1e1d00 */
[----:B------:R-:W-:Y:S01]  /*2bf0*/  VIADD R5, R5, 0x300 ;  /* 0x0000030005057836 */ /* 0x000fe20000000000 */
[----:B------:R-:W2:Y:S01]  /*2c00*/  LDG.E.128 R24, desc[UR6][R50.64] ;  /* 0x0000000632187981 */ /* 0x000ea2000c1e1d00 */
[----:B------:R-:W-:-:S03]  /*2c10*/  IMAD.WIDE.U32 R48, R49, 0x20, R46 ;  /* 0x0000002031307825 */ /* 0x000fc600078e002e */
[----:B------:R-:W3:Y:S01]  /*2c20*/  LDG.E.128 R12, desc[UR6][R52.64+0x10] ;  /* 0x00001006340c7981 */ /* 0x000ee2000c1e1d00 */
[----:B------:R-:W-:-:S03]  /*2c30*/  IMAD.WIDE.U32 R46, R5, 0x20, R46 ;  /* 0x00000020052e7825 */ /* 0x000fc600078e002e */
        /* <DEDUP_REMOVED lines=18> */
.L_x_358:
[----:B------:R-:W-:Y:S05]  /*2d60*/  BSYNC.RECONVERGENT B2 ;  /* 0x0000000000027941 */ /* 0x000fea0003800200 */
.L_x_357:
[----:B------:R-:W-:Y:S05]  /*2d70*/  @!P1 BRA `(.L_x_352) ;  /* 0x0000000000749947 */ /* 0x000fea0003800000 */
[----:B------:R-:W-:Y:S02]  /*2d80*/  ISETP.NE.AND P1, PT, R39, 0x1, PT ;  /* 0x000000012700780c */ /* 0x000fe40003f25270 */
[----:B------:R-:W-:-:S11]  /*2d90*/  LOP3.LUT P0, RZ, R2, 0x100, RZ, 0xc0, !PT ;  /* 0x0000010002ff7812 */ /* 0x000fd6000780c0ff */
[----:B------:R-:W0:Y:S01]  /*2da0*/  @P1 LDC.64 R30, c[0x0][0x380] ;  /* 0x0000e000ff1e1b82 */ /* 0x000e220000000a00 */
[C-C-:B------:R-:W-:Y:S02]  /*2db0*/  @P1 IMAD.IADD R33, R44.reuse, 0x1, R45.reuse ;  /* 0x000000012c211824 */ /* 0x140fe400078e022d */
[----:B------:R-:W-:Y:S02]  /*2dc0*/  @P1 VIADD R44, R44, 0x200 ;  /* 0x000002002c2c1836 */ /* 0x000fe40000000000 */
[C---:B------:R-:W-:Y:S02]  /*2dd0*/  @P1 VIADD R5, R33.reuse, 0x100 ;  /* 0x0000010021051836 */ /* 0x040fe40000000000 */
[----:B------:R-:W-:Y:S01]  /*2de0*/  @!P0 IMAD.IADD R45, R44, 0x1, R45 ;  /* 0x000000012c2d8824 */ /* 0x000fe200078e022d */
[----:B------:R-:W1:Y:S01]  /*2df0*/  @!P0 LDC.64 R28, c[0x0][0x380] ;  /* 0x0000e000ff1c8b82 */ /* 0x000e620000000a00 */
[----:B0-----:R-:W-:-:S04]  /*2e00*/  @P1 IMAD.WIDE.U32 R32, R33, 0x20, R30 ;  /* 0x0000002021201825 */ /* 0x001fc800078e001e */
[----:B------:R-:W-:Y:S01]  /*2e10*/  @P1 IMAD.WIDE.U32 R30, R5, 0x20, R30 ;  /* 0x00000020051e1825 */ /* 0x000fe200078e001e */
[----:B------:R-:W2:Y:S03]  /*2e20*/  @P1 LDG.E.128 R12, desc[UR6][R32.64+0x10] ;  /* 0x00001006200c1981 */ /* 0x000ea6000c1e1d00 */
[----:B-1----:R-:W-:Y:S01]  /*2e30*/  @!P0 IMAD.WIDE.U32 R28, R45, 0x20, R28 ;  /* 0x000000202d1c8825 */ /* 0x002fe200078e001c */
[----:B------:R-:W3:Y:S04]  /*2e40*/  @P1 LDG.E.128 R4, desc[UR6][R32.64] ;  /* 0x0000000620041981 */ /* 0x000ee8000c1e1d00 */
[----:B------:R-:W3:Y:S04]  /*2e50*/  @P1 LDG.E.128 R8, desc[UR6][R30.64] ;  /* 0x000000061e081981 */ /* 0x000ee8000c1e1d00 */
[----:B------:R-:W2:Y:S04]  /*2e60*/  @P1 LDG.E.128 R16, desc[UR6][R30.64+0x10] ;  /* 0x000010061e101981 */ /* 0x000ea8000c1e1d00 */
[----:B------:R-:W4:Y:S04]  /*2e70*/  @!P0 LDG.E.128 R20, desc[UR6][R28.64] ;  /* 0x000000061c148981 */ /* 0x000f28000c1e1d00 */
[----:B------:R-:W5:Y:S01]  /*2e80*/  @!P0 LDG.E.128 R24, desc[UR6][R28.64+0x10] ;  /* 0x000010061c188981 */ /* 0x000f62000c1e1d00 */
[----:B---3--:R-:W-:-:S02]  /*2e90*/  @P1 FMNMX3 R36, R36, R4, R8, PT ;  /* 0x0000000424241276 */ /* 0x008fc40003800008 */
[----:B------:R-:W-:Y:S02]  /*2ea0*/  @P1 FMNMX3 R37, R37, R5, R9, PT ;  /* 0x0000000525251276 */ /* 0x000fe40003800009 */
[----:B------:R-:W-:Y:S02]  /*2eb0*/  @P1 FMNMX3 R38, R38, R6, R10, PT ;  /* 0x0000000626261276 */ /* 0x000fe4000380000a */
[----:B--2---:R-:W-:Y:S02]  /*2ec0*/  @P1 FMNMX3 R40, R40, R12, R16, !PT ;  /* 0x0000000c28281276 */ /* 0x004fe40007800010 */
        /* <DEDUP_REMOVED lines=8> */
.L_x_352:
[----:B0-----:R-:W-:Y:S05]  /*2f50*/  BSYNC.RECONVERGENT B1 ;  /* 0x0000000000017941 */ /* 0x001fea0003800200 */
.L_x_349:
[----:B------:R-:W0:Y:S01]  /*2f60*/  S2R R6, SR_LANEID ;  /* 0x0000000000067919 */ /* 0x000e220000000000 */
[----:B------:R-:W-:Y:S02]  /*2f70*/  IMAD.MOV.U32 R39, RZ, RZ, RZ ;  /* 0x000000ffff277224 */ /* 0x000fe400078e00ff */
[----:B------:R-:W-:Y:S01]  /*2f80*/  IMAD.MOV.U32 R43, RZ, RZ, RZ ;  /* 0x000000ffff2b7224 */ /* 0x000fe200078e00ff */
[----:B------:R-:W1:Y:S01]  /*2f90*/  SHFL.DOWN PT, R5, R36, 0x1, 0x1f ;  /* 0x08201f0024057f89 */ /* 0x000e6200000e0000 */
[----:B------:R-:W-:-:S03]  /*2fa0*/  IMAD.MOV.U32 R44, RZ, RZ, RZ ;  /* 0x000000ffff2c7224 */ /* 0x000fc600078e00ff */
        /* <DEDUP_REMOVED lines=72> */
[----:B------:R-:W-:-:S03]  /*3430*/  ISETP.NE.AND P0, PT, R0, RZ, PT ;  /* 0x000000ff0000720c */ /* 0x000fc60003f05270 */
        /* <DEDUP_REMOVED lines=10> */
[----:B-1----:R-:W1:Y:S04]  /*34e0*/  LDS.128 R4, [UR4+0x70] ;  /* 0x00007004ff047984 */ /* 0x002e680008000c00 */
[----:B------:R-:W3:Y:S04]  /*34f0*/  LDS.128 R8, [UR4+0x90] ;  /* 0x00009004ff087984 */ /* 0x000ee80008000c00 */
[----:B------:R-:W-:Y:S01]  /*3500*/  LDS.128 R32, [UR4+0xb0] ;  /* 0x0000b004ff207984 */ /* 0x000fe20008000c00 */
[----:B0-----:R-:W-:-:S02]  /*3510*/  FMNMX3 R29, R36, R12, R16, PT ;  /* 0x0000000c241d7276 */ /* 0x001fc40003800010 */
[----:B------:R-:W-:Y:S02]  /*3520*/  FMNMX3 R0, R37, R13, R17, PT ;  /* 0x0000000d25007276 */ /* 0x000fe40003800011 */
[----:B------:R-:W-:Y:S02]  /*3530*/  FMNMX3 R43, R38, R14, R18, PT ;  /* 0x0000000e262b7276 */ /* 0x000fe40003800012 */
[----:B------:R-:W-:Y:S01]  /*3540*/  LDS.128 R12, [UR4+0x80] ;  /* 0x00008004ff0c7984 */ /* 0x000fe20008000c00 */
[----:B--2---:R-:W-:-:S03]  /*3550*/  FMNMX3 R45, R40, R20, R24, !PT ;  /* 0x00000014282d7276 */ /* 0x004fc60007800018 */
[----:B------:R-:W0:Y:S01]  /*3560*/  LDS.128 R16, [UR4+0xa0] ;  /* 0x0000a004ff107984 */ /* 0x000e220008000c00 */
[----:B-1----:R-:W-:-:S03]  /*3570*/  FMNMX3 R7, R41, R21, R25, !PT ;  /* 0x0000001529077276 */ /* 0x002fc60007800019 */
[----:B------:R-:W-:Y:S01]  /*3580*/  LDS.128 R36, [UR4+0xf0] ;  /* 0x0000f004ff247984 */ /* 0x000fe20008000c00 */
[----:B---3--:R-:W-:Y:S02]  /*3590*/  FMNMX3 R11, R42, R22, R26, !PT ;  /* 0x000000162a0b7276 */ /* 0x008fe4000780001a */
[----:B------:R-:W-:Y:S01]  /*35a0*/  FMNMX3 R47, R29, R4, R8, PT ;  /* 0x000000041d2f7276 */ /* 0x000fe20003800008 */
[----:B------:R-:W1:Y:S01]  /*35b0*/  LDS.128 R20, [UR4+0xd0] ;  /* 0x0000d004ff147984 */ /* 0x000e620008000c00 */
[----:B------:R-:W-:Y:S02]  /*35c0*/  FMNMX3 R0, R0, R5, R9, PT ;  /* 0x0000000500007276 */ /* 0x000fe40003800009 */
[----:B------:R-:W-:Y:S01]  /*35d0*/  FMNMX3 R5, R43, R6, R10, PT ;  /* 0x000000062b057276 */ /* 0x000fe2000380000a */
[----:B------:R-:W-:Y:S04]  /*35e0*/  LDS.128 R24, [UR4+0xc0] ;  /* 0x0000c004ff187984 */ /* 0x000fe80008000c00 */
[----:B------:R-:W2:Y:S04]  /*35f0*/  LDS.128 R28, [UR4+0xe0] ;  /* 0x0000e004ff1c7984 */ /* 0x000ea80008000c00 */
[----:B------:R-:W3:Y:S01]  /*3600*/  LDS.128 R40, [UR4+0x100] ;  /* 0x00010004ff287984 */ /* 0x000ee20008000c00 */
[----:B0-----:R-:W-:-:S02]  /*3610*/  FMNMX3 R45, R45, R12, R16, !PT ;  /* 0x0000000c2d2d7276 */ /* 0x001fc40007800010 */
[----:B------:R-:W-:Y:S02]  /*3620*/  FMNMX3 R4, R7, R13, R17, !PT ;  /* 0x0000000d07047276 */ /* 0x000fe40007800011 */
[----:B------:R-:W-:Y:S02]  /*3630*/  FMNMX3 R11, R11, R14, R18, !PT ;  /* 0x0000000e0b0b7276 */ /* 0x000fe40007800012 */
[----:B-1----:R-:W-:Y:S02]  /*3640*/  FMNMX3 R47, R47, R32, R20, PT ;  /* 0x000000202f2f7276 */ /* 0x002fe40003800014 */
[----:B------:R-:W-:Y:S02]  /*3650*/  FMNMX3 R0, R0, R33, R21, PT ;  /* 0x0000002100007276 */ /* 0x000fe40003800015 */
[----:B------:R-:W-:Y:S02]  /*3660*/  FMNMX3 R5, R5, R34, R22, PT ;  /* 0x0000002205057276 */ /* 0x000fe40003800016 */
[----:B------:R-:W-:-:S02]  /*3670*/  FMNMX R36, R47, R36, PT ;  /* 0x000000242f247209 */ /* 0x000fc40003800000 */
[----:B--2---:R-:W-:Y:S02]  /*3680*/  FMNMX3 R45, R45, R24, R28, !PT ;  /* 0x000000182d2d7276 */ /* 0x004fe4000780001c */
[----:B------:R-:W-:Y:S02]  /*3690*/  FMNMX3 R4, R4, R25, R29, !PT ;  /* 0x0000001904047276 */ /* 0x000fe4000780001d */
[----:B------:R-:W-:Y:S02]  /*36a0*/  FMNMX3 R11, R11, R26, R30, !PT ;  /* 0x0000001a0b0b7276 */ /* 0x000fe4000780001e */
[----:B------:R-:W-:Y:S02]  /*36b0*/  FMNMX R37, R0, R37, PT ;  /* 0x0000002500257209 */ /* 0x000fe40003800000 */
[----:B------:R-:W-:Y:S02]  /*36c0*/  FMNMX R38, R5, R38, PT ;  /* 0x0000002605267209 */ /* 0x000fe40003800000 */
[----:B---3--:R-:W-:-:S02]  /*36d0*/  FMNMX R40, R45, R40, !PT ;  /* 0x000000282d287209 */ /* 0x008fc40007800000 */
[----:B------:R-:W-:Y:S02]  /*36e0*/  FMNMX R41, R4, R41, !PT ;  /* 0x0000002904297209 */ /* 0x000fe40007800000 */
[----:B------:R-:W-:-:S07]  /*36f0*/  FMNMX R42, R11, R42, !PT ;  /* 0x0000002a0b2a7209 */ /* 0x000fce0007800000 */
.L_x_340:
[----:B------:R-:W-:Y:S05]  /*3700*/  BSYNC.RECONVERGENT B0 ;  /* 0x0000000000007941 */ /* 0x000fea0003800200 */
.L_x_327:
        /* <DEDUP_REMOVED lines=8> */
.L_x_359:
        /* <DEDUP_REMOVED lines=15> */
.L_x_459:


//--------------------- .text._ZN3cub18CUB_300001_SM_10006detail6reduce28DeviceReduceSingleTileKernelINS2_10policy_hubI7AABB_cwj10AABBReduceE10Policy1000EN6thrust24THRUST_300001_SM_1000_NS6detail15normal_iteratorINSA_10device_ptrIS5_EEEEPS5_jS6_S5_S5_N4cuda3std3__410__identityEEEvT0_T1_T2_T3_T4_T6_ --------------------------
	.section	.text._ZN3cub18CUB_300001_SM_10006detail6reduce28DeviceReduceSingleTileKernelINS2_10policy_hubI7AABB_cwj10AABBReduceE10Policy1000EN6thrust24THRUST_300001_SM_1000_NS6detail15normal_iteratorINSA_10device_ptrIS5_EEEEPS5_jS6_S5_S5_N4cuda3std3__410__identityEEEvT0_T1_T2_T3_T4_T6_,"ax",@progbits
	.align	128
        .global         _ZN3cub18CUB_300001_SM_10006detail6reduce28DeviceReduceSingleTileKernelINS2_10policy_hubI7AABB_cwj10AABBReduceE10Policy1000EN6thrust24THRUST_300001_SM_1000_NS6detail15normal_iteratorINSA_10device_ptrIS5_EEEEPS5_jS6_S5_S5_N4cuda3std3__410__identityEEEvT0_T1_T2_T3_T4_T6_
        .type           _ZN3cub18CUB_300001_SM_10006detail6reduce28DeviceReduceSingleTileKernelINS2_10policy_hubI7AABB_cwj10AABBReduceE10Policy1000EN6thrust24THRUST_300001_SM_1000_NS6detail15normal_iteratorINSA_10device_ptrIS5_EEEEPS5_jS6_S5_S5_N4cuda3std3__410__identityEEEvT0_T1_T2_T3_T4_T6_,@function
        .size           _ZN3cub18CUB_300001_SM_10006detail6reduce28DeviceReduceSingleTileKernelINS2_10policy_hubI7AABB_cwj10AABBReduceE10Policy1000EN6thrust24THRUST_300001_SM_1000_NS6detail15normal_iteratorINSA_10device_ptrIS5_EEEEPS5_jS6_S5_S5_N4cuda3std3__410__identityEEEvT0_T1_T2_T3_T4_T6_,(.L_x_460 - _ZN3cub18CUB_300001_SM_10006detail6reduce28DeviceReduceSingleTileKernelINS2_10policy_hubI7AABB_cwj10AABBReduceE10Policy1000EN6thrust24THRUST_300001_SM_1000_NS6detail15normal_iteratorINSA_10device_ptrIS5_EEEEPS5_jS6_S5_S5_N4cuda3std3__410__identityEEEvT0_T1_T2_T3_T4_T6_)
        .other          _ZN3cub18CUB_300001_SM_10006detail6reduce28DeviceReduceSingleTileKernelINS2_10policy_hubI7AABB_cwj10AABBReduceE10Policy1000EN6thrust24THRUST_300001_SM_1000_NS6detail15normal_iteratorINSA_10device_ptrIS5_EEEEPS5_jS6_S5_S5_N4cuda3std3__410__identityEEEvT0_T1_T2_T3_T4_T6_,@"STO_CUDA_ENTRY STV_DEFAULT"
_ZN3cub18CUB_300001_SM_10006detail6reduce28DeviceReduceSingleTileKernelINS2_10policy_hubI7AABB_cwj10AABBReduceE10Policy1000EN6thrust24THRUST_300001_SM_1000_NS6detail15normal_iteratorINSA_10device_ptrIS5_EEEEPS5_jS6_S5_S5_N4cuda3std3__410__identityEEEvT0_T1_T2_T3_T4_T6_:
.text._ZN3cub18CUB_300001_SM_10006detail6reduce28DeviceReduceSingleTileKernelINS2_10policy_hubI7AABB_cwj10AABBReduceE10Policy1000EN6thrust24THRUST_300001_SM_1000_NS6detail15normal_iteratorINSA_10device_ptrIS5_EEEEPS5_jS6_S5_S5_N4cuda3std3__410__identityEEEvT0_T1_T2_T3_T4_T6_:
        /* <DEDUP_REMOVED lines=33> */
.L_x_360:
[----:B------:R-:W-:Y:S01]  /*0210*/  ISETP.GT.U32.AND P0, PT, R3, 0x1ff, PT ;  /* 0x000001ff0300780c */ /* 0x000fe20003f04070 */
[----:B------:R-:W-:-:S12]  /*0220*/  BSSY.RECONVERGENT B0, `(.L_x_361) ;  /* 0x00002ef000007945 */ /* 0x000fd80003800200 */
        /* <DEDUP_REMOVED lines=34> */
.L_x_367:
        /* <DEDUP_REMOVED lines=48> */
.L_x_366:
[----:B------:R-:W-:Y:S05]  /*0750*/  BSYNC.RECONVERGENT B2 ;  /* 0x0000000000027941 */ /* 0x000fea0003800200 */
.L_x_365:
        /* <DEDUP_REMOVED lines=28> */
.L_x_369:
[----:B------:R-:W-:Y:S05]  /*0920*/  BSYNC.RECONVERGENT B2 ;  /* 0x0000000000027941 */ /* 0x000fea0003800200 */
.L_x_368:
        /* <DEDUP_REMOVED lines=26> */
.L_x_364:
[----:B------:R-:W-:Y:S05]  /*0ad0*/  BSYNC.RECONVERGENT B1 ;  /* 0x0000000000017941 */ /* 0x000fea0003800200 */
.L_x_363:
[----:B------:R-:W-:Y:S02]  /*0ae0*/  ISETP.GE.U32.AND P0, PT, R3, 0x100, PT ;  /* 0x000001000300780c */ /* 0x000fe40003f06070 */
        /* <DEDUP_REMOVED lines=83> */
.L_x_372:
[----:B------:R-:W-:Y:S05]  /*1020*/  BSYNC.RECONVERGENT B1 ;  /* 0x0000000000017941 */ /* 0x000fea0003800200 */
.L_x_371:
        /* <DEDUP_REMOVED lines=45> */
.L_x_370:
        /* <DEDUP_REMOVED lines=12> */
[----:B0-----:R-:W-:-:S03]  /*13c0*/  ISETP.GE.AND P0, PT, R16, R9, PT ;  /* 0x000000091000720c */ /* 0x001fc60003f06270 */
[----:B------:R-:W0:Y:S04]  /*13d0*/  SHFL.DOWN PT, R12, R73, 0x1, R9 ;  /* 0x08200000490c7989 */ /* 0x000e2800000e0009 */
[----:B------:R-:W5:Y:S06]  /*13e0*/  SHFL.DOWN PT, R17, R74, 0x1, R9 ;  /* 0x082000004a117989 */ /* 0x000f6c00000e0009 */
[----:B-1----:R-:W-:-:S02]  /*13f0*/  @!P0 FMNMX R68, R68, R11, PT ;  /* 0x0000000b44448209 */ /* 0x002fc40003800000 */
[----:B--2---:R-:W-:Y:S01]  /*1400*/  @!P0 FMNMX R69, R69, R10, PT ;  /* 0x0000000a45458209 */ /* 0x004fe20003800000 */
[----:B------:R-:W-:Y:S02]  /*1410*/  VIADD R10, R16, 0x2 ;  /* 0x00000002100a7836 */ /* 0x000fe40000000000 */
[----:B------:R-:W1:Y:S01]  /*1420*/  SHFL.DOWN PT, R11, R68, 0x2, R9 ;  /* 0x08400000440b7989 */ /* 0x000e6200000e0009 */
[----:B---3--:R-:W-:Y:S02]  /*1430*/  @!P0 FMNMX R70, R70, R13, PT ;  /* 0x0000000d46468209 */ /* 0x008fe40003800000 */
        /* <DEDUP_REMOVED lines=24> */
[----:B------:R-:W-:Y:S02]  /*15c0*/  ISETP.GT.AND P1, PT, R10, R9, PT ;  /* 0x000000090a00720c */ /* 0x000fe40003f24270 */
[----:B------:R-:W-:-:S04]  /*15d0*/  LOP3.LUT R10, R76, 0xffff, RZ, 0xc0, !PT ;  /* 0x0000ffff4c0a7812 */ /* 0x000fc800078ec0ff */
[----:B-1----:R-:W-:Y:S02]  /*15e0*/  @!P0 FMNMX R68, R68, R11, PT ;  /* 0x0000000b44448209 */ /* 0x002fe40003800000 */
[----:B0-----:R-:W-:Y:S02]  /*15f0*/  @!P0 FMNMX R70, R70, R13, PT ;  /* 0x0000000d46468209 */ /* 0x001fe40003800000 */
[----:B--2---:R-:W-:Y:S01]  /*1600*/  @!P0 FMNMX R72, R72, R15, !PT ;  /* 0x0000000f48488209 */ /* 0x004fe20007800000 */
[----:B------:R-:W0:Y:S01]  /*1610*/  SHFL.DOWN PT, R11, R68, 0x8, R9 ;  /* 0x09000000440b7989 */ /* 0x000e2200000e0009 */
[----:B------:R-:W-:Y:S02]  /*1620*/  PRMT R10, R10, 0x3340, R5 ;  /* 0x000033400a0a7816 */ /* 0x000fe40000000005 */
[----:B---3--:R-:W-:Y:S01]  /*1630*/  @!P0 FMNMX R69, R69, R12, PT ;  /* 0x0000000c45458209 */ /* 0x008fe20003800000 */
[----:B------:R-:W1:Y:S01]  /*1640*/  SHFL.DOWN PT, R13, R70, 0x8, R9 ;  /* 0x09000000460d7989 */ /* 0x000e6200000e0009 */
[----:B------:R-:W-:-:S02]  /*1650*/  PRMT R5, R76, 0x7732, RZ ;  /* 0x000077324c057816 */ /* 0x000fc400000000ff */
[----:B----4-:R-:W-:Y:S01]  /*1660*/  @!P0 FMNMX R73, R73, R14, !PT ;  /* 0x0000000e49498209 */ /* 0x010fe20007800000 */
[----:B------:R-:W2:Y:S01]  /*1670*/  SHFL.DOWN PT, R12, R69, 0x8, R9 ;  /* 0x09000000450c7989 */ /* 0x000ea200000e0009 */
[----:B------:R-:W-:Y:S02]  /*1680*/  PRMT R5, R5, 0x3340, R6 ;  /* 0x0000334005057816 */ /* 0x000fe40000000006 */
[----:B-----5:R-:W-:Y:S01]  /*1690*/  @!P0 FMNMX R74, R74, R17, !PT ;  /* 0x000000114a4a8209 */ /* 0x020fe20007800000 */
[----:B------:R-:W3:Y:S01]  /*16a0*/  SHFL.DOWN PT, R15, R72, 0x8, R9 ;  /* 0x09000000480f7989 */ /* 0x000ee200000e0009 */
[----:B------:R-:W-:Y:S02]  /*16b0*/  ISETP.NE.AND P0, PT, R16, RZ, PT ;  /* 0x000000ff1000720c */ /* 0x000fe40003f05270 */
[----:B------:R-:W-:Y:S01]  /*16c0*/  PRMT R71, R10, 0x5410, R5 ;  /* 0x000054100a477816 */ /* 0x000fe20000000005 */
[----:B------:R-:W4:Y:S04]  /*16d0*/  SHFL.DOWN PT, R14, R73, 0x8, R9 ;  /* 0x09000000490e7989 */ /* 0x000f2800000e0009 */
[----:B------:R-:W5:Y:S01]  /*16e0*/  SHFL.DOWN PT, R17, R74, 0x8, R9 ;  /* 0x090000004a117989 */ /* 0x000f6200000e0009 */
[----:B0-----:R-:W-:-:S05]  /*16f0*/  @!P1 FMNMX R68, R68, R11, PT ;  /* 0x0000000b44449209 */ /* 0x001fca0003800000 */
[----:B------:R-:W0:Y:S01]  /*1700*/  @!P0 S2R R21, SR_CgaCtaId ;  /* 0x0000000000158919 */ /* 0x000e220000008800 */
[----:B------:R-:W-:Y:S02]  /*1710*/  LOP3.LUT R11, R7, 0xffff, RZ, 0xc0, !PT ;  /* 0x0000ffff070b7812 */ /* 0x000fe400078ec0ff */
[----:B-1----:R-:W-:Y:S02]  /*1720*/  @!P1 FMNMX R70, R70, R13, PT ;  /* 0x0000000d46469209 */ /* 0x002fe40003800000 */
[----:B------:R-:W1:Y:S01]  /*1730*/  SHFL.DOWN PT, R13, R68, 0x10, R9 ;  /* 0x0a000000440d7989 */ /* 0x000e6200000e0009 */
[----:B--2---:R-:W-:Y:S01]  /*1740*/  @!P1 FMNMX R69, R69, R12, PT ;  /* 0x0000000c45459209 */ /* 0x004fe20003800000 */
[----:B------:R-:W-:Y:S01]  /*1750*/  VIADD R12, R16, 0x10 ;  /* 0x00000010100c7836 */ /* 0x000fe20000000000 */
[----:B---3--:R-:W-:Y:S02]  /*1760*/  @!P1 FMNMX R72, R72, R15, !PT ;  /* 0x0000000f48489209 */ /* 0x008fe40007800000 */
[----:B------:R-:W-:Y:S01]  /*1770*/  SHFL.DOWN PT, R15, R70, 0x10, R9 ;  /* 0x0a000000460f7989 */ /* 0x000fe200000e0009 */
[----:B----4-:R-:W-:-:S03]  /*1780*/  @!P1 FMNMX R73, R73, R14, !PT ;  /* 0x0000000e49499209 */ /* 0x010fc60007800000 */
[----:B------:R-:W2:Y:S01]  /*1790*/  SHFL.DOWN PT, R14, R69, 0x10, R9 ;  /* 0x0a000000450e7989 */ /* 0x000ea200000e0009 */
[----:B-----5:R-:W-:-:S03]  /*17a0*/  @!P1 FMNMX R74, R74, R17, !PT ;  /* 0x000000114a4a9209 */ /* 0x020fc60007800000 */
[----:B------:R-:W3:Y:S01]  /*17b0*/  SHFL.DOWN PT, R17, R72, 0x10, R9 ;  /* 0x0a00000048117989 */ /* 0x000ee200000e0009 */
[----:B------:R-:W-:Y:S02]  /*17c0*/  ISETP.GT.AND P1, PT, R12, R9, PT ;  /* 0x000000090c00720c */ /* 0x000fe40003f24270 */
[C---:B------:R-:W-:Y:S01]  /*17d0*/  PRMT R12, R2.reuse, 0x7732, RZ ;  /* 0x00007732020c7816 */ /* 0x040fe200000000ff */
[----:B------:R-:W4:Y:S01]  /*17e0*/  SHFL.DOWN PT, R16, R73, 0x10, R9 ;  /* 0x0a00000049107989 */ /* 0x000f2200000e0009 */
[----:B------:R-:W-:-:S03]  /*17f0*/  LOP3.LUT R2, R2, 0xffff, RZ, 0xc0, !PT ;  /* 0x0000ffff02027812 */ /* 0x000fc600078ec0ff */
[----:B------:R-:W5:Y:S01]  /*1800*/  SHFL.DOWN PT, R19, R74, 0x10, R9 ;  /* 0x0a0000004a137989 */ /* 0x000f6200000e0009 */
[----:B------:R-:W-:Y:S01]  /*1810*/  IMAD.MOV.U32 R7, RZ, RZ, R12 ;  /* 0x000000ffff077224 */ /* 0x000fe200078e000c */
[----:B------:R-:W-:Y:S02]  /*1820*/  @!P0 MOV R12, 0x400 ;  /* 0x00000400000c8802 */ /* 0x000fe40000000f00 */
[----:B------:R-:W-:Y:S02]  /*1830*/  PRMT R2, R2, 0x3340, R11 ;  /* 0x0000334002027816 */ /* 0x000fe4000000000b */
[----:B0-----:R-:W-:Y:S02]  /*1840*/  @!P0 LEA R21, R21, R12, 0x18 ;  /* 0x0000000c15158211 */ /* 0x001fe400078ec0ff */
[----:B------:R-:W-:Y:S02]  /*1850*/  PRMT R7, R7, 0x3340, R8 ;  /* 0x0000334007077816 */ /* 0x000fe40000000008 */
[----:B-1----:R-:W-:Y:S01]  /*1860*/  @!P1 FMNMX R68, R68, R13, PT ;  /* 0x0000000d44449209 */ /* 0x002fe20003800000 */
[----:B------:R-:W-:Y:S01]  /*1870*/  @!P0 IMAD.IADD R21, R4, 0x1, R21 ;  /* 0x0000000104158824 */ /* 0x000fe200078e0215 */
[----:B------:R-:W-:-:S02]  /*1880*/  PRMT R75, R2, 0x5410, R7 ;  /* 0x00005410024b7816 */ /* 0x000fc40000000007 */
[----:B--2---:R-:W-:Y:S02]  /*1890*/  @!P1 FMNMX R69, R69, R14, PT ;  /* 0x0000000e45459209 */ /* 0x004fe40003800000 */
[----:B------:R-:W-:Y:S02]  /*18a0*/  @!P1 FMNMX R70, R70, R15, PT ;  /* 0x0000000f46469209 */ /* 0x000fe40003800000 */
[----:B---3--:R-:W-:Y:S02]  /*18b0*/  @!P1 FMNMX R72, R72, R17, !PT ;  /* 0x0000001148489209 */ /* 0x008fe40007800000 */
[----:B----4-:R-:W-:Y:S01]  /*18c0*/  @!P1 FMNMX R73, R73, R16, !PT ;  /* 0x0000001049499209 */ /* 0x010fe20007800000 */
[----:B------:R0:W-:Y:S01]  /*18d0*/  @!P0 STS.128 [R21+0x10], R68 ;  /* 0x0000104415008388 */ /* 0x0001e20000000c00 */
[----:B-----5:R-:W-:-:S05]  /*18e0*/  @!P1 FMNMX R74, R74, R19, !PT ;  /* 0x000000134a4a9209 */ /* 0x020fca0007800000 */
[----:B------:R0:W-:Y:S01]  /*18f0*/  @!P0 STS.128 [R21+0x20], R72 ;  /* 0x0000204815008388 */ /* 0x0001e20000000c00 */
[----:B------:R-:W-:Y:S01]  /*1900*/  BAR.SYNC.DEFER_BLOCKING 0x0 ;  /* 0x0000000000007b1d */ /* 0x000fe20000010000 */
[----:B------:R-:W-:-:S04]  /*1910*/  ISETP.GE.U32.AND P0, PT, R3, 0x21, PT ;  /* 0x000000210300780c */ /* 0x000fc80003f06070 */
        /* <DEDUP_REMOVED lines=74> */
.L_x_362:
[----:B------:R-:W0:Y:S01]  /*1dc0*/  S2R R0, SR_TID.X ;  /* 0x0000000000007919 */ /* 0x000e220000002100 */
[----:B------:R-:W0:Y:S02]  /*1dd0*/  LDC.64 R4, c[0x0][0x380] ;  /* 0x0000e000ff047b82 */ /* 0x000e240000000a00 */
[----:B0-----:R-:W-:-:S05]  /*1de0*/  IMAD.WIDE.U32 R6, R0, 0x20, R4 ;  /* 0x0000002000067825 */ /* 0x001fca00078e0004 */
[----:B------:R-:W2:Y:S04]  /*1df0*/  LDG.E.128 R8, desc[UR6][R6.64+0x2000] ;  /* 0x0020000606087981 */ /* 0x000ea8000c1e1d00 */
[----:B------:R-:W2:Y:S04]  /*1e00*/  LDG.E.128 R68, desc[UR6][R6.64] ;  /* 0x0000000606447981 */ /* 0x000ea8000c1e1d00 */
[----:B------:R-:W3:Y:S04]  /*1e10*/  LDG.E.128 R72, desc[UR6][R6.64+0x10] ;  /* 0x0000100606487981 */ /* 0x000ee8000c1e1d00 */
[----:B------:R-:W3:Y:S01]  /*1e20*/  LDG.E.128 R12, desc[UR6][R6.64+0x2010] ;  /* 0x00201006060c7981 */ /* 0x000ee2000c1e1d00 */
[----:B------:R-:W-:-:S02]  /*1e30*/  VIADD R17, R3, 0xfffffe00 ;  /* 0xfffffe0003117836 */ /* 0x000fc40000000000 */
[----:B------:R-:W-:-:S03]  /*1e40*/  IMAD.MOV.U32 R2, RZ, RZ, 0x200 ;  /* 0x00000200ff027424 */ /* 0x000fc600078e00ff */
[----:B------:R-:W-:Y:S02]  /*1e50*/  ISETP.GE.U32.AND P0, PT, R17, 0x200, PT ;  /* 0x000002001100780c */ /* 0x000fe40003f06070 */
[----:B--2---:R-:W-:Y:S02]  /*1e60*/  FMNMX R68, R68, R8, PT ;  /* 0x0000000844447209 */ /* 0x004fe40003800000 */
[----:B------:R-:W-:Y:S02]  /*1e70*/  FMNMX R69, R69, R9, PT ;  /* 0x0000000945457209 */ /* 0x000fe40003800000 */
[----:B------:R-:W-:Y:S02]  /*1e80*/  FMNMX R70, R70, R10, PT ;  /* 0x0000000a46467209 */ /* 0x000fe40003800000 */
[----:B---3--:R-:W-:Y:S02]  /*1e90*/  FMNMX R72, R72, R12, !PT ;  /* 0x0000000c48487209 */ /* 0x008fe40007800000 */
[----:B------:R-:W-:-:S02]  /*1ea0*/  FMNMX R73, R73, R13, !PT ;  /* 0x0000000d49497209 */ /* 0x000fc40007800000 */
[----:B------:R-:W-:Y:S01]  /*1eb0*/  FMNMX R74, R74, R14, !PT ;  /* 0x0000000e4a4a7209 */ /* 0x000fe20007800000 */
[----:B------:R-:W-:Y:S06]  /*1ec0*/  @!P0 BRA `(.L_x_374) ;  /* 0x00000000004c8947 */ /* 0x000fec0003800000 */
[----:B------:R-:W0:Y:S01]  /*1ed0*/  LDC R3, c[0x0][0x390] ;  /* 0x0000e400ff037b82 */ /* 0x000e220000000800 */
[----:B------:R-:W-:-:S07]  /*1ee0*/  IMAD.MOV.U32 R2, RZ, RZ, 0x200 ;  /* 0x00000200ff027424 */ /* 0x000fce00078e00ff */
.L_x_376:
[----:B------:R-:W-:-:S05]  /*1ef0*/  IMAD.WIDE.U32 R4, R2, 0x20, R6 ;  /* 0x0000002002047825 */ /* 0x000fca00078e0006 */
[----:B------:R-:W2:Y:S04]  /*1f00*/  LDG.E.128 R20, desc[UR6][R4.64+0x2000] ;  /* 0x0020000604147981 */ /* 0x000ea8000c1e1d00 */
[----:B------:R-:W2:Y:S04]  /*1f10*/  LDG.E.128 R8, desc[UR6][R4.64] ;  /* 0x0000000604087981 */ /* 0x000ea8000c1e1d00 */
[----:B------:R-:W3:Y:S04]  /*1f20*/  LDG.E.128 R12, desc[UR6][R4.64+0x10] ;  /* 0x00001006040c7981 */ /* 0x000ee8000c1e1d00 */
[----:B------:R-:W3:Y:S01]  /*1f30*/  LDG.E.128 R24, desc[UR6][R4.64+0x2010] ;  /* 0x0020100604187981 */ /* 0x000ee2000c1e1d00 */
[----:B0-----:R-:W-:-:S05]  /*1f40*/  IMAD.IADD R16, R3, 0x1, -R2 ;  /* 0x0000000103107824 */ /* 0x001fca00078e0a02 */
[----:B------:R-:W-:Y:S02]  /*1f50*/  ISETP.GE.U32.AND P0, PT, R16, 0x200, PT ;  /* 0x000002001000780c */ /* 0x000fe40003f06070 */
[----:B--2---:R-:W-:Y:S02]  /*1f60*/  FMNMX3 R68, R68, R8, R20, PT ;  /* 0x0000000844447276 */ /* 0x004fe40003800014 */
[----:B------:R-:W-:Y:S02]  /*1f70*/  FMNMX3 R69, R69, R9, R21, PT ;  /* 0x0000000945457276 */ /* 0x000fe40003800015 */
[----:B------:R-:W-:Y:S02]  /*1f80*/  FMNMX3 R70, R70, R10, R22, PT ;  /* 0x0000000a46467276 */ /* 0x000fe40003800016 */
[----:B---3--:R-:W-:Y:S02]  /*1f90*/  FMNMX3 R72, R72, R12, R24, !PT ;  /* 0x0000000c48487276 */ /* 0x008fe40007800018 */
[----:B------:R-:W-:-:S02]  /*1fa0*/  FMNMX3 R73, R73, R13, R25, !PT ;  /* 0x0000000d49497276 */ /* 0x000fc40007800019 */
[----:B------:R-:W-:Y:S01]  /*1fb0*/  FMNMX3 R74, R74, R14, R26, !PT ;  /* 0x0000000e4a4a7276 */ /* 0x000fe2000780001a */
[----:B------:R-:W-:Y:S06]  /*1fc0*/  @!P0 BRA `(.L_x_375) ;  /* 0x0000000800648947 */ /* 0x000fec0003800000 */
[----:B------:R-:W-:-:S05]  /*1fd0*/  VIADD R2, R2, 0x200 ;  /* 0x0000020002027836 */ /* 0x000fca0000000000 */
[----:B------:R-:W-:-:S13]  /*1fe0*/  ISETP.GT.U32.AND P0, PT, R2, R17, PT ;  /* 0x000000110200720c */ /* 0x000fda0003f04070 */
[----:B------:R-:W-:Y:S05]  /*1ff0*/  @!P0 BRA `(.L_x_376) ;  /* 0xfffffffc00bc8947 */ /* 0x000fea000383ffff */
.L_x_374:
[----:B------:R-:W-:Y:S01]  /*2000*/  IMAD.IADD R5, R3, 0x1, -R2 ;  /* 0x0000000103057824 */ /* 0x000fe200078e0a02 */
[----:B------:R-:W-:Y:S04]  /*2010*/  BSSY.RECONVERGENT B1, `(.L_x_375) ;  /* 0x0000094000017945 */ /* 0x000fe80003800200 */
[----:B------:R-:W-:-:S04]  /*2020*/  ISETP.GE.AND P0, PT, R0, R5, PT ;  /* 0x000000050000720c */ /* 0x000fc80003f06270 */
[----:B------:R-:W-:-:S13]  /*2030*/  ISETP.GE.U32.OR P0, PT, R2, R3, P0 ;  /* 0x000000030200720c */ /* 0x000fda0000706470 */
[----:B------:R-:W-:Y:S05]  /*2040*/  @P0 BRA `(.L_x_377) ;  /* 0x0000000800400947 */ /* 0x000fea0003800000 */
[----:B------:R-:W-:Y:S01]  /*2050*/  LOP3.LUT R75, RZ, R0, RZ, 0x33, !PT ;  /* 0x00000000ff4b7212 */ /* 0x000fe200078e33ff */
[----:B------:R-:W-:Y:S01]  /*2060*/  BSSY.RECONVERGENT B2, `(.L_x_378) ;  /* 0x000004b000027945 */ /* 0x000fe20003800200 */
[----:B------:R-:W-:Y:S02]  /*2070*/  IMAD.MOV.U32 R37, RZ, RZ, R0 ;  /* 0x000000ffff257224 */ /* 0x000fe400078e0000 */
[----:B------:R-:W-:-:S04]  /*2080*/  IADD3 R75, PT, PT, -R2, R3, R75 ;  /* 0x00000003024b7210 */ /* 0x000fc80007ffe14b */
[C---:B------:R-:W-:Y:S02]  /*2090*/  ISETP.GE.U32.AND P0, PT, R75.reuse, 0x700, PT ;  /* 0x000007004b00780c */ /* 0x040fe40003f06070 */
[----:B------:R-:W-:-:S04]  /*20a0*/  LEA.HI R71, R75, 0x1, RZ, 0x18 ;  /* 0x000000014b477811 */ /* 0x000fc800078fc0ff */
[----:B------:R-:W-:-:S07]  /*20b0*/  LOP3.LUT R3, R71, 0x7, RZ, 0xc0, !PT ;  /* 0x0000000747037812 */ /* 0x000fce00078ec0ff */
[----:B------:R-:W-:Y:S05]  /*20c0*/  @!P0 BRA `(.L_x_379) ;  /* 0x0000000400108947 */ /* 0x000fea0003800000 */
[----:B------:R-:W-:Y:S01]  /*20d0*/  LOP3.LUT R76, R71, 0x1fffff8, RZ, 0xc0, !PT ;  /* 0x01fffff8474c7812 */ /* 0x000fe200078ec0ff */
[----:B------:R-:W-:Y:S01]  /*20e0*/  BSSY.RECONVERGENT B3, `(.L_x_380) ;  /* 0x0000041000037945 */ /* 0x000fe20003800200 */
[C---:B------:R-:W-:Y:S01]  /*20f0*/  LOP3.LUT R78, R0.reuse, 0x400, RZ, 0xfc, !PT ;  /* 0x00000400004e7812 */ /* 0x040fe200078efcff */
[----:B------:R-:W-:Y:S02]  /*2100*/  IMAD.IADD R77, R0, 0x1, R2 ;  /* 0x00000001004d7824 */ /* 0x000fe400078e0202 */
[----:B------:R-:W-:-:S07]  /*2110*/  IMAD.MOV R76, RZ, RZ, -R76 ;  /* 0x000000ffff4c7224 */ /* 0x000fce00078e0a4c */
.L_x_381:
[----:B------:R-:W0:Y:S01]  /*2120*/  LDC.64 R80, c[0x0][0x380] ;  /* 0x0000e000ff507b82 */ /* 0x000e220000000a00 */
[C---:B------:R-:W-:Y:S02]  /*2130*/  VIADD R37, R77.reuse, 0x100 ;  /* 0x000001004d257836 */ /* 0x040fe40000000000 */
[C---:B------:R-:W-:Y:S02]  /*2140*/  VIADD R49, R77.reuse, 0x200 ;  /* 0x000002004d317836 */ /* 0x040fe40000000000 */
[C---:B------:R-:W-:Y:S02]  /*2150*/  VIADD R89, R77.reuse, 0x300 ;  /* 0x000003004d597836 */ /* 0x040fe40000000000 */
[C---:B------:R-:W-:Y:S02]  /*2160*/  VIADD R87, R77.reuse, 0x400 ;  /* 0x000004004d577836 */ /* 0x040fe40000000000 */
[C---:B------:R-:W-:Y:S02]  /*2170*/  VIADD R85, R77.reuse, 0x500 ;  /* 0x000005004d557836 */ /* 0x040fe40000000000 */
[----:B------:R-:W-:-:S02]  /*2180*/  VIADD R83, R77, 0x600 ;  /* 0x000006004d537836 */ /* 0x000fc40000000000 */
[C---:B------:R-:W-:Y:S02]  /*2190*/  VIADD R45, R77.reuse, 0x700 ;  /* 0x000007004d2d7836 */ /* 0x040fe40000000000 */
[----:B0-----:R-:W-:-:S04]  /*21a0*/  IMAD.WIDE.U32 R32, R77, 0x20, R80 ;  /* 0x000000204d207825 */ /* 0x001fc800078e0050 */
[--C-:B------:R-:W-:Y:S01]  /*21b0*/  IMAD.WIDE.U32 R36, R37, 0x20, R80.reuse ;  /* 0x0000002025247825 */ /* 0x100fe200078e0050 */
[----:B------:R-:W2:Y:S04]  /*21c0*/  LDG.E.128 R4, desc[UR6][R32.64] ;  /* 0x0000000620047981 */ /* 0x000ea8000c1e1d00 */
[----:B------:R-:W2:Y:S01]  /*21d0*/  LDG.E.128 R8, desc[UR6][R36.64] ;  /* 0x0000000624087981 */ /* 0x000ea2000c1e1d00 */
[----:B------:R-:W-:-:S03]  /*21e0*/  IMAD.WIDE.U32 R48, R49, 0x20, R80 ;  /* 0x0000002031307825 */ /* 0x000fc600078e0050 */
[----:B------:R-:W3:Y:S01]  /*21f0*/  LDG.E.128 R12, desc[UR6][R32.64+0x10] ;  /* 0x00001006200c7981 */ /* 0x000ee2000c1e1d00 */
[----:B------:R-:W-:-:S03]  /*2200*/  IMAD.WIDE.U32 R88, R89, 0x20, R80 ;  /* 0x0000002059587825 */ /* 0x000fc600078e0050 */
[----:B------:R-:W3:Y:S01]  /*2210*/  LDG.E.128 R16, desc[UR6][R36.64+0x10] ;  /* 0x0000100624107981 */ /* 0x000ee2000c1e1d00 */
[----:B------:R-:W-:-:S03]  /*2220*/  IMAD.WIDE.U32 R86, R87, 0x20, R80 ;  /* 0x0000002057567825 */ /* 0x000fc600078e0050 */
[----:B------:R-:W4:Y:S01]  /*2230*/  LDG.E.128 R20, desc[UR6][R48.64] ;  /* 0x0000000630147981 */ /* 0x000f22000c1e1d00 */
[----:B------:R-:W-:-:S03]  /*2240*/  IMAD.WIDE.U32 R84, R85, 0x20, R80 ;  /* 0x0000002055547825 */ /* 0x000fc600078e0050 */
[----:B------:R-:W4:Y:S01]  /*2250*/  LDG.E.128 R24, desc[UR6][R88.64] ;  /* 0x0000000658187981 */ /* 0x000f22000c1e1d00 */
[----:B------:R-:W-:-:S03]  /*2260*/  IMAD.WIDE.U32 R82, R83, 0x20, R80 ;  /* 0x0000002053527825 */ /* 0x000fc600078e0050 */
[----:B------:R-:W5:Y:S01]  /*2270*/  LDG.E.128 R28, desc[UR6][R48.64+0x10] ;  /* 0x00001006301c7981 */ /* 0x000f62000c1e1d00 */
[----:B------:R-:W-:-:S03]  /*2280*/  IMAD.WIDE.U32 R80, R45, 0x20, R80 ;  /* 0x000000202d507825 */ /* 0x000fc600078e0050 */
        /* <DEDUP_REMOVED lines=9> */
[----:B------:R-:W-:-:S02]  /*2320*/  VIADD R76, R76, 0x8 ;  /* 0x000000084c4c7836 */ /* 0x000fc40000000000 */
[----:B------:R-:W-:Y:S02]  /*2330*/  VIADD R78, R78, 0x800 ;  /* 0x000008004e4e7836 */ /* 0x000fe40000000000 */
[----:B------:R-:W-:Y:S01]  /*2340*/  VIADD R77, R77, 0x800 ;  /* 0x000008004d4d7836 */ /* 0x000fe20000000000 */
        /* <DEDUP_REMOVED lines=26> */
[----:B------:R-:W-:Y:S05]  /*24f0*/  BSYNC.RECONVERGENT B3 ;  /* 0x0000000000037941 */ /* 0x000fea0003800200 */
.L_x_380:
[----:B------:R-:W-:-:S07]  /*2500*/  VIADD R37, R78, 0xfffffc00 ;  /* 0xfffffc004e257836 */ /* 0x000fce0000000000 */
.L_x_379:
[----:B------:R-:W-:Y:S05]  /*2510*/  BSYNC.RECONVERGENT B2 ;  /* 0x0000000000027941 */ /* 0x000fea0003800200 */
.L_x_378:
        /* <DEDUP_REMOVED lines=36> */
.L_x_383:
[----:B------:R-:W-:Y:S05]  /*2760*/  BSYNC.RECONVERGENT B2 ;  /* 0x0000000000027941 */ /* 0x000fea0003800200 */
.L_x_382:
[----:B------:R-:W-:Y:S05]  /*2770*/  @!P1 BRA `(.L_x_377) ;  /* 0x0000000000749947 */ /* 0x000fea0003800000 */
[----:B------:R-:W-:Y:S02]  /*2780*/  ISETP.NE.AND P1, PT, R71, 0x1, PT ;  /* 0x000000014700780c */ /* 0x000fe40003f25270 */
[----:B------:R-:W-:-:S11]  /*2790*/  LOP3.LUT P0, RZ, R75, 0x100, RZ, 0xc0, !PT ;  /* 0x000001004bff7812 */ /* 0x000fd6000780c0ff */
[----:B------:R-:W0:Y:S01]  /*27a0*/  @P1 LDC.64 R4, c[0x0][0x380] ;  /* 0x0000e000ff041b82 */ /* 0x000e220000000a00 */
[C---:B------:R-:W-:Y:S02]  /*27b0*/  @P1 IMAD.IADD R7, R37.reuse, 0x1, R2 ;  /* 0x0000000125071824 */ /* 0x040fe400078e0202 */
[----:B------:R-:W-:Y:S02]  /*27c0*/  @P1 VIADD R37, R37, 0x200 ;  /* 0x0000020025251836 */ /* 0x000fe40000000000 */
[----:B------:R-:W-:-:S03]  /*27d0*/  @P1 VIADD R3, R7, 0x100 ;  /* 0x0000010007031836 */ /* 0x000fc60000000000 */
[----:B------:R-:W1:Y:S01]  /*27e0*/  @!P0 LDC.64 R8, c[0x0][0x380] ;  /* 0x0000e000ff088b82 */ /* 0x000e620000000a00 */
[----:B0-----:R-:W-:-:S04]  /*27f0*/  @P1 IMAD.WIDE.U32 R6, R7, 0x20, R4 ;  /* 0x0000002007061825 */ /* 0x001fc800078e0004 */
[----:B------:R-:W-:Y:S01]  /*2800*/  @P1 IMAD.WIDE.U32 R4, R3, 0x20, R4 ;  /* 0x0000002003041825 */ /* 0x000fe200078e0004 */
[----:B------:R-:W2:Y:S03]  /*2810*/  @P1 LDG.E.128 R16, desc[UR6][R6.64] ;  /* 0x0000000606101981 */ /* 0x000ea6000c1e1d00 */
[----:B------:R-:W-:Y:S01]  /*2820*/  @!P0 IMAD.IADD R3, R37, 0x1, R2 ;  /* 0x0000000125038824 */ /* 0x000fe200078e0202 */
[----:B------:R-:W2:Y:S03]  /*2830*/  @P1 LDG.E.128 R24, desc[UR6][R4.64] ;  /* 0x0000000604181981 */ /* 0x000ea6000c1e1d00 */
[----:B-1----:R-:W-:Y:S01]  /*2840*/  @!P0 IMAD.WIDE.U32 R2, R3, 0x20, R8 ;  /* 0x0000002003028825 */ /* 0x002fe200078e0008 */
        /* <DEDUP_REMOVED lines=16> */
.L_x_377:
[----:B------:R-:W-:Y:S05]  /*2950*/  BSYNC.RECONVERGENT B1 ;  /* 0x0000000000017941 */ /* 0x000fea0003800200 */
.L_x_375:
        /* <DEDUP_REMOVED lines=78> */
.L_x_385:
[----:B------:R-:W-:Y:S05]  /*2e40*/  BSYNC.RECONVERGENT B1 ;  /* 0x0000000000017941 */ /* 0x000fea0003800200 */
.L_x_384:
        /* <DEDUP_REMOVED lines=44> */
.L_x_373:
[----:B------:R-:W-:Y:S05]  /*3110*/  BSYNC.RECONVERGENT B0 ;  /* 0x0000000000007941 */ /* 0x000fea0003800200 */
.L_x_361:
        /* <DEDUP_REMOVED lines=19> */
.L_x_386:
        /* <DEDUP_REMOVED lines=11> */
.L_x_460:


//--------------------- .text._ZN3cub18CUB_300001_SM_10006detail8for_each13static_kernelINS2_12policy_hub_t12policy_500_tElN6thrust24THRUST_300001_SM_1000_NS8cuda_cub6__fill7functorINS7_6detail15normal_iteratorINS7_10device_ptrIiEEEEiEEEEvT0_T1_ --------------------------
	.section	.text._ZN3cub18CUB_300001_SM_10006detail8for_each13static_kernelINS2_12policy_hub_t12policy_500_tElN6thrust24THRUST_300001_SM_1000_NS8cuda_cub6__fill7functorINS7_6detail15normal_iteratorINS7_10device_ptrIiEEEEiEEEEvT0_T1_,"ax",@progbits
	.align	128
        .global         _ZN3cub18CUB_300001_SM_10006detail8for_each13static_kernelINS2_12policy_hub_t12policy_500_tElN6thrust24THRUST_300001_SM_1000_NS8cuda_cub6__fill7functorINS7_6detail15normal_iteratorINS7_10device_ptrIiEEEEiEEEEvT0_T1_
        .type           _ZN3cub18CUB_300001_SM_10006detail8for_each13static_kernelINS2_12policy_hub_t12policy_500_tElN6thrust24THRUST_300001_SM_1000_NS8cuda_cub6__fill7functorINS7_6detail15normal_iteratorINS7_10device_ptrIiEEEEiEEEEvT0_T1_,@function
        .size           _ZN3cub18CUB_300001_SM_10006detail8for_each13static_kernelINS2_12policy_hub_t12policy_500_tElN6thrust24THRUST_300001_SM_1000_NS8cuda_cub6__fill7functorINS7_6detail15normal_iteratorINS7_10device_ptrIiEEEEiEEEEvT0_T1_,(.L_x_461 - _ZN3cub18CUB_300001_SM_10006detail8for_each13static_kernelINS2_12policy_hub_t12policy_500_tElN6thrust24THRUST_300001_SM_1000_NS8cuda_cub6__fill7functorINS7_6detail15normal_iteratorINS7_10device_ptrIiEEEEiEEEEvT0_T1_)
        .other          _ZN3cub18CUB_300001_SM_10006detail8for_each13static_kernelINS2_12policy_hub_t12policy_500_tElN6thrust24THRUST_300001_SM_1000_NS8cuda_cub6__fill7functorINS7_6detail15normal_iteratorINS7_10device_ptrIiEEEEiEEEEvT0_T1_,@"STO_CUDA_ENTRY STV_DEFAULT"
_ZN3cub18CUB_300001_SM_10006detail8for_each13static_kernelINS2_12policy_hub_t12policy_500_tElN6thrust24THRUST_300001_SM_1000_NS8cuda_cub6__fill7functorINS7_6detail15normal_iteratorINS7_10device_ptrIiEEEEiEEEEvT0_T1_:
.text._ZN3cub18CUB_300001_SM_10006detail8for_each13static_kernelINS2_12policy_hub_t12policy_500_tElN6thrust24THRUST_300001_SM_1000_NS8cuda_cub6__fill7functorINS7_6detail15normal_iteratorINS7_10device_ptrIiEEEEiEEEEvT0_T1_:
[----:B------:R-:W-:Y:S08]  /*0000*/  LDC R1, c[0x0][0x37c] ;  /* 0x0000df00ff017b82 */ /* 0x000ff00000000800 */
[----:B------:R-:W0:Y:S01]  /*0010*/  S2UR UR4, SR_CTAID.X ;  /* 0x00000000000479c3 */ /* 0x000e220000002500 */
[----:B------:R-:W1:Y:S01]  /*0020*/  LDCU.64 UR6, c[0x0][0x380] ;  /* 0x00007000ff0677ac */ /* 0x000e620008000a00 */
[----:B------:R-:W2:Y:S01]  /*0030*/  LDCU.64 UR8, c[0x0][0x358] ;  /* 0x00006b00ff0877ac */ /* 0x000ea20008000a00 */
[----:B0-----:R-:W-:-:S04]  /*0040*/  UIMAD.WIDE.U32 UR4, UR4, 0x200, URZ ;  /* 0x00000200040478a5 */ /* 0x001fc8000f8e00ff */
[----:B-1----:R-:W-:-:S04]  /*0050*/  UIADD3 UR6, UP0, UPT, -UR4, UR6, URZ ;  /* 0x0000000604067290 */ /* 0x002fc8000ff1e1ff */
[----:B------:R-:W-:Y:S02]  /*0060*/  UIADD3.X UR7, UPT, UPT, ~UR5, UR7, URZ, UP0, !UPT ;  /* 0x0000000705077290 */ /* 0x000fe400087fe5ff */
[----:B------:R-:W-:-:S04]  /*0070*/  UISETP.GE.U32.AND UP0, UPT, UR6, 0x200, UPT ;  /* 0x000002000600788c */ /* 0x000fc8000bf06070 */
[----:B------:R-:W-:-:S09]  /*0080*/  UISETP.GE.AND.EX UP0, UPT, UR7, URZ, UPT, UP0 ;  /* 0x000000ff0700728c */ /* 0x000fd2000bf06300 */
[----:B--2---:R-:W-:Y:S05]  /*0090*/  BRA.U !UP0, `(.L_x_387) ;  /* 0x0000000108287547 */ /* 0x004fea000b800000 */
[----:B------:R-:W0:Y:S01]  /*00a0*/  S2R R0, SR_TID.X ;  /* 0x0000000000007919 */ /* 0x000e220000002100 */
[----:B------:R-:W1:Y:S01]  /*00b0*/  LDCU.64 UR6, c[0x0][0x388] ;  /* 0x00007100ff0677ac */ /* 0x000e620008000a00 */
[----:B------:R-:W2:Y:S01]  /*00c0*/  LDC R5, c[0x0][0x390] ;  /* 0x0000e400ff057b82 */ /* 0x000ea20000000800 */
[----:B0-----:R-:W-:-:S05]  /*00d0*/  IADD3 R0, P0, PT, R0, UR4, RZ ;  /* 0x0000000400007c10 */ /* 0x001fca000ff1e0ff */
[----:B------:R-:W-:Y:S01]  /*00e0*/  IMAD.X R3, RZ, RZ, UR5, P0 ;  /* 0x00000005ff037e24 */ /* 0x000fe200080e06ff */
[----:B-1----:R-:W-:-:S04]  /*00f0*/  LEA R2, P0, R0, UR6, 0x2 ;  /* 0x0000000600027c11 */ /* 0x002fc8000f8010ff */
[----:B------:R-:W-:-:S05]  /*0100*/  LEA.HI.X R3, R0, UR7, R3, 0x2, P0 ;  /* 0x0000000700037c11 */ /* 0x000fca00080f1403 */
[----:B--2---:R-:W-:Y:S04]  /*0110*/  STG.E desc[UR8][R2.64], R5 ;  /* 0x0000000502007986 */ /* 0x004fe8000c101908 */
[----:B------:R-:W-:Y:S01]  /*0120*/  STG.E desc[UR8][R2.64+0x400], R5 ;  /* 0x0004000502007986 */ /* 0x000fe2000c101908 */
[----:B------:R-:W-:Y:S05]  /*0130*/  EXIT ;  /* 0x000000000000794d */ /* 0x000fea0003800000 */
.L_x_387:
[----:B------:R-:W0:Y:S01]  /*0140*/  S2R R0, SR_TID.X ;  /* 0x0000000000007919 */ /* 0x000e220000002100 */
[----:B------:R-:W-:Y:S01]  /*0150*/  USHF.R.S32.HI UR7, URZ, 0x1f, UR6 ;  /* 0x0000001fff077899 */ /* 0x000fe20008011406 */
[----:B------:R-:W1:Y:S05]  /*0160*/  LDCU.64 UR10, c[0x0][0x388] ;  /* 0x00007100ff0a77ac */ /* 0x000e6a0008000a00 */
[----:B------:R-:W-:Y:S02]  /*0170*/  IMAD.U32 R2, RZ, RZ, UR7 ;  /* 0x00000007ff027e24 */ /* 0x000fe4000f8e00ff */
[----:B------:R-:W-:Y:S01]  /*0180*/  IMAD.U32 R4, RZ, RZ, UR7 ;  /* 0x00000007ff047e24 */ /* 0x000fe2000f8e00ff */
[----:B0-----:R-:W-:-:S04]  /*0190*/  ISETP.LT.U32.AND P0, PT, R0, UR6, PT ;  /* 0x0000000600007c0c */ /* 0x001fc8000bf01070 */
[----:B------:R-:W-:Y:S01]  /*01a0*/  ISETP.GT.AND.EX P0, PT, R2, RZ, PT, P0 ;  /* 0x000000ff0200720c */ /* 0x000fe20003f04300 */
[C---:B------:R-:W-:Y:S01]  /*01b0*/  VIADD R2, R0.reuse, 0x100 ;  /* 0x0000010000027836 */ /* 0x040fe20000000000 */
[----:B------:R-:W-:-:S04]  /*01c0*/  IADD3 R0, P2, PT, R0, UR4, RZ ;  /* 0x0000000400007c10 */ /* 0x000fc8000ff5e0ff */
[----:B------:R-:W-:Y:S01]  /*01d0*/  ISETP.LT.U32.AND P1, PT, R2, UR6, PT ;  /* 0x0000000602007c0c */ /* 0x000fe2000bf21070 */
[----:B------:R-:W-:Y:S01]  /*01e0*/  IMAD.X R3, RZ, RZ, UR5, P2 ;  /* 0x00000005ff037e24 */ /* 0x000fe200090e06ff */
[----:B-1----:R-:W-:Y:S02]  /*01f0*/  LEA R2, P2, R0, UR10, 0x2 ;  /* 0x0000000a00027c11 */ /* 0x002fe4000f8410ff */
[----:B------:R-:W-:Y:S02]  /*0200*/  ISETP.GT.AND.EX P1, PT, R4, RZ, PT, P1 ;  /* 0x000000ff0400720c */ /* 0x000fe40003f24310 */
[----:B------:R-:W-:Y:S01]  /*0210*/  LEA.HI.X R3, R0, UR11, R3, 0x2, P2 ;  /* 0x0000000b00037c11 */ /* 0x000fe200090f1403 */
[----:B------:R-:W0:Y:S04]  /*0220*/  @P0 LDC R5, c[0x0][0x390] ;  /* 0x0000e400ff050b82 */ /* 0x000e280000000800 */
[----:B0-----:R0:W-:Y:S06]  /*0230*/  @P0 STG.E desc[UR8][R2.64], R5 ;  /* 0x0000000502000986 */ /* 0x0011ec000c101908 */
[----:B------:R-:W-:Y:S05]  /*0240*/  @!P1 EXIT ;  /* 0x000000000000994d */ /* 0x000fea0003800000 */
[----:B0-----:R-:W0:Y:S02]  /*0250*/  LDC R5, c[0x0][0x390] ;  /* 0x0000e400ff057b82 */ /* 0x001e240000000800 */
[----:B0-----:R-:W-:Y:S01]  /*0260*/  STG.E desc[UR8][R2.64+0x400], R5 ;  /* 0x0004000502007986 */ /* 0x001fe2000c101908 */
[----:B------:R-:W-:Y:S05]  /*0270*/  EXIT ;  /* 0x000000000000794d */ /* 0x000fea0003800000 */
.L_x_388:
        /* <DEDUP_REMOVED lines=16> */
.L_x_461:


//--------------------- .text._ZN3cub18CUB_300001_SM_10006detail8for_each13static_kernelINS2_12policy_hub_t12policy_500_tEmN6thrust24THRUST_300001_SM_1000_NS8cuda_cub20__uninitialized_fill7functorINS7_10device_ptrIiEEiEEEEvT0_T1_ --------------------------
	.section	.text._ZN3cub18CUB_300001_SM_10006detail8for_each13static_kernelINS2_12policy_hub_t12policy_500_tEmN6thrust24THRUST_300001_SM_1000_NS8cuda_cub20__uninitialized_fill7functorINS7_10device_ptrIiEEiEEEEvT0_T1_,"ax",@progbits
	.align	128
        .global         _ZN3cub18CUB_300001_SM_10006detail8for_each13static_kernelINS2_12policy_hub_t12policy_500_tEmN6thrust24THRUST_300001_SM_1000_NS8cuda_cub20__uninitialized_fill7functorINS7_10device_ptrIiEEiEEEEvT0_T1_
        .type           _ZN3cub18CUB_300001_SM_10006detail8for_each13static_kernelINS2_12policy_hub_t12policy_500_tEmN6thrust24THRUST_300001_SM_1000_NS8cuda_cub20__uninitialized_fill7functorINS7_10device_ptrIiEEiEEEEvT0_T1_,@function
        .size           _ZN3cub18CUB_300001_SM_10006detail8for_each13static_kernelINS2_12policy_hub_t12policy_500_tEmN6thrust24THRUST_300001_SM_1000_NS8cuda_cub20__uninitialized_fill7functorINS7_10device_ptrIiEEiEEEEvT0_T1_,(.L_x_462 - _ZN3cub18CUB_300001_SM_10006detail8for_each13static_kernelINS2_12policy_hub_t12policy_500_tEmN6thrust24THRUST_300001_SM_1000_NS8cuda_cub20__uninitialized_fill7functorINS7_10device_ptrIiEEiEEEEvT0_T1_)
        .other          _ZN3cub18CUB_300001_SM_10006detail8for_each13static_kernelINS2_12policy_hub_t12policy_500_tEmN6thrust24THRUST_300001_SM_1000_NS8cuda_cub20__uninitialized_fill7functorINS7_10device_ptrIiEEiEEEEvT0_T1_,@"STO_CUDA_ENTRY STV_DEFAULT"
_ZN3cub18CUB_300001_SM_10006detail8for_each13static_kernelINS2_12policy_hub_t12policy_500_tEmN6thrust24THRUST_300001_SM_1000_NS8cuda_cub20__uninitialized_fill7functorINS7_10device_ptrIiEEiEEEEvT0_T1_:
.text._ZN3cub18CUB_300001_SM_10006detail8for_each13static_kernelINS2_12policy_hub_t12policy_500_tEmN6thrust24THRUST_300001_SM_1000_NS8cuda_cub20__uninitialized_fill7functorINS7_10device_ptrIiEEiEEEEvT0_T1_:
        /* <DEDUP_REMOVED lines=8> */
[----:B------:R-:W-:-:S09]  /*0080*/  UISETP.GE.U32.AND.EX UP0, UPT, UR7, URZ, UPT, UP0 ;  /* 0x000000ff0700728c */ /* 0x000fd2000bf06100 */
        /* <DEDUP_REMOVED lines=11> */
.L_x_389:
[----:B------:R-:W0:Y:S01]  /*0140*/  S2R R0, SR_TID.X ;  /* 0x0000000000007919 */ /* 0x000e220000002100 */
[----:B------:R-:W-:Y:S01]  /*0150*/  IMAD.U32 R2, RZ, RZ, UR7 ;  /* 0x00000007ff027e24 */ /* 0x000fe2000f8e00ff */
[----:B------:R-:W1:Y:S01]  /*0160*/  LDCU.64 UR10, c[0x0][0x388] ;  /* 0x00007100ff0a77ac */ /* 0x000e620008000a00 */
[----:B------:R-:W-:Y:S01]  /*0170*/  IMAD.U32 R4, RZ, RZ, UR7 ;  /* 0x00000007ff047e24 */ /* 0x000fe2000f8e00ff */
[----:B0-----:R-:W-:-:S04]  /*0180*/  ISETP.LT.U32.AND P0, PT, R0, UR6, PT ;  /* 0x0000000600007c0c */ /* 0x001fc8000bf01070 */
[----:B------:R-:W-:Y:S01]  /*0190*/  ISETP.GT.U32.AND.EX P0, PT, R2, RZ, PT, P0 ;  /* 0x000000ff0200720c */ /* 0x000fe20003f04100 */
[C---:B------:R-:W-:Y:S01]  /*01a0*/  VIADD R2, R0.reuse, 0x100 ;  /* 0x0000010000027836 */ /* 0x040fe20000000000 */
[----:B------:R-:W-:-:S04]  /*01b0*/  IADD3 R0, P2, PT, R0, UR4, RZ ;  /* 0x0000000400007c10 */ /* 0x000fc8000ff5e0ff */
[----:B------:R-:W-:Y:S01]  /*01c0*/  ISETP.LT.U32.AND P1, PT, R2, UR6, PT ;  /* 0x0000000602007c0c */ /* 0x000fe2000bf21070 */
[----:B------:R-:W-:Y:S01]  /*01d0*/  IMAD.X R3, RZ, RZ, UR5, P2 ;  /* 0x00000005ff037e24 */ /* 0x000fe200090e06ff */
[----:B-1----:R-:W-:Y:S02]  /*01e0*/  LEA R2, P2, R0, UR10, 0x2 ;  /* 0x0000000a00027c11 */ /* 0x002fe4000f8410ff */
[----:B------:R-:W-:Y:S02]  /*01f0*/  ISETP.GT.U32.AND.EX P1, PT, R4, RZ, PT, P1 ;  /* 0x000000ff0400720c */ /* 0x000fe40003f24110 */
[----:B------:R-:W-:Y:S01]  /*0200*/  LEA.HI.X R3, R0, UR11, R3, 0x2, P2 ;  /* 0x0000000b00037c11 */ /* 0x000fe200090f1403 */
[----:B------:R-:W0:Y:S04]  /*0210*/  @P0 LDC R5, c[0x0][0x390] ;  /* 0x0000e400ff050b82 */ /* 0x000e280000000800 */
[----:B0-----:R0:W-:Y:S06]  /*0220*/  @P0 STG.E desc[UR8][R2.64], R5 ;  /* 0x0000000502000986 */ /* 0x0011ec000c101908 */
[----:B------:R-:W-:Y:S05]  /*0230*/  @!P1 EXIT ;  /* 0x000000000000994d */ /* 0x000fea0003800000 */
[----:B0-----:R-:W0:Y:S02]  /*0240*/  LDC R5, c[0x0][0x390] ;  /* 0x0000e400ff057b82 */ /* 0x001e240000000800 */
[----:B0-----:R-:W-:Y:S01]  /*0250*/  STG.E desc[UR8][R2.64+0x400], R5 ;  /* 0x0004000502007986 */ /* 0x001fe2000c101908 */
[----:B------:R-:W-:Y:S05]  /*0260*/  EXIT ;  /* 0x000000000000794d */ /* 0x000fea0003800000 */
.L_x_390:
        /* <DEDUP_REMOVED lines=9> */
.L_x_462:


//--------------------- .text._ZN3cub18CUB_300001_SM_10006detail8for_each13static_kernelINS2_12policy_hub_t12policy_500_tEmNS2_12op_wrapper_tImN6thrust24THRUST_300001_SM_1000_NS6detail23allocator_traits_detail24construct1_via_allocatorINS8_16device_allocatorI8LBVHNodeEEEENS8_10device_ptrISD_EEEEEEvT0_T1_ --------------------------
	.section	.text._ZN3cub18CUB_300001_SM_10006detail8for_each13static_kernelINS2_12policy_hub_t12policy_500_tEmNS2_12op_wrapper_tImN6thrust24THRUST_300001_SM_1000_NS6detail23allocator_traits_detail24construct1_via_allocatorINS8_16device_allocatorI8LBVHNodeEEEENS8_10device_ptrISD_EEEEEEvT0_T1_,"ax",@progbits
	.align	128
        .global         _ZN3cub18CUB_300001_SM_10006detail8for_each13static_kernelINS2_12policy_hub_t12policy_500_tEmNS2_12op_wrapper_tImN6thrust24THRUST_300001_SM_1000_NS6detail23allocator_traits_detail24construct1_via_allocatorINS8_16device_allocatorI8LBVHNodeEEEENS8_10device_ptrISD_EEEEEEvT0_T1_
        .type           _ZN3cub18CUB_300001_SM_10006detail8for_each13static_kernelINS2_12policy_hub_t12policy_500_tEmNS2_12op_wrapper_tImN6thrust24THRUST_300001_SM_1000_NS6detail23allocator_traits_detail24construct1_via_allocatorINS8_16device_allocatorI8LBVHNodeEEEENS8_10device_ptrISD_EEEEEEvT0_T1_,@function
        .size           _ZN3cub18CUB_300001_SM_10006detail8for_each13static_kernelINS2_12policy_hub_t12policy_500_tEmNS2_12op_wrapper_tImN6thrust24THRUST_300001_SM_1000_NS6detail23allocator_traits_detail24construct1_via_allocatorINS8_16device_allocatorI8LBVHNodeEEEENS8_10device_ptrISD_EEEEEEvT0_T1_,(.L_x_463 - _ZN3cub18CUB_300001_SM_10006detail8for_each13static_kernelINS2_12policy_hub_t12policy_500_tEmNS2_12op_wrapper_tImN6thrust24THRUST_300001_SM_1000_NS6detail23allocator_traits_detail24construct1_via_allocatorINS8_16device_allocatorI8LBVHNodeEEEENS8_10device_ptrISD_EEEEEEvT0_T1_)
        .other          _ZN3cub18CUB_300001_SM_10006detail8for_each13static_kernelINS2_12policy_hub_t12policy_500_tEmNS2_12op_wrapper_tImN6thrust24THRUST_300001_SM_1000_NS6detail23allocator_traits_detail24construct1_via_allocatorINS8_16device_allocatorI8LBVHNodeEEEENS8_10device_ptrISD_EEEEEEvT0_T1_,@"STO_CUDA_ENTRY STV_DEFAULT"
_ZN3cub18CUB_300001_SM_10006detail8for_each13static_kernelINS2_12policy_hub_t12policy_500_tEmNS2_12op_wrapper_tImN6thrust24THRUST_300001_SM_1000_NS6detail23allocator_traits_detail24construct1_via_allocatorINS8_16device_allocatorI8LBVHNodeEEEENS8_10device_ptrISD_EEEEEEvT0_T1_:
.text._ZN3cub18CUB_300001_SM_10006detail8for_each13static_kernelINS2_12policy_hub_t12policy_500_tEmNS2_12op_wrapper_tImN6thrust24THRUST_300001_SM_1000_NS6detail23allocator_traits_detail24construct1_via_allocatorINS8_16device_allocatorI8LBVHNodeEEEENS8_10device_ptrISD_EEEEEEvT0_T1_:
        /* <DEDUP_REMOVED lines=11> */
[----:B------:R-:W1:Y:S01]  /*00b0*/  LDC.64 R2, c[0x0][0x388] ;  /* 0x0000e200ff027b82 */ /* 0x000e620000000a00 */
[----:B------:R-:W-:Y:S01]  /*00c0*/  IMAD.MOV.U32 R4, RZ, RZ, 0xff ;  /* 0x000000ffff047424 */ /* 0x000fe200078e00ff */
[----:B0-----:R-:W-:-:S05]  /*00d0*/  IADD3 R5, P0, PT, R0, UR4, RZ ;  /* 0x0000000400057c10 */ /* 0x001fca000ff1e0ff */
[----:B------:R-:W-:Y:S02]  /*00e0*/  IMAD.X R0, RZ, RZ, UR5, P0 ;  /* 0x00000005ff007e24 */ /* 0x000fe400080e06ff */
[----:B-1----:R-:W-:-:S04]  /*00f0*/  IMAD.WIDE.U32 R2, R5, 0x30, R2 ;  /* 0x0000003005027825 */ /* 0x002fc800078e0002 */
[----:B------:R-:W-:Y:S02]  /*0100*/  IMAD R5, R0, 0x30, RZ ;  /* 0x0000003000057824 */ /* 0x000fe400078e02ff */
[----:B------:R-:W-:-:S03]  /*0110*/  HFMA2 R0, -RZ, RZ, 0, 7.569789886474609375e-06 ;  /* 0x0000007fff007431 */ /* 0x000fc600000001ff */
[----:B------:R-:W-:-:S05]  /*0120*/  IADD3 R3, PT, PT, R3, R5, RZ ;  /* 0x0000000503037210 */ /* 0x000fca0007ffe0ff */
[----:B------:R-:W-:Y:S04]  /*0130*/  STG.E.128 desc[UR8][R2.64], RZ ;  /* 0x000000ff02007986 */ /* 0x000fe8000c101d08 */
[----:B------:R-:W-:Y:S04]  /*0140*/  STG.E.128 desc[UR8][R2.64+0x10], RZ ;  /* 0x000010ff02007986 */ /* 0x000fe8000c101d08 */
[----:B------:R-:W-:Y:S04]  /*0150*/  STG.E.128 desc[UR8][R2.64+0x3000], RZ ;  /* 0x003000ff02007986 */ /* 0x000fe8000c101d08 */
[----:B------:R-:W-:Y:S04]  /*0160*/  STG.E.128 desc[UR8][R2.64+0x3010], RZ ;  /* 0x003010ff02007986 */ /* 0x000fe8000c101d08 */
[----:B------:R-:W-:Y:S04]  /*0170*/  STG.E.U8 desc[UR8][R2.64+0x3], R0 ;  /* 0x0000030002007986 */ /* 0x000fe8000c101108 */
        /* <DEDUP_REMOVED lines=48> */
[----:B------:R-:W-:Y:S01]  /*0480*/  STG.E.U8 desc[UR8][R2.64+0x3018], R4 ;  /* 0x0030180402007986 */ /* 0x000fe2000c101108 */
[----:B------:R-:W-:Y:S05]  /*0490*/  EXIT ;  /* 0x000000000000794d */ /* 0x000fea0003800000 */
.L_x_391:
[----:B------:R-:W0:Y:S01]  /*04a0*/  S2R R0, SR_TID.X ;  /* 0x0000000000007919 */ /* 0x000e220000002100 */
[----:B------:R-:W1:Y:S01]  /*04b0*/  LDC.64 R2, c[0x0][0x388] ;  /* 0x0000e200ff027b82 */ /* 0x000e620000000a00 */
[----:B------:R-:W-:Y:S01]  /*04c0*/  MOV R6, UR7 ;  /* 0x0000000700067c02 */ /* 0x000fe20008000f00 */
[----:B------:R-:W-:Y:S01]  /*04d0*/  BSSY.RECONVERGENT B0, `(.L_x_392) ;  /* 0x000002a000007945 */ /* 0x000fe20003800200 */
[C---:B0-----:R-:W-:Y:S01]  /*04e0*/  IADD3 R5, P0, PT, R0.reuse, UR4, RZ ;  /* 0x0000000400057c10 */ /* 0x041fe2000ff1e0ff */
[C---:B------:R-:W-:Y:S01]  /*04f0*/  VIADD R4, R0.reuse, 0x100 ;  /* 0x0000010000047836 */ /* 0x040fe20000000000 */
[----:B------:R-:W-:Y:S02]  /*0500*/  ISETP.LT.U32.AND P1, PT, R0, UR6, PT ;  /* 0x0000000600007c0c */ /* 0x000fe4000bf21070 */
[----:B------:R-:W-:Y:S01]  /*0510*/  IADD3.X R0, PT, PT, RZ, UR5, RZ, P0, !PT ;  /* 0x00000005ff007c10 */ /* 0x000fe200087fe4ff */
[----:B-1----:R-:W-:Y:S01]  /*0520*/  IMAD.WIDE.U32 R2, R5, 0x30, R2 ;  /* 0x0000003005027825 */ /* 0x002fe200078e0002 */
[----:B------:R-:W-:-:S03]  /*0530*/  ISETP.LT.U32.AND P0, PT, R4, UR6, PT ;  /* 0x0000000604007c0c */ /* 0x000fc6000bf01070 */
[----:B------:R-:W-:Y:S01]  /*0540*/  IMAD.U32 R4, RZ, RZ, UR7 ;  /* 0x00000007ff047e24 */ /* 0x000fe2000f8e00ff */
[----:B------:R-:W-:Y:S01]  /*0550*/  ISETP.GT.U32.AND.EX P0, PT, R6, RZ, PT, P0 ;  /* 0x000000ff0600720c */ /* 0x000fe20003f04100 */
[----:B------:R-:W-:-:S03]  /*0560*/  IMAD R5, R0, 0x30, RZ ;  /* 0x0000003000057824 */ /* 0x000fc600078e02ff */
[----:B------:R-:W-:Y:S01]  /*0570*/  ISETP.GT.U32.AND.EX P1, PT, R4, RZ, PT, P1 ;  /* 0x000000ff0400720c */ /* 0x000fe20003f24110 */
[----:B------:R-:W-:-:S12]  /*0580*/  IMAD.IADD R3, R3, 0x1, R5 ;  /* 0x0000000103037824 */ /* 0x000fd800078e0205 */
[----:B------:R-:W-:Y:S05]  /*0590*/  @!P1 BRA `(.L_x_393) ;  /* 0x0000000000749947 */ /* 0x000fea0003800000 */
[----:B------:R-:W-:Y:S01]  /*05a0*/  MOV R0, 0x7f ;  /* 0x0000007f00007802 */ /* 0x000fe20000000f00 */
[----:B------:R-:W-:Y:S01]  /*05b0*/  IMAD.MOV.U32 R4, RZ, RZ, 0xff ;  /* 0x000000ffff047424 */ /* 0x000fe200078e00ff */
[----:B------:R0:W-:Y:S04]  /*05c0*/  STG.E.128 desc[UR8][R2.64], RZ ;  /* 0x000000ff02007986 */ /* 0x0001e8000c101d08 */
[----:B------:R0:W-:Y:S04]  /*05d0*/  STG.E.128 desc[UR8][R2.64+0x10], RZ ;  /* 0x000010ff02007986 */ /* 0x0001e8000c101d08 */
[----:B------:R0:W-:Y:S04]  /*05e0*/  STG.E.U8 desc[UR8][R2.64+0x3], R0 ;  /* 0x0000030002007986 */ /* 0x0001e8000c101108 */
        /* <DEDUP_REMOVED lines=23> */
[----:B------:R0:W-:Y:S02]  /*0760*/  STG.E.128 desc[UR8][R2.64+0x20], RZ ;  /* 0x000020ff02007986 */ /* 0x0001e4000c101d08 */
.L_x_393:
[----:B------:R-:W-:Y:S05]  /*0770*/  BSYNC.RECONVERGENT B0 ;  /* 0x0000000000007941 */ /* 0x000fea0003800200 */
.L_x_392:
[----:B------:R-:W-:Y:S05]  /*0780*/  @!P0 EXIT ;  /* 0x000000000000894d */ /* 0x000fea0003800000 */
[----:B0-----:R-:W-:Y:S02]  /*0790*/  HFMA2 R0, -RZ, RZ, 0, 7.569789886474609375e-06 ;  /* 0x0000007fff007431 */ /* 0x001fe400000001ff */
[----:B------:R-:W-:Y:S01]  /*07a0*/  IMAD.MOV.U32 R4, RZ, RZ, 0xff ;  /* 0x000000ffff047424 */ /* 0x000fe200078e00ff */
        /* <DEDUP_REMOVED lines=28> */
.L_x_394:
        /* <DEDUP_REMOVED lines=9> */
.L_x_463:


//--------------------- .text._ZN3cub18CUB_300001_SM_10006detail8for_each13static_kernelINS2_12policy_hub_t12policy_500_tEmN6thrust24THRUST_300001_SM_1000_NS8cuda_cub20__uninitialized_fill7functorINS7_10device_ptrIjEEjEEEEvT0_T1_ --------------------------
	.section	.text._ZN3cub18CUB_300001_SM_10006detail8for_each13static_kernelINS2_12policy_hub_t12policy_500_tEmN6thrust24THRUST_300001_SM_1000_NS8cuda_cub20__uninitialized_fill7functorINS7_10device_ptrIjEEjEEEEvT0_T1_,"ax",@progbits
	.align	128
        .global         _ZN3cub18CUB_300001_SM_10006detail8for_each13static_kernelINS2_12policy_hub_t12policy_500_tEmN6thrust24THRUST_300001_SM_1000_NS8cuda_cub20__uninitialized_fill7functorINS7_10device_ptrIjEEjEEEEvT0_T1_
        .type           _ZN3cub18CUB_300001_SM_10006detail8for_each13static_kernelINS2_12policy_hub_t12policy_500_tEmN6thrust24THRUST_300001_SM_1000_NS8cuda_cub20__uninitialized_fill7functorINS7_10device_ptrIjEEjEEEEvT0_T1_,@function
        .size           _ZN3cub18CUB_300001_SM_10006detail8for_each13static_kernelINS2_12policy_hub_t12policy_500_tEmN6thrust24THRUST_300001_SM_1000_NS8cuda_cub20__uninitialized_fill7functorINS7_10device_ptrIjEEjEEEEvT0_T1_,(.L_x_464 - _ZN3cub18CUB_300001_SM_10006detail8for_each13static_kernelINS2_12policy_hub_t12policy_500_tEmN6thrust24THRUST_300001_SM_1000_NS8cuda_cub20__uninitialized_fill7functorINS7_10device_ptrIjEEjEEEEvT0_T1_)
        .other          _ZN3cub18CUB_300001_SM_10006detail8for_each13static_kernelINS2_12policy_hub_t12policy_500_tEmN6thrust24THRUST_300001_SM_1000_NS8cuda_cub20__uninitialized_fill7functorINS7_10device_ptrIjEEjEEEEvT0_T1_,@"STO_CUDA_ENTRY STV_DEFAULT"
_ZN3cub18CUB_300001_SM_10006detail8for_each13static_kernelINS2_12policy_hub_t12policy_500_tEmN6thrust24THRUST_300001_SM_1000_NS8cuda_cub20__uninitialized_fill7functorINS7_10device_ptrIjEEjEEEEvT0_T1_:
.text._ZN3cub18CUB_300001_SM_10006detail8for_each13static_kernelINS2_12policy_hub_t12policy_500_tEmN6thrust24THRUST_300001_SM_1000_NS8cuda_cub20__uninitialized_fill7functorINS7_10device_ptrIjEEjEEEEvT0_T1_:
        /* <DEDUP_REMOVED lines=20> */
.L_x_395:
        /* <DEDUP_REMOVED lines=19> */
.L_x_396:
        /* <DEDUP_REMOVED lines=9> */
.L_x_464:


//--------------------- .text._ZN3cub18CUB_300001_SM_10006detail8for_each13static_kernelINS2_12policy_hub_t12policy_500_tEmNS2_12op_wrapper_tImN6thrust24THRUST_300001_SM_1000_NS6detail23allocator_traits_detail24construct1_via_allocatorINS8_16device_allocatorI9float3_cwEEEENS8_10device_ptrISD_EEEEEEvT0_T1_ --------------------------
	.section	.text._ZN3cub18CUB_300001_SM_10006detail8for_each13static_kernelINS2_12policy_hub_t12policy_500_tEmNS2_12op_wrapper_tImN6thrust24THRUST_300001_SM_1000_NS6detail23allocator_traits_detail24construct1_via_allocatorINS8_16device_allocatorI9float3_cwEEEENS8_10device_ptrISD_EEEEEEvT0_T1_,"ax",@progbits
	.align	128
        .global         _ZN3cub18CUB_300001_SM_10006detail8for_each13static_kernelINS2_12policy_hub_t12policy_500_tEmNS2_12op_wrapper_tImN6thrust24THRUST_300001_SM_1000_NS6detail23allocator_traits_detail24construct1_via_allocatorINS8_16device_allocatorI9float3_cwEEEENS8_10device_ptrISD_EEEEEEvT0_T1_
        .type           _ZN3cub18CUB_300001_SM_10006detail8for_each13static_kernelINS2_12policy_hub_t12policy_500_tEmNS2_12op_wrapper_tImN6thrust24THRUST_300001_SM_1000_NS6detail23allocator_traits_detail24construct1_via_allocatorINS8_16device_allocatorI9float3_cwEEEENS8_10device_ptrISD_EEEEEEvT0_T1_,@function
        .size           _ZN3cub18CUB_300001_SM_10006detail8for_each13static_kernelINS2_12policy_hub_t12policy_500_tEmNS2_12op_wrapper_tImN6thrust24THRUST_300001_SM_1000_NS6detail23allocator_traits_detail24construct1_via_allocatorINS8_16device_allocatorI9float3_cwEEEENS8_10device_ptrISD_EEEEEEvT0_T1_,(.L_x_465 - _ZN3cub18CUB_300001_SM_10006detail8for_each13static_kernelINS2_12policy_hub_t12policy_500_tEmNS2_12op_wrapper_tImN6thrust24THRUST_300001_SM_1000_NS6detail23allocator_traits_detail24construct1_via_allocatorINS8_16device_allocatorI9float3_cwEEEENS8_10device_ptrISD_EEEEEEvT0_T1_)
        .other          _ZN3cub18CUB_300001_SM_10006detail8for_each13static_kernelINS2_12policy_hub_t12policy_500_tEmNS2_12op_wrapper_tImN6thrust24THRUST_300001_SM_1000_NS6detail23allocator_traits_detail24construct1_via_allocatorINS8_16device_allocatorI9float3_cwEEEENS8_10device_ptrISD_EEEEEEvT0_T1_,@"STO_CUDA_ENTRY STV_DEFAULT"
_ZN3cub18CUB_300001_SM_10006detail8for_each13static_kernelINS2_12policy_hub_t12policy_500_tEmNS2_12op_wrapper_tImN6thrust24THRUST_300001_SM_1000_NS6detail23allocator_traits_detail24construct1_via_allocatorINS8_16device_allocatorI9float3_cwEEEENS8_10device_ptrISD_EEEEEEvT0_T1_:
.text._ZN3cub18CUB_300001_SM_10006detail8for_each13static_kernelINS2_12policy_hub_t12policy_500_tEmNS2_12op_wrapper_tImN6thrust24THRUST_300001_SM_1000_NS6detail23allocator_traits_detail24construct1_via_allocatorINS8_16device_allocatorI9float3_cwEEEENS8_10device_ptrISD_EEEEEEvT0_T1_:
        /* <DEDUP_REMOVED lines=12> */
[----:B0-----:R-:W-:-:S05]  /*00c0*/  IADD3 R0, P0, PT, R0, UR4, RZ ;  /* 0x0000000400007c10 */ /* 0x001fca000ff1e0ff */
[----:B------:R-:W-:Y:S01]  /*00d0*/  IMAD.X R3, RZ, RZ, UR5, P0 ;  /* 0x00000005ff037e24 */ /* 0x000fe200080e06ff */
[----:B-1----:R-:W-:-:S04]  /*00e0*/  LEA R2, P0, R0, UR6, 0x4 ;  /* 0x0000000600027c11 */ /* 0x002fc8000f8020ff */
[----:B------:R-:W-:-:S05]  /*00f0*/  LEA.HI.X R3, R0, UR7, R3, 0x4, P0 ;  /* 0x0000000700037c11 */ /* 0x000fca00080f2403 */
[----:B------:R-:W-:Y:S04]  /*0100*/  STG.E.64 desc[UR8][R2.64], RZ ;  /* 0x000000ff02007986 */ /* 0x000fe8000c101b08 */
[----:B------:R-:W-:Y:S04]  /*0110*/  STG.E desc[UR8][R2.64+0x8], RZ ;  /* 0x000008ff02007986 */ /* 0x000fe8000c101908 */
[----:B------:R-:W-:Y:S04]  /*0120*/  STG.E.64 desc[UR8][R2.64+0x1000], RZ ;  /* 0x001000ff02007986 */ /* 0x000fe8000c101b08 */
[----:B------:R-:W-:Y:S01]  /*0130*/  STG.E desc[UR8][R2.64+0x1008], RZ ;  /* 0x001008ff02007986 */ /* 0x000fe2000c101908 */
[----:B------:R-:W-:Y:S05]  /*0140*/  EXIT ;  /* 0x000000000000794d */ /* 0x000fea0003800000 */
.L_x_397:
[----:B------:R-:W0:Y:S01]  /*0150*/  S2R R0, SR_TID.X ;  /* 0x0000000000007919 */ /* 0x000e220000002100 */
[----:B------:R-:W1:Y:S01]  /*0160*/  LDCU.64 UR10, c[0x0][0x388] ;  /* 0x00007100ff0a77ac */ /* 0x000e620008000a00 */
[----:B------:R-:W-:Y:S02]  /*0170*/  IMAD.U32 R3, RZ, RZ, UR7 ;  /* 0x00000007ff037e24 */ /* 0x000fe4000f8e00ff */
[----:B------:R-:W-:Y:S02]  /*0180*/  IMAD.U32 R4, RZ, RZ, UR7 ;  /* 0x00000007ff047e24 */ /* 0x000fe4000f8e00ff */
[C---:B0-----:R-:W-:Y:S01]  /*0190*/  VIADD R2, R0.reuse, 0x100 ;  /* 0x0000010000027836 */ /* 0x041fe20000000000 */
[C---:B------:R-:W-:Y:S02]  /*01a0*/  ISETP.LT.U32.AND P0, PT, R0.reuse, UR6, PT ;  /* 0x0000000600007c0c */ /* 0x040fe4000bf01070 */
[----:B------:R-:W-:Y:S02]  /*01b0*/  IADD3 R0, P2, PT, R0, UR4, RZ ;  /* 0x0000000400007c10 */ /* 0x000fe4000ff5e0ff */
[----:B------:R-:W-:-:S02]  /*01c0*/  ISETP.LT.U32.AND P1, PT, R2, UR6, PT ;  /* 0x0000000602007c0c */ /* 0x000fc4000bf21070 */
[----:B------:R-:W-:Y:S01]  /*01d0*/  ISETP.GT.U32.AND.EX P0, PT, R3, RZ, PT, P0 ;  /* 0x000000ff0300720c */ /* 0x000fe20003f04100 */
[----:B------:R-:W-:Y:S01]  /*01e0*/  IMAD.X R3, RZ, RZ, UR5, P2 ;  /* 0x00000005ff037e24 */ /* 0x000fe200090e06ff */
[----:B------:R-:W-:Y:S02]  /*01f0*/  ISETP.GT.U32.AND.EX P1, PT, R4, RZ, PT, P1 ;  /* 0x000000ff0400720c */ /* 0x000fe40003f24110 */
[----:B-1----:R-:W-:-:S04]  /*0200*/  LEA R2, P2, R0, UR10, 0x4 ;  /* 0x0000000a00027c11 */ /* 0x002fc8000f8420ff */
[----:B------:R-:W-:-:S05]  /*0210*/  LEA.HI.X R3, R0, UR11, R3, 0x4, P2 ;  /* 0x0000000b00037c11 */ /* 0x000fca00090f2403 */
[----:B------:R0:W-:Y:S04]  /*0220*/  @P0 STG.E.64 desc[UR8][R2.64], RZ ;  /* 0x000000ff02000986 */ /* 0x0001e8000c101b08 */
[----:B------:R0:W-:Y:S01]  /*0230*/  @P0 STG.E desc[UR8][R2.64+0x8], RZ ;  /* 0x000008ff02000986 */ /* 0x0001e2000c101908 */
[----:B------:R-:W-:Y:S05]  /*0240*/  @!P1 EXIT ;  /* 0x000000000000994d */ /* 0x000fea0003800000 */
[----:B------:R-:W-:Y:S04]  /*0250*/  STG.E.64 desc[UR8][R2.64+0x1000], RZ ;  /* 0x001000ff02007986 */ /* 0x000fe8000c101b08 */
[----:B------:R-:W-:Y:S01]  /*0260*/  STG.E desc[UR8][R2.64+0x1008], RZ ;  /* 0x001008ff02007986 */ /* 0x000fe2000c101908 */
[----:B------:R-:W-:Y:S05]  /*0270*/  EXIT ;  /* 0x000000000000794d */ /* 0x000fea0003800000 */
.L_x_398:
        /* <DEDUP_REMOVED lines=16> */
.L_x_465:


//--------------------- .text._ZN3cub18CUB_300001_SM_10006detail11EmptyKernelIvEEvv --------------------------
	.section	.text._ZN3cub18CUB_300001_SM_10006detail11EmptyKernelIvEEvv,"ax",@progbits
	.align	128
        .global         _ZN3cub18CUB_300001_SM_10006detail11EmptyKernelIvEEvv
        .type           _ZN3cub18CUB_300001_SM_10006detail11EmptyKernelIvEEvv,@function
        .size           _ZN3cub18CUB_300001_SM_10006detail11EmptyKernelIvEEvv,(.L_x_466 - _ZN3cub18CUB_300001_SM_10006detail11EmptyKernelIvEEvv)
        .other          _ZN3cub18CUB_300001_SM_10006detail11EmptyKernelIvEEvv,@"STO_CUDA_ENTRY STV_DEFAULT"
_ZN3cub18CUB_300001_SM_10006detail11EmptyKernelIvEEvv:
.text._ZN3cub18CUB_300001_SM_10006detail11EmptyKernelIvEEvv:
[----:B------:R-:W-:Y:S01]  /*0000*/  LDC R1, c[0x0][0x37c] ;  /* 0x0000df00ff017b82 */ /* 0x000fe20000000800 */
[----:B------:R-:W-:Y:S05]  /*0010*/  EXIT ;  /* 0x000000000000794d */ /* 0x000fea0003800000 */
.L_x_399:
        /* <DEDUP_REMOVED lines=14> */
.L_x_466:


//--------------------- .text._Z15kRefitHierarchyP8LBVHNodePii --------------------------
	.section	.text._Z15kRefitHierarchyP8LBVHNodePii,"ax",@progbits
	.align	128
        .global         _Z15kRefitHierarchyP8LBVHNodePii
        .type           _Z15kRefitHierarchyP8LBVHNodePii,@function
        .size           _Z15kRefitHierarchyP8LBVHNodePii,(.L_x_467 - _Z15kRefitHierarchyP8LBVHNodePii)
        .other          _Z15kRefitHierarchyP8LBVHNodePii,@"STO_CUDA_ENTRY STV_DEFAULT"
_Z15kRefitHierarchyP8LBVHNodePii:
.text._Z15kRefitHierarchyP8LBVHNodePii:
[----:B------:R-:W-:Y:S01]  /*0000*/  LDC R1, c[0x0][0x37c] ;  /* 0x0000df00ff017b82 */ /* 0x000fe20000000800 */
[----:B------:R-:W0:Y:S07]  /*0010*/  S2R R3, SR_TID.X ;  /* 0x0000000000037919 */ /* 0x000e2e0000002100 */
[----:B------:R-:W0:Y:S08]  /*0020*/  S2UR UR4, SR_CTAID.X ;  /* 0x00000000000479c3 */ /* 0x000e300000002500 */
[----:B------:R-:W0:Y:S08]  /*0030*/  LDC R0, c[0x0][0x360] ;  /* 0x0000d800ff007b82 */ /* 0x000e300000000800 */
[----:B------:R-:W1:Y:S01]  /*0040*/  LDC R25, c[0x0][0x390] ;  /* 0x0000e400ff197b82 */ /* 0x000e620000000800 */
[----:B0-----:R-:W-:-:S05]  /*0050*/  IMAD R0, R0, UR4, R3 ;  /* 0x0000000400007c24 */ /* 0x001fca000f8e0203 */
[----:B-1----:R-:W-:-:S13]  /*0060*/  ISETP.GE.AND P0, PT, R0, R25, PT ;  /* 0x000000190000720c */ /* 0x002fda0003f06270 */
[----:B------:R-:W-:Y:S05]  /*0070*/  @P0 EXIT ;  /* 0x000000000000094d */ /* 0x000fea0003800000 */
[----:B------:R-:W-:-:S04]  /*0080*/  IADD3 R25, PT, PT, R0, -0x1, R25 ;  /* 0xffffffff00197810 */ /* 0x000fc80007ffe019 */
[----:B------:R-:W-:-:S13]  /*0090*/  ISETP.NE.AND P0, PT, R25, RZ, PT ;  /* 0x000000ff1900720c */ /* 0x000fda0003f05270 */
[----:B------:R-:W-:Y:S05]  /*00a0*/  @!P0 EXIT ;  /* 0x000000000000894d */ /* 0x000fea0003800000 */
[----:B------:R-:W0:Y:S08]  /*00b0*/  LDC.64 R26, c[0x0][0x358] ;  /* 0x0000d600ff1a7b82 */ /* 0x000e300000000a00 */
[----:B------:R-:W1:Y:S08]  /*00c0*/  LDC.64 R2, c[0x0][0x380] ;  /* 0x0000e000ff027b82 */ /* 0x000e700000000a00 */
[----:B------:R-:W2:Y:S02]  /*00d0*/  LDC.64 R20, c[0x0][0x388] ;  /* 0x0000e200ff147b82 */ /* 0x000ea40000000a00 */
.L_x_400:
[----:B0-----:R-:W-:Y:S01]  /*00e0*/  R2UR UR4, R26 ;  /* 0x000000001a0472ca */ /* 0x001fe200000e0000 */
[----:B-1--4-:R-:W-:Y:S01]  /*00f0*/  IMAD.WIDE.U32 R4, R25, 0x30, R2 ;  /* 0x0000003019047825 */ /* 0x012fe200078e0002 */
[----:B------:R-:W-:-:S13]  /*0100*/  R2UR UR5, R27 ;  /* 0x000000001b0572ca */ /* 0x000fda00000e0000 */
[----:B------:R-:W2:Y:S01]  /*0110*/  LDG.E R25, desc[UR4][R4.64+0x28] ;  /* 0x0000280404197981 */ /* 0x000ea2000c1e1900 */
[----:B------:R-:W-:Y:S02]  /*0120*/  IMAD.MOV.U32 R9, RZ, RZ, 0x1 ;  /* 0x00000001ff097424 */ /* 0x000fe400078e00ff */
[----:B--2---:R-:W-:-:S06]  /*0130*/  IMAD.WIDE.U32 R6, R25, 0x4, R20 ;  /* 0x0000000419067825 */ /* 0x004fcc00078e0014 */
[----:B------:R-:W2:Y:S02]  /*0140*/  ATOMG.E.ADD.STRONG.GPU PT, R6, desc[UR4][R6.64], R9 ;  /* 0x80000009060679a8 */ /* 0x000ea400081ef104 */
[----:B--2---:R-:W-:-:S13]  /*0150*/  ISETP.NE.AND P0, PT, R6, RZ, PT ;  /* 0x000000ff0600720c */ /* 0x004fda0003f05270 */
[----:B------:R-:W-:Y:S05]  /*0160*/  @!P0 EXIT ;  /* 0x000000000000894d */ /* 0x000fea0003800000 */
[----:B------:R-:W-:Y:S01]  /*0170*/  R2UR UR4, R26 ;  /* 0x000000001a0472ca */ /* 0x000fe200000e0000 */
[----:B------:R-:W-:Y:S01]  /*0180*/  IMAD.WIDE.U32 R22, R25, 0x30, R2 ;  /* 0x0000003019167825 */ /* 0x000fe200078e0002 */
[----:B------:R-:W-:-:S13]  /*0190*/  R2UR UR5, R27 ;  /* 0x000000001b0572ca */ /* 0x000fda00000e0000 */
[----:B------:R-:W2:Y:S01]  /*01a0*/  LDG.E.64 R16, desc[UR4][R22.64+0x20] ;  /* 0x0000200416107981 */ /* 0x000ea2000c1e1b00 */
[C---:B------:R-:W-:Y:S02]  /*01b0*/  R2UR UR8, R26.reuse ;  /* 0x000000001a0872ca */ /* 0x040fe400000e0000 */
[C---:B------:R-:W-:Y:S02]  /*01c0*/  R2UR UR9, R27.reuse ;  /* 0x000000001b0972ca */ /* 0x040fe400000e0000 */
[C---:B------:R-:W-:Y:S02]  /*01d0*/  R2UR UR6, R26.reuse ;  /* 0x000000001a0672ca */ /* 0x040fe400000e0000 */
[C---:B------:R-:W-:Y:S02]  /*01e0*/  R2UR UR7, R27.reuse ;  /* 0x000000001b0772ca */ /* 0x040fe400000e0000 */
[----:B------:R-:W-:Y:S02]  /*01f0*/  R2UR UR10, R26 ;  /* 0x000000001a0a72ca */ /* 0x000fe400000e0000 */
[----:B------:R-:W-:Y:S01]  /*0200*/  R2UR UR11, R27 ;  /* 0x000000001b0b72ca */ /* 0x000fe200000e0000 */
[----:B--2---:R-:W-:-:S04]  /*0210*/  IMAD.WIDE.U32 R28, R16, 0x30, R2 ;  /* 0x00000030101c7825 */ /* 0x004fc800078e0002 */
[----:B------:R-:W-:Y:S01]  /*0220*/  IMAD.WIDE.U32 R16, R17, 0x30, R2 ;  /* 0x0000003011107825 */ /* 0x000fe200078e0002 */
[----:B------:R-:W2:Y:S04]  /*0230*/  LDG.E.128 R4, desc[UR4][R28.64] ;  /* 0x000000041c047981 */ /* 0x000ea8000c1e1d00 */
[----:B------:R-:W2:Y:S04]  /*0240*/  LDG.E.128 R8, desc[UR8][R16.64] ;  /* 0x0000000810087981 */ /* 0x000ea8000c1e1d00 */
[----:B------:R-:W3:Y:S04]  /*0250*/  LDG.E.128 R12, desc[UR6][R28.64+0x10] ;  /* 0x000010061c0c7981 */ /* 0x000ee8000c1e1d00 */
[----:B------:R-:W3:Y:S01]  /*0260*/  LDG.E.128 R16, desc[UR10][R16.64+0x10] ;  /* 0x0000100a10107981 */ /* 0x000ee2000c1e1d00 */
[----:B------:R-:W-:-:S02]  /*0270*/  ISETP.NE.AND P0, PT, R25, RZ, PT ;  /* 0x000000ff1900720c */ /* 0x000fc40003f05270 */
[----:B--2---:R-:W-:Y:S02]  /*0280*/  FMNMX R5, R5, R9, PT ;  /* 0x0000000905057209 */ /* 0x004fe40003800000 */
[----:B------:R-:W-:Y:S02]  /*0290*/  FMNMX R4, R4, R8, PT ;  /* 0x0000000804047209 */ /* 0x000fe40003800000 */
[----:B------:R-:W-:-:S03]  /*02a0*/  FMNMX R7, R6, R10, PT ;  /* 0x0000000a06077209 */ /* 0x000fc60003800000 */
[----:B------:R4:W-:Y:S01]  /*02b0*/  STG.E.64 desc[UR4][R22.64], R4 ;  /* 0x0000000416007986 */ /* 0x0009e2000c101b04 */
[----:B---3--:R-:W-:-:S03]  /*02c0*/  FMNMX R12, R12, R16, !PT ;  /* 0x000000100c0c7209 */ /* 0x008fc60007800000 */
[----:B------:R4:W-:Y:S01]  /*02d0*/  STG.E desc[UR6][R22.64+0x8], R7 ;  /* 0x0000080716007986 */ /* 0x0009e2000c101906 */
[----:B------:R-:W-:Y:S02]  /*02e0*/  FMNMX R13, R13, R17, !PT ;  /* 0x000000110d0d7209 */ /* 0x000fe40007800000 */
[----:B------:R-:W-:-:S03]  /*02f0*/  FMNMX R9, R14, R18, !PT ;  /* 0x000000120e097209 */ /* 0x000fc60007800000 */
[----:B------:R4:W-:Y:S04]  /*0300*/  STG.E.64 desc[UR8][R22.64+0x10], R12 ;  /* 0x0000100c16007986 */ /* 0x0009e8000c101b08 */
[----:B------:R4:W-:Y:S01]  /*0310*/  STG.E desc[UR10][R22.64+0x18], R9 ;  /* 0x0000180916007986 */ /* 0x0009e2000c10190a */
[----:B------:R-:W-:Y:S05]  /*0320*/  @P0 BRA `(.L_x_400) ;  /* 0xfffffffc006c0947 */ /* 0x000fea000383ffff */
[----:B------:R-:W-:Y:S05]  /*0330*/  EXIT ;  /* 0x000000000000794d */ /* 0x000fea0003800000 */
.L_x_401:
        /* <DEDUP_REMOVED lines=12> */
.L_x_467:


//--------------------- .text._Z14kInitLeafNodesP8LBVHNodePK7AABB_cwPKji --------------------------
	.section	.text._Z14kInitLeafNodesP8LBVHNodePK7AABB_cwPKji,"ax",@progbits
	.align	128
        .global         _Z14kInitLeafNodesP8LBVHNodePK7AABB_cwPKji
        .type           _Z14kInitLeafNodesP8LBVHNodePK7AABB_cwPKji,@function
        .size           _Z14kInitLeafNodesP8LBVHNodePK7AABB_cwPKji,(.L_x_468 - _Z14kInitLeafNodesP8LBVHNodePK7AABB_cwPKji)
        .other          _Z14kInitLeafNodesP8LBVHNodePK7AABB_cwPKji,@"STO_CUDA_ENTRY STV_DEFAULT"
_Z14kInitLeafNodesP8LBVHNodePK7AABB_cwPKji:
.text._Z14kInitLeafNodesP8LBVHNodePK7AABB_cwPKji:
        /* <DEDUP_REMOVED lines=8> */
[----:B------:R-:W0:Y:S01]  /*0080*/  LDC.64 R2, c[0x0][0x390] ;  /* 0x0000e400ff027b82 */ /* 0x000e220000000a00 */
[----:B------:R-:W1:Y:S07]  /*0090*/  LDCU.64 UR4, c[0x0][0x358] ;  /* 0x00006b00ff0477ac */ /* 0x000e6e0008000a00 */
[----:B------:R-:W2:Y:S08]  /*00a0*/  LDC.64 R14, c[0x0][0x388] ;  /* 0x0000e200ff0e7b82 */ /* 0x000eb00000000a00 */
[----:B------:R-:W3:Y:S01]  /*00b0*/  LDC.64 R12, c[0x0][0x380] ;  /* 0x0000e000ff0c7b82 */ /* 0x000ee20000000a00 */
[----:B0-----:R-:W-:-:S06]  /*00c0*/  IMAD.WIDE R2, R17, 0x4, R2 ;  /* 0x0000000411027825 */ /* 0x001fcc00078e0202 */
[----:B-1----:R-:W2:Y:S01]  /*00d0*/  LDG.E R3, desc[UR4][R2.64] ;  /* 0x0000000402037981 */ /* 0x002ea2000c1e1900 */
[----:B------:R-:W-:Y:S01]  /*00e0*/  IADD3 R17, PT, PT, R17, -0x1, R16 ;  /* 0xffffffff11117810 */ /* 0x000fe20007ffe010 */
[----:B--2---:R-:W-:-:S05]  /*00f0*/  IMAD.WIDE.U32 R14, R3, 0x20, R14 ;  /* 0x00000020030e7825 */ /* 0x004fca00078e000e */
[----:B------:R-:W2:Y:S04]  /*0100*/  LDG.E.128 R4, desc[UR4][R14.64] ;  /* 0x000000040e047981 */ /* 0x000ea8000c1e1d00 */
[----:B------:R-:W4:Y:S01]  /*0110*/  LDG.E.128 R8, desc[UR4][R14.64+0x10] ;  /* 0x000010040e087981 */ /* 0x000f22000c1e1d00 */
[----:B---3--:R-:W-:Y:S01]  /*0120*/  IMAD.WIDE R12, R17, 0x30, R12 ;  /* 0x00000030110c7825 */ /* 0x008fe200078e020c */
[----:B------:R-:W-:Y:S02]  /*0130*/  MOV R17, 0xffffffff ;  /* 0xffffffff00117802 */ /* 0x000fe40000000f00 */
[----:B------:R-:W-:-:S05]  /*0140*/  LOP3.LUT R16, R3, 0x80000000, RZ, 0xfc, !PT ;  /* 0x8000000003107812 */ /* 0x000fca00078efcff */
[----:B------:R-:W-:Y:S04]  /*0150*/  STG.E.64 desc[UR4][R12.64+0x20], R16 ;  /* 0x000020100c007986 */ /* 0x000fe8000c101b04 */
[----:B--2---:R-:W-:Y:S04]  /*0160*/  STG.E.128 desc[UR4][R12.64], R4 ;  /* 0x000000040c007986 */ /* 0x004fe8000c101d04 */
[----:B----4-:R-:W-:Y:S01]  /*0170*/  STG.E.128 desc[UR4][R12.64+0x10], R8 ;  /* 0x000010080c007986 */ /* 0x010fe2000c101d04 */
[----:B------:R-:W-:Y:S05]  /*0180*/  EXIT ;  /* 0x000000000000794d */ /* 0x000fea0003800000 */
.L_x_402:
        /* <DEDUP_REMOVED lines=15> */
.L_x_468:


//--------------------- .text._Z19kBuildInternalNodesPKjS0_P8LBVHNodei --------------------------
	.section	.text._Z19kBuildInternalNodesPKjS0_P8LBVHNodei,"ax",@progbits
	.align	128
        .global         _Z19kBuildInternalNodesPKjS0_P8LBVHNodei
        .type           _Z19kBuildInternalNodesPKjS0_P8LBVHNodei,@function
        .size           _Z19kBuildInternalNodesPKjS0_P8LBVHNodei,(.L_x_469 - _Z19kBuildInternalNodesPKjS0_P8LBVHNodei)
        .other          _Z19kBuildInternalNodesPKjS0_P8LBVHNodei,@"STO_CUDA_ENTRY STV_DEFAULT"
_Z19kBuildInternalNodesPKjS0_P8LBVHNodei:
.text._Z19kBuildInternalNodesPKjS0_P8LBVHNodei:
[----:B------:R-:W-:Y:S01]  /*0000*/  LDC R1, c[0x0][0x37c] ;  /* 0x0000df00ff017b82 */ /* 0x000fe20000000800 */
[----:B------:R-:W0:Y:S07]  /*0010*/  S2R R0, SR_TID.X ;  /* 0x0000000000007919 */ /* 0x000e2e0000002100 */
[----:B------:R-:W0:Y:S08]  /*0020*/  S2UR UR4, SR_CTAID.X ;  /* 0x00000000000479c3 */ /* 0x000e300000002500 */
[----:B------:R-:W0:Y:S08]  /*0030*/  LDC R3, c[0x0][0x360] ;  /* 0x0000d800ff037b82 */ /* 0x000e300000000800 */
[----:B------:R-:W1:Y:S01]  /*0040*/  LDC R6, c[0x0][0x398] ;  /* 0x0000e600ff067b82 */ /* 0x000e620000000800 */
[----:B0-----:R-:W-:-:S02]  /*0050*/  IMAD R3, R3, UR4, R0 ;  /* 0x0000000403037c24 */ /* 0x001fc4000f8e0200 */
[----:B-1----:R-:W-:-:S05]  /*0060*/  VIADD R0, R6, 0xffffffff ;  /* 0xffffffff06007836 */ /* 0x002fca0000000000 */
[----:B------:R-:W-:-:S13]  /*0070*/  ISETP.GE.AND P0, PT, R3, R0, PT ;  /* 0x000000000300720c */ /* 0x000fda0003f06270 */
[----:B------:R-:W-:Y:S05]  /*0080*/  @P0 EXIT ;  /* 0x000000000000094d */ /* 0x000fea0003800000 */
[----:B------:R-:W-:Y:S01]  /*0090*/  VIADD R7, R3, 0x1 ;  /* 0x0000000103077836 */ /* 0x000fe20000000000 */
[----:B------:R-:W0:Y:S01]  /*00a0*/  LDCU.64 UR4, c[0x0][0x358] ;  /* 0x00006b00ff0477ac */ /* 0x000e220008000a00 */
[----:B------:R-:W-:Y:S01]  /*00b0*/  BSSY.RECONVERGENT B0, `(.L_x_403) ;  /* 0x000001b000007945 */ /* 0x000fe20003800200 */
[----:B------:R-:W-:Y:S02]  /*00c0*/  IMAD.MOV.U32 R2, RZ, RZ, -0x1 ;  /* 0xffffffffff027424 */ /* 0x000fe400078e00ff */
[----:B------:R-:W-:-:S04]  /*00d0*/  ISETP.GE.AND P0, PT, R7, R6, PT ;  /* 0x000000060700720c */ /* 0x000fc80003f06270 */
[----:B------:R-:W-:-:S13]  /*00e0*/  ISETP.LT.OR P0, PT, R3, -0x1, P0 ;  /* 0xffffffff0300780c */ /* 0x000fda0000701670 */
[----:B0-----:R-:W-:Y:S05]  /*00f0*/  @P0 BRA `(.L_x_404) ;  /* 0x0000000000580947 */ /* 0x001fea0003800000 */
[----:B------:R-:W0:Y:S02]  /*0100*/  LDC.64 R8, c[0x0][0x380] ;  /* 0x0000e000ff087b82 */ /* 0x000e240000000a00 */
[----:B0-----:R-:W-:-:S04]  /*0110*/  IMAD.WIDE R4, R3, 0x4, R8 ;  /* 0x0000000403047825 */ /* 0x001fc800078e0208 */
[----:B------:R-:W-:Y:S02]  /*0120*/  IMAD.WIDE.U32 R8, R7, 0x4, R8 ;  /* 0x0000000407087825 */ /* 0x000fe400078e0008 */
[----:B------:R-:W2:Y:S04]  /*0130*/  LDG.E R4, desc[UR4][R4.64] ;  /* 0x0000000404047981 */ /* 0x000ea8000c1e1900 */
[----:B------:R-:W2:Y:S02]  /*0140*/  LDG.E R9, desc[UR4][R8.64] ;  /* 0x0000000408097981 */ /* 0x000ea4000c1e1900 */
[----:B--2---:R-:W-:-:S13]  /*0150*/  ISETP.NE.AND P0, PT, R4, R9, PT ;  /* 0x000000090400720c */ /* 0x004fda0003f05270 */
[----:B------:R-:W-:Y:S05]  /*0160*/  @P0 BRA `(.L_x_405) ;  /* 0x0000000000300947 */ /* 0x000fea0003800000 */
[----:B------:R-:W0:Y:S02]  /*0170*/  LDC.64 R8, c[0x0][0x388] ;  /* 0x0000e200ff087b82 */ /* 0x000e240000000a00 */
[----:B0-----:R-:W-:-:S04]  /*0180*/  IMAD.WIDE R4, R3, 0x4, R8 ;  /* 0x0000000403047825 */ /* 0x001fc800078e0208 */
[----:B------:R-:W-:Y:S02]  /*0190*/  IMAD.WIDE.U32 R8, R7, 0x4, R8 ;  /* 0x0000000407087825 */ /* 0x000fe400078e0008 */
[----:B------:R-:W2:Y:S04]  /*01a0*/  LDG.E R4, desc[UR4][R4.64] ;  /* 0x0000000404047981 */ /* 0x000ea8000c1e1900 */
[----:B------:R-:W2:Y:S01]  /*01b0*/  LDG.E R9, desc[UR4][R8.64] ;  /* 0x0000000408097981 */ /* 0x000ea2000c1e1900 */
[----:B------:R-:W-:Y:S01]  /*01c0*/  IMAD.MOV.U32 R2, RZ, RZ, 0x40 ;  /* 0x00000040ff027424 */ /* 0x000fe200078e00ff */
[----:B--2---:R-:W-:Y:S02]  /*01d0*/  ISETP.NE.AND P0, PT, R4, R9, PT ;  /* 0x000000090400720c */ /* 0x004fe40003f05270 */
[----:B------:R-:W-:-:S11]  /*01e0*/  LOP3.LUT R7, R9, R4, RZ, 0x3c, !PT ;  /* 0x0000000409077212 */ /* 0x000fd600078e3cff */
[----:B------:R-:W-:Y:S05]  /*01f0*/  @!P0 BRA `(.L_x_404) ;  /* 0x0000000000188947 */ /* 0x000fea0003800000 */
[----:B------:R-:W0:Y:S02]  /*0200*/  FLO.U32 R7, R7 ;  /* 0x0000000700077300 */ /* 0x000e2400000e0000 */
[----:B0-----:R-:W-:Y:S01]  /*0210*/  IADD3 R2, PT, PT, -R7, 0x3f, RZ ;  /* 0x0000003f07027810 */ /* 0x001fe20007ffe1ff */
[----:B------:R-:W-:Y:S06]  /*0220*/  BRA `(.L_x_404) ;  /* 0x00000000000c7947 */ /* 0x000fec0003800000 */
.L_x_405:
[----:B------:R-:W-:-:S06]  /*0230*/  LOP3.LUT R4, R9, R4, RZ, 0x3c, !PT ;  /* 0x0000000409047212 */ /* 0x000fcc00078e3cff */
[----:B------:R-:W0:Y:S02]  /*0240*/  FLO.U32 R4, R4 ;  /* 0x0000000400047300 */ /* 0x000e2400000e0000 */
[----:B0-----:R-:W-:-:S07]  /*0250*/  IADD3 R2, PT, PT, -R4, 0x1f, RZ ;  /* 0x0000001f04027810 */ /* 0x001fce0007ffe1ff */
.L_x_404:
[----:B------:R-:W-:Y:S05]  /*0260*/  BSYNC.RECONVERGENT B0 ;  /* 0x0000000000007941 */ /* 0x000fea0003800200 */
.L_x_403:
[C---:B------:R-:W-:Y:S01]  /*0270*/  ISETP.GT.AND P0, PT, R3.reuse, R6, PT ;  /* 0x000000060300720c */ /* 0x040fe20003f04270 */
[----:B------:R-:W-:Y:S01]  /*0280*/  BSSY.RECONVERGENT B0, `(.L_x_406) ;  /* 0x000001b000007945 */ /* 0x000fe20003800200 */
[----:B------:R-:W-:Y:S02]  /*0290*/  IMAD.MOV.U32 R5, RZ, RZ, -0x1 ;  /* 0xffffffffff057424 */ /* 0x000fe400078e00ff */
[----:B------:R-:W-:-:S13]  /*02a0*/  ISETP.LT.OR P0, PT, R3, 0x1, P0 ;  /* 0x000000010300780c */ /* 0x000fda0000701670 */
[----:B------:R-:W-:Y:S05]  /*02b0*/  @P0 BRA `(.L_x_407) ;  /* 0x00000000005c0947 */ /* 0x000fea0003800000 */
[----:B------:R-:W0:Y:S01]  /*02c0*/  LDC.64 R8, c[0x0][0x380] ;  /* 0x0000e000ff087b82 */ /* 0x000e220000000a00 */
[C---:B------:R-:W-:Y:S02]  /*02d0*/  VIADD R7, R3.reuse, 0xffffffff ;  /* 0xffffffff03077836 */ /* 0x040fe40000000000 */
[----:B0-----:R-:W-:-:S04]  /*02e0*/  IMAD.WIDE.U32 R4, R3, 0x4, R8 ;  /* 0x0000000403047825 */ /* 0x001fc800078e0008 */
[----:B------:R-:W-:Y:S02]  /*02f0*/  IMAD.WIDE.U32 R8, R7, 0x4, R8 ;  /* 0x0000000407087825 */ /* 0x000fe400078e0008 */
[----:B------:R-:W2:Y:S04]  /*0300*/  LDG.E R4, desc[UR4][R4.64] ;  /* 0x0000000404047981 */ /* 0x000ea8000c1e1900 */
[----:B------:R-:W2:Y:S02]  /*0310*/  LDG.E R9, desc[UR4][R8.64] ;  /* 0x0000000408097981 */ /* 0x000ea4000c1e1900 */
[----:B--2---:R-:W-:-:S13]  /*0320*/  ISETP.NE.AND P0, PT, R4, R9, PT ;  /* 0x000000090400720c */ /* 0x004fda0003f05270 */
[----:B------:R-:W-:Y:S05]  /*0330*/  @P0 BRA `(.L_x_408) ;  /* 0x0000000000300947 */ /* 0x000fea0003800000 */
[----:B------:R-:W0:Y:S02]  /*0340*/  LDC.64 R10, c[0x0][0x388] ;  /* 0x0000e200ff0a7b82 */ /* 0x000e240000000a00 */
[----:B0-----:R-:W-:-:S04]  /*0350*/  IMAD.WIDE.U32 R8, R3, 0x4, R10 ;  /* 0x0000000403087825 */ /* 0x001fc800078e000a */
        /* <DEDUP_REMOVED lines=10> */
.L_x_408:
[----:B------:R-:W-:-:S06]  /*0400*/  LOP3.LUT R4, R9, R4, RZ, 0x3c, !PT ;  /* 0x0000000409047212 */ /* 0x000fcc00078e3cff */
[----:B------:R-:W0:Y:S02]  /*0410*/  FLO.U32 R4, R4 ;  /* 0x0000000400047300 */ /* 0x000e2400000e0000 */
[----:B0-----:R-:W-:-:S07]  /*0420*/  IADD3 R5, PT, PT, -R4, 0x1f, RZ ;  /* 0x0000001f04057810 */ /* 0x001fce0007ffe1ff */
.L_x_407:
[----:B------:R-:W-:Y:S05]  /*0430*/  BSYNC.RECONVERGENT B0 ;  /* 0x0000000000007941 */ /* 0x000fea0003800200 */
.L_x_406:
[----:B------:R-:W-:Y:S01]  /*0440*/  IMAD.MOV.U32 R4, RZ, RZ, -0x1 ;  /* 0xffffffffff047424 */ /* 0x000fe200078e00ff */
[----:B------:R-:W-:Y:S01]  /*0450*/  ISETP.GE.AND P0, PT, R2, R5, PT ;  /* 0x000000050200720c */ /* 0x000fe20003f06270 */
[----:B------:R-:W-:Y:S01]  /*0460*/  BSSY.RECONVERGENT B0, `(.L_x_409) ;  /* 0x000001d000007945 */ /* 0x000fe20003800200 */
[----:B------:R-:W-:Y:S02]  /*0470*/  IMAD.MOV.U32 R16, RZ, RZ, -0x1 ;  /* 0xffffffffff107424 */ /* 0x000fe400078e00ff */
[----:B------:R-:W-:-:S05]  /*0480*/  SEL R4, R4, 0x1, !P0 ;  /* 0x0000000104047807 */ /* 0x000fca0004000000 */
[----:B------:R-:W-:-:S05]  /*0490*/  IMAD.IADD R11, R3, 0x1, -R4 ;  /* 0x00000001030b7824 */ /* 0x000fca00078e0a04 */
[----:B------:R-:W-:-:S04]  /*04a0*/  ISETP.GE.AND P0, PT, R11, R6, PT ;  /* 0x000000060b00720c */ /* 0x000fc80003f06270 */
[----:B------:R-:W-:-:S13]  /*04b0*/  ISETP.LT.OR P0, PT, R11, RZ, P0 ;  /* 0x000000ff0b00720c */ /* 0x000fda0000701670 */
[----:B------:R-:W-:Y:S05]  /*04c0*/  @P0 BRA `(.L_x_410) ;  /* 0x0000000000580947 */ /* 0x000fea0003800000 */
        /* <DEDUP_REMOVED lines=19> */
.L_x_411:
[----:B------:R-:W-:-:S06]  /*0600*/  LOP3.LUT R6, R6, R9, RZ, 0x3c, !PT ;  /* 0x0000000906067212 */ /* 0x000fcc00078e3cff */
[----:B------:R-:W0:Y:S02]  /*0610*/  FLO.U32 R6, R6 ;  /* 0x0000000600067300 */ /* 0x000e2400000e0000 */
[----:B0-----:R-:W-:-:S07]  /*0620*/  IADD3 R16, PT, PT, -R6, 0x1f, RZ ;  /* 0x0000001f06107810 */ /* 0x001fce0007ffe1ff */
.L_x_410:
[----:B------:R-:W-:Y:S05]  /*0630*/  BSYNC.RECONVERGENT B0 ;  /* 0x0000000000007941 */ /* 0x000fea0003800200 */
.L_x_409:
[----:B------:R-:W0:Y:S01]  /*0640*/  LDC.64 R6, c[0x0][0x380] ;  /* 0x0000e000ff067b82 */ /* 0x000e220000000a00 */
[----:B------:R-:W-:Y:S01]  /*0650*/  BSSY.RECONVERGENT B0, `(.L_x_412) ;  /* 0x0000025000007945 */ /* 0x000fe20003800200 */
[----:B------:R-:W-:Y:S01]  /*0660*/  IMAD.MOV.U32 R14, RZ, RZ, 0x2 ;  /* 0x00000002ff0e7424 */ /* 0x000fe200078e00ff */
[----:B------:R-:W1:Y:S05]  /*0670*/  LDCU UR6, c[0x0][0x398] ;  /* 0x00007300ff0677ac */ /* 0x000e6a0008000800 */
[----:B------:R-:W2:Y:S08]  /*0680*/  LDC.64 R8, c[0x0][0x388] ;  /* 0x0000e200ff087b82 */ /* 0x000eb00000000a00 */
[----:B------:R-:W3:Y:S08]  /*0690*/  LDC.64 R12, c[0x0][0x380] ;  /* 0x0000e000ff0c7b82 */ /* 0x000ef00000000a00 */
[----:B------:R-:W4:Y:S01]  /*06a0*/  LDC.64 R10, c[0x0][0x388] ;  /* 0x0000e200ff0a7b82 */ /* 0x000f220000000a00 */
[----:B0-----:R-:W-:-:S04]  /*06b0*/  IMAD.WIDE R6, R3, 0x4, R6 ;  /* 0x0000000403067825 */ /* 0x001fc800078e0206 */
[----:B-12---:R-:W-:-:S07]  /*06c0*/  IMAD.WIDE R8, R3, 0x4, R8 ;  /* 0x0000000403087825 */ /* 0x006fce00078e0208 */
.L_x_416:
[----:B------:R-:W-:Y:S01]  /*06d0*/  IMAD R21, R4, R14, R3 ;  /* 0x0000000e04157224 */ /* 0x000fe200078e0203 */
[----:B------:R-:W-:Y:S01]  /*06e0*/  BSSY.RECONVERGENT B1, `(.L_x_413) ;  /* 0x0000018000017945 */ /* 0x000fe20003800200 */
[----:B------:R-:W-:Y:S02]  /*06f0*/  IMAD.MOV.U32 R17, RZ, RZ, R14 ;  /* 0x000000ffff117224 */ /* 0x000fe400078e000e */
[----:B------:R-:W-:Y:S01]  /*0700*/  IMAD.MOV.U32 R19, RZ, RZ, -0x1 ;  /* 0xffffffffff137424 */ /* 0x000fe200078e00ff */
[----:B------:R-:W-:-:S04]  /*0710*/  ISETP.GE.AND P0, PT, R21, UR6, PT ;  /* 0x0000000615007c0c */ /* 0x000fc8000bf06270 */
[----:B------:R-:W-:-:S13]  /*0720*/  ISETP.LT.OR P0, PT, R21, RZ, P0 ;  /* 0x000000ff1500720c */ /* 0x000fda0000701670 */
[----:B------:R-:W-:Y:S05]  /*0730*/  @P0 BRA `(.L_x_414) ;  /* 0x0000000000480947 */ /* 0x000fea0003800000 */
[----:B---3--:R-:W-:Y:S01]  /*0740*/  IMAD.WIDE.U32 R14, R21, 0x4, R12 ;  /* 0x00000004150e7825 */ /* 0x008fe200078e000c */
[----:B------:R-:W2:Y:S05]  /*0750*/  LDG.E R18, desc[UR4][R6.64] ;  /* 0x0000000406127981 */ /* 0x000eaa000c1e1900 */
[----:B------:R-:W2:Y:S02]  /*0760*/  LDG.E R15, desc[UR4][R14.64] ;  /* 0x000000040e0f7981 */ /* 0x000ea4000c1e1900 */
[----:B--2---:R-:W-:-:S13]  /*0770*/  ISETP.NE.AND P0, PT, R18, R15, PT ;  /* 0x0000000f1200720c */ /* 0x004fda0003f05270 */
[----:B------:R-:W-:Y:S05]  /*0780*/  @P0 BRA `(.L_x_415) ;  /* 0x0000000000280947 */ /* 0x000fea0003800000 */
[----:B----4-:R-:W-:Y:S01]  /*0790*/  IMAD.WIDE.U32 R14, R21, 0x4, R10 ;  /* 0x00000004150e7825 */ /* 0x010fe200078e000a */
[----:B------:R-:W2:Y:S05]  /*07a0*/  LDG.E R18, desc[UR4][R8.64] ;  /* 0x0000000408127981 */ /* 0x000eaa000c1e1900 */
        /* <DEDUP_REMOVED lines=8> */
.L_x_415:
[----:B------:R-:W-:-:S06]  /*0830*/  LOP3.LUT R18, R15, R18, RZ, 0x3c, !PT ;  /* 0x000000120f127212 */ /* 0x000fcc00078e3cff */
[----:B------:R-:W0:Y:S02]  /*0840*/  FLO.U32 R18, R18 ;  /* 0x0000001200127300 */ /* 0x000e2400000e0000 */
[----:B0-----:R-:W-:-:S07]  /*0850*/  IADD3 R19, PT, PT, -R18, 0x1f, RZ ;  /* 0x0000001f12137810 */ /* 0x001fce0007ffe1ff */
.L_x_414:
[----:B------:R-:W-:Y:S05]  /*0860*/  BSYNC.RECONVERGENT B1 ;  /* 0x0000000000017941 */ /* 0x000fea0003800200 */
.L_x_413:
[----:B------:R-:W-:Y:S01]  /*0870*/  ISETP.GT.AND P0, PT, R19, R16, PT ;  /* 0x000000101300720c */ /* 0x000fe20003f04270 */
[----:B------:R-:W-:-:S12]  /*0880*/  IMAD.SHL.U32 R14, R17, 0x2, RZ ;  /* 0x00000002110e7824 */ /* 0x000fd800078e00ff */
[----:B------:R-:W-:Y:S05]  /*0890*/  @P0 BRA `(.L_x_416) ;  /* 0xfffffffc008c0947 */ /* 0x000fea000383ffff */
[----:B------:R-:W-:Y:S05]  /*08a0*/  BSYNC.RECONVERGENT B0 ;  /* 0x0000000000007941 */ /* 0x000fea0003800200 */
.L_x_412:
[----:B------:R-:W0:Y:S01]  /*08b0*/  LDC R18, c[0x0][0x398] ;  /* 0x0000e600ff127b82 */ /* 0x000e220000000800 */
[----:B------:R-:W-:Y:S01]  /*08c0*/  BSSY.RECONVERGENT B0, `(.L_x_417) ;  /* 0x0000025000007945 */ /* 0x000fe20003800200 */
[----:B------:R-:W-:-:S06]  /*08d0*/  IMAD.MOV.U32 R20, RZ, RZ, RZ ;  /* 0x000000ffff147224 */ /* 0x000fcc00078e00ff */
[----:B---3--:R-:W1:Y:S08]  /*08e0*/  LDC.64 R12, c[0x0][0x380] ;  /* 0x0000e000ff0c7b82 */ /* 0x008e700000000a00 */
[----:B----4-:R-:W2:Y:S02]  /*08f0*/  LDC.64 R10, c[0x0][0x388] ;  /* 0x0000e200ff0a7b82 */ /* 0x010ea40000000a00 */
.L_x_421:
[--C-:B------:R-:W-:Y:S01]  /*0900*/  IMAD.MOV.U32 R19, RZ, RZ, R17.reuse ;  /* 0x000000ffff137224 */ /* 0x100fe200078e0011 */
[----:B------:R-:W-:Y:S01]  /*0910*/  SHF.R.U32.HI R17, RZ, 0x1, R17 ;  /* 0x00000001ff117819 */ /* 0x000fe20000011611 */
[----:B------:R-:W-:Y:S01]  /*0920*/  BSSY.RECONVERGENT B1, `(.L_x_418) ;  /* 0x0000019000017945 */ /* 0x000fe20003800200 */
[----:B------:R-:W-:-:S03]  /*0930*/  IMAD.MOV.U32 R21, RZ, RZ, -0x1 ;  /* 0xffffffffff157424 */ /* 0x000fc600078e00ff */
[----:B------:R-:W-:-:S04]  /*0940*/  IMAD.IADD R14, R17, 0x1, R20 ;  /* 0x00000001110e7824 */ /* 0x000fc800078e0214 */
[----:B------:R-:W-:-:S05]  /*0950*/  IMAD R23, R4, R14, R3 ;  /* 0x0000000e04177224 */ /* 0x000fca00078e0203 */
[----:B0-----:R-:W-:-:S04]  /*0960*/  ISETP.GE.AND P0, PT, R23, R18, PT ;  /* 0x000000121700720c */ /* 0x001fc80003f06270 */
[----:B------:R-:W-:-:S13]  /*0970*/  ISETP.LT.OR P0, PT, R23, RZ, P0 ;  /* 0x000000ff1700720c */ /* 0x000fda0000701670 */
[----:B------:R-:W-:Y:S05]  /*0980*/  @P0 BRA `(.L_x_419) ;  /* 0x0000000000480947 */ /* 0x000fea0003800000 */
[----:B-1----:R-:W-:Y:S01]  /*0990*/  IMAD.WIDE.U32 R14, R23, 0x4, R12 ;  /* 0x00000004170e7825 */ /* 0x002fe200078e000c */
[----:B------:R-:W3:Y:S05]  /*09a0*/  LDG.E R21, desc[UR4][R6.64] ;  /* 0x0000000406157981 */ /* 0x000eea000c1e1900 */
[----:B------:R-:W3:Y:S02]  /*09b0*/  LDG.E R14, desc[UR4][R14.64] ;  /* 0x000000040e0e7981 */ /* 0x000ee4000c1e1900 */
[----:B---3--:R-:W-:-:S13]  /*09c0*/  ISETP.NE.AND P0, PT, R21, R14, PT ;  /* 0x0000000e1500720c */ /* 0x008fda0003f05270 */
[----:B------:R-:W-:Y:S05]  /*09d0*/  @P0 BRA `(.L_x_420) ;  /* 0x0000000000280947 */ /* 0x000fea0003800000 */
[----:B--2---:R-:W-:Y:S01]  /*09e0*/  IMAD.WIDE.U32 R14, R23, 0x4, R10 ;  /* 0x00000004170e7825 */ /* 0x004fe200078e000a */
        /* <DEDUP_REMOVED lines=9> */
.L_x_420:
[----:B------:R-:W-:-:S06]  /*0a80*/  LOP3.LUT R14, R14, R21, RZ, 0x3c, !PT ;  /* 0x000000150e0e7212 */ /* 0x000fcc00078e3cff */
[----:B------:R-:W0:Y:S02]  /*0a90*/  FLO.U32 R14, R14 ;  /* 0x0000000e000e7300 */ /* 0x000e2400000e0000 */
[----:B0-----:R-:W-:-:S07]  /*0aa0*/  IADD3 R21, PT, PT, -R14, 0x1f, RZ ;  /* 0x0000001f0e157810 */ /* 0x001fce0007ffe1ff */
.L_x_419:
[----:B------:R-:W-:Y:S05]  /*0ab0*/  BSYNC.RECONVERGENT B1 ;  /* 0x0000000000017941 */ /* 0x000fea0003800200 */
.L_x_418:
[----:B------:R-:W-:Y:S02]  /*0ac0*/  ISETP.GT.U32.AND P1, PT, R19, 0x3, PT ;  /* 0x000000031300780c */ /* 0x000fe40003f24070 */
[----:B------:R-:W-:-:S04]  /*0ad0*/  ISETP.GT.AND P0, PT, R21, R16, PT ;  /* 0x000000101500720c */ /* 0x000fc80003f04270 */
[----:B------:R-:W-:-:S05]  /*0ae0*/  SEL R15, R17, RZ, P0 ;  /* 0x000000ff110f7207 */ /* 0x000fca0000000000 */
[----:B------:R-:W-:Y:S02]  /*0af0*/  IMAD.IADD R20, R15, 0x1, R20 ;  /* 0x000000010f147824 */ /* 0x000fe400078e0214 */
[----:B------:R-:W-:Y:S05]  /*0b00*/  @P1 BRA `(.L_x_421) ;  /* 0xfffffffc007c1947 */ /* 0x000fea000383ffff */
[----:B------:R-:W-:Y:S05]  /*0b10*/  BSYNC.RECONVERGENT B0 ;  /* 0x0000000000007941 */ /* 0x000fea0003800200 */
.L_x_417:
[----:B------:R-:W-:Y:S01]  /*0b20*/  IMAD R20, R4, R20, R3 ;  /* 0x0000001404147224 */ /* 0x000fe200078e0203 */
[----:B------:R-:W-:Y:S01]  /*0b30*/  BSSY.RECONVERGENT B0, `(.L_x_422) ;  /* 0x0000019000007945 */ /* 0x000fe20003800200 */
[----:B------:R-:W-:-:S03]  /*0b40*/  IMAD.MOV.U32 R4, RZ, RZ, -0x1 ;  /* 0xffffffffff047424 */ /* 0x000fc600078e00ff */
[----:B------:R-:W-:-:S04]  /*0b50*/  ISETP.GE.AND P0, PT, R20, R18, PT ;  /* 0x000000121400720c */ /* 0x000fc80003f06270 */
[----:B------:R-:W-:-:S13]  /*0b60*/  ISETP.LT.OR P0, PT, R20, RZ, P0 ;  /* 0x000000ff1400720c */ /* 0x000fda0000701670 */
[----:B------:R-:W-:Y:S05]  /*0b70*/  @P0 BRA `(.L_x_423) ;  /* 0x0000000000500947 */ /* 0x000fea0003800000 */
[----:B--2---:R-:W0:Y:S01]  /*0b80*/  LDC.64 R10, c[0x0][0x380] ;  /* 0x0000e000ff0a7b82 */ /* 0x004e220000000a00 */
[----:B------:R-:W2:Y:S01]  /*0b90*/  LDG.E R7, desc[UR4][R6.64] ;  /* 0x0000000406077981 */ /* 0x000ea2000c1e1900 */
[----:B0-----:R-:W-:-:S06]  /*0ba0*/  IMAD.WIDE.U32 R10, R20, 0x4, R10 ;  /* 0x00000004140a7825 */ /* 0x001fcc00078e000a */
[----:B------:R-:W2:Y:S02]  /*0bb0*/  LDG.E R10, desc[UR4][R10.64] ;  /* 0x000000040a0a7981 */ /* 0x000ea4000c1e1900 */
[----:B--2---:R-:W-:-:S13]  /*0bc0*/  ISETP.NE.AND P0, PT, R7, R10, PT ;  /* 0x0000000a0700720c */ /* 0x004fda0003f05270 */
[----:B------:R-:W-:Y:S05]  /*0bd0*/  @P0 BRA `(.L_x_424) ;  /* 0x00000000002c0947 */ /* 0x000fea0003800000 */
[----:B------:R-:W0:Y:S01]  /*0be0*/  LDC.64 R6, c[0x0][0x388] ;  /* 0x0000e200ff067b82 */ /* 0x000e220000000a00 */
[----:B------:R-:W2:Y:S01]  /*0bf0*/  LDG.E R9, desc[UR4][R8.64] ;  /* 0x0000000408097981 */ /* 0x000ea2000c1e1900 */
[----:B0-----:R-:W-:-:S06]  /*0c00*/  IMAD.WIDE.U32 R6, R20, 0x4, R6 ;  /* 0x0000000414067825 */ /* 0x001fcc00078e0006 */
        /* <DEDUP_REMOVED lines=8> */
.L_x_424:
[----:B------:R-:W-:-:S06]  /*0c90*/  LOP3.LUT R6, R10, R7, RZ, 0x3c, !PT ;  /* 0x000000070a067212 */ /* 0x000fcc00078e3cff */
[----:B------:R-:W0:Y:S02]  /*0ca0*/  FLO.U32 R6, R6 ;  /* 0x0000000600067300 */ /* 0x000e2400000e0000 */
[----:B0-----:R-:W-:-:S07]  /*0cb0*/  IADD3 R4, PT, PT, -R6, 0x1f, RZ ;  /* 0x0000001f06047810 */ /* 0x001fce0007ffe1ff */
.L_x_423:
[----:B------:R-:W-:Y:S05]  /*0cc0*/  BSYNC.RECONVERGENT B0 ;  /* 0x0000000000007941 */ /* 0x000fea0003800200 */
.L_x_422:
[----:B-1----:R-:W0:Y:S01]  /*0cd0*/  LDC.64 R12, c[0x0][0x380] ;  /* 0x0000e000ff0c7b82 */ /* 0x002e220000000a00 */
[----:B------:R-:W-:Y:S01]  /*0ce0*/  ISETP.GE.AND P0, PT, R2, R5, PT ;  /* 0x000000050200720c */ /* 0x000fe20003f06270 */
[----:B------:R-:W-:Y:S01]  /*0cf0*/  BSSY.RECONVERGENT B0, `(.L_x_425) ;  /* 0x000002c000007945 */ /* 0x000fe20003800200 */
[----:B------:R-:W-:Y:S02]  /*0d00*/  IMAD.MOV.U32 R2, RZ, RZ, RZ ;  /* 0x000000ffff027224 */ /* 0x000fe400078e00ff */
[----:B------:R-:W-:Y:S02]  /*0d10*/  SEL R5, R20, R3, !P0 ;  /* 0x0000000314057207 */ /* 0x000fe40004000000 */
[----:B------:R-:W-:Y:S01]  /*0d20*/  SEL R20, R3, R20, !P0 ;  /* 0x0000001403147207 */ /* 0x000fe20004000000 */
[----:B--2---:R-:W1:Y:S04]  /*0d30*/  LDC.64 R10, c[0x0][0x388] ;  /* 0x0000e200ff0a7b82 */ /* 0x004e680000000a00 */
[----:B------:R-:W-:-:S04]  /*0d40*/  IMAD.IADD R15, R20, 0x1, -R5 ;  /* 0x00000001140f7824 */ /* 0x000fc800078e0a05 */
[----:B------:R-:W2:Y:S08]  /*0d50*/  LDC R14, c[0x0][0x398] ;  /* 0x0000e600ff0e7b82 */ /* 0x000eb00000000800 */
[----:B------:R-:W3:Y:S01]  /*0d60*/  LDC.64 R8, c[0x0][0x380] ;  /* 0x0000e000ff087b82 */ /* 0x000ee20000000a00 */
[----:B0-----:R-:W-:-:S07]  /*0d70*/  IMAD.WIDE R12, R5, 0x4, R12 ;  /* 0x00000004050c7825 */ /* 0x001fce00078e020c */
[----:B------:R-:W0:Y:S01]  /*0d80*/  LDC.64 R6, c[0x0][0x388] ;  /* 0x0000e200ff067b82 */ /* 0x000e220000000a00 */
[----:B-1----:R-:W-:-:S07]  /*0d90*/  IMAD.WIDE R10, R5, 0x4, R10 ;  /* 0x00000004050a7825 */ /* 0x002fce00078e020a */
.L_x_429:
[----:B------:R-:W-:Y:S01]  /*0da0*/  VIADD R15, R15, 0x1 ;  /* 0x000000010f0f7836 */ /* 0x000fe20000000000 */
[----:B------:R-:W-:Y:S01]  /*0db0*/  BSSY.RECONVERGENT B1, `(.L_x_426) ;  /* 0x000001a000017945 */ /* 0x000fe20003800200 */
[----:B------:R-:W-:Y:S02]  /*0dc0*/  IMAD.IADD R18, R5, 0x1, R2 ;  /* 0x0000000105127824 */ /* 0x000fe400078e0202 */
[----:B------:R-:W-:Y:S01]  /*0dd0*/  IMAD.MOV.U32 R19, RZ, RZ, -0x1 ;  /* 0xffffffffff137424 */ /* 0x000fe200078e00ff */
[----:B------:R-:W-:-:S05]  /*0de0*/  SHF.R.S32.HI R15, RZ, 0x1, R15 ;  /* 0x00000001ff0f7819 */ /* 0x000fca000001140f */
[----:B------:R-:W-:-:S05]  /*0df0*/  IMAD.IADD R21, R15, 0x1, R18 ;  /* 0x000000010f157824 */ /* 0x000fca00078e0212 */
[----:B--2---:R-:W-:-:S04]  /*0e00*/  ISETP.GE.AND P0, PT, R21, R14, PT ;  /* 0x0000000e1500720c */ /* 0x004fc80003f06270 */
[----:B------:R-:W-:-:S13]  /*0e10*/  ISETP.LT.OR P0, PT, R21, RZ, P0 ;  /* 0x000000ff1500720c */ /* 0x000fda0000701670 */
[----:B------:R-:W-:Y:S05]  /*0e20*/  @P0 BRA `(.L_x_427) ;  /* 0x0000000000480947 */ /* 0x000fea0003800000 */
[----:B---3--:R-:W-:Y:S01]  /*0e30*/  IMAD.WIDE.U32 R16, R21, 0x4, R8 ;  /* 0x0000000415107825 */ /* 0x008fe200078e0008 */
[----:B------:R-:W2:Y:S05]  /*0e40*/  LDG.E R19, desc[UR4][R12.64] ;  /* 0x000000040c137981 */ /* 0x000eaa000c1e1900 */
[----:B------:R-:W2:Y:S02]  /*0e50*/  LDG.E R16, desc[UR4][R16.64] ;  /* 0x0000000410107981 */ /* 0x000ea4000c1e1900 */
[----:B--2---:R-:W-:-:S13]  /*0e60*/  ISETP.NE.AND P0, PT, R19, R16, PT ;  /* 0x000000101300720c */ /* 0x004fda0003f05270 */
[----:B------:R-:W-:Y:S05]  /*0e70*/  @P0 BRA `(.L_x_428) ;  /* 0x0000000000280947 */ /* 0x000fea0003800000 */
[----:B0-----:R-:W-:Y:S02]  /*0e80*/  IMAD.WIDE.U32 R16, R21, 0x4, R6 ;  /* 0x0000000415107825 */ /* 0x001fe400078e0006 */
        /* <DEDUP_REMOVED lines=9> */
.L_x_428:
[----:B------:R-:W-:-:S06]  /*0f20*/  LOP3.LUT R16, R16, R19, RZ, 0x3c, !PT ;  /* 0x0000001310107212 */ /* 0x000fcc00078e3cff */
[----:B------:R-:W1:Y:S02]  /*0f30*/  FLO.U32 R16, R16 ;  /* 0x0000001000107300 */ /* 0x000e6400000e0000 */
[----:B-1----:R-:W-:-:S07]  /*0f40*/  IADD3 R19, PT, PT, -R16, 0x1f, RZ ;  /* 0x0000001f10137810 */ /* 0x002fce0007ffe1ff */
.L_x_427:
[----:B------:R-:W-:Y:S05]  /*0f50*/  BSYNC.RECONVERGENT B1 ;  /* 0x0000000000017941 */ /* 0x000fea0003800200 */
.L_x_426:
[----:B------:R-:W-:Y:S02]  /*0f60*/  ISETP.GT.AND P1, PT, R15, 0x1, PT ;  /* 0x000000010f00780c */ /* 0x000fe40003f24270 */
[----:B------:R-:W-:-:S04]  /*0f70*/  ISETP.GT.AND P0, PT, R19, R4, PT ;  /* 0x000000041300720c */ /* 0x000fc80003f04270 */
[----:B------:R-:W-:-:S05]  /*0f80*/  SEL R17, R15, RZ, P0 ;  /* 0x000000ff0f117207 */ /* 0x000fca0000000000 */
[----:B------:R-:W-:Y:S02]  /*0f90*/  IMAD.IADD R2, R17, 0x1, R2 ;  /* 0x0000000111027824 */ /* 0x000fe400078e0202 */
[----:B------:R-:W-:Y:S05]  /*0fa0*/  @P1 BRA `(.L_x_429) ;  /* 0xfffffffc007c1947 */ /* 0x000fea000383ffff */
[----:B------:R-:W-:Y:S05]  /*0fb0*/  BSYNC.RECONVERGENT B0 ;  /* 0x0000000000007941 */ /* 0x000fea0003800200 */
.L_x_425:
[----:B------:R-:W1:Y:S01]  /*0fc0*/  LDC.64 R4, c[0x0][0x390] ;  /* 0x0000e400ff047b82 */ /* 0x000e620000000a00 */
[----:B------:R-:W-:Y:S01]  /*0fd0*/  IMAD.IADD R18, R18, 0x1, R17 ;  /* 0x0000000112127824 */ /* 0x000fe200078e0211 */
[----:B------:R-:W-:-:S03]  /*0fe0*/  ISETP.NE.AND P0, PT, R2, RZ, PT ;  /* 0x000000ff0200720c */ /* 0x000fc60003f05270 */
[----:B0-----:R-:W-:-:S05]  /*0ff0*/  VIADD R7, R18, 0x1 ;  /* 0x0000000112077836 */ /* 0x001fca0000000000 */
[----:B------:R-:W-:Y:S02]  /*1000*/  ISETP.NE.AND P1, PT, R7, R20, PT ;  /* 0x000000140700720c */ /* 0x000fe40003f25270 */
[----:B------:R-:W-:Y:S02]  /*1010*/  SEL R7, R0, RZ, !P0 ;  /* 0x000000ff00077207 */ /* 0x000fe40004000000 */
[----:B------:R-:W-:-:S03]  /*1020*/  SEL R11, R14, 0x1, !P1 ;  /* 0x000000010e0b7807 */ /* 0x000fc60004800000 */
[C---:B------:R-:W-:Y:S02]  /*1030*/  IMAD.IADD R10, R18.reuse, 0x1, R7 ;  /* 0x00000001120a7824 */ /* 0x040fe400078e0207 */
[----:B------:R-:W-:Y:S02]  /*1040*/  IMAD.IADD R11, R18, 0x1, R11 ;  /* 0x00000001120b7824 */ /* 0x000fe400078e020b */
[----:B-1----:R-:W-:-:S04]  /*1050*/  IMAD.WIDE R6, R3, 0x30, R4 ;  /* 0x0000003003067825 */ /* 0x002fc800078e0204 */
[--C-:B---3--:R-:W-:Y:S01]  /*1060*/  IMAD.WIDE.U32 R8, R10, 0x30, R4.reuse ;  /* 0x000000300a087825 */ /* 0x108fe200078e0004 */
[----:B------:R-:W-:Y:S03]  /*1070*/  STG.E.64 desc[UR4][R6.64+0x20], R10 ;  /* 0x0000200a06007986 */ /* 0x000fe6000c101b04 */
[----:B------:R-:W-:Y:S01]  /*1080*/  IMAD.WIDE.U32 R4, R11, 0x30, R4 ;  /* 0x000000300b047825 */ /* 0x000fe200078e0004 */
[----:B------:R-:W-:Y:S04]  /*1090*/  STG.E desc[UR4][R8.64+0x28], R3 ;  /* 0x0000280308007986 */ /* 0x000fe8000c101904 */
[----:B------:R-:W-:Y:S01]  /*10a0*/  STG.E desc[UR4][R4.64+0x28], R3 ;  /* 0x0000280304007986 */ /* 0x000fe2000c101904 */
[----:B------:R-:W-:Y:S05]  /*10b0*/  EXIT ;  /* 0x000000000000794d */ /* 0x000fea0003800000 */
.L_x_430:
        /* <DEDUP_REMOVED lines=12> */
.L_x_469:


//--------------------- .text._Z19kComputeMortonCodesPK9float3_cwi7AABB_cwPjS3_ --------------------------
	.section	.text._Z19kComputeMortonCodesPK9float3_cwi7AABB_cwPjS3_,"ax",@progbits
	.align	128
        .global         _Z19kComputeMortonCodesPK9float3_cwi7AABB_cwPjS3_
        .type           _Z19kComputeMortonCodesPK9float3_cwi7AABB_cwPjS3_,@function
        .size           _Z19kComputeMortonCodesPK9float3_cwi7AABB_cwPjS3_,(.L_x_450 - _Z19kComputeMortonCodesPK9float3_cwi7AABB_cwPjS3_)
        .other          _Z19kComputeMortonCodesPK9float3_cwi7AABB_cwPjS3_,@"STO_CUDA_ENTRY STV_DEFAULT"
_Z19kComputeMortonCodesPK9float3_cwi7AABB_cwPjS3_:
.text._Z19kComputeMortonCodesPK9float3_cwi7AABB_cwPjS3_:
[----:B------:R-:W-:Y:S01]  /*0000*/  LDC R1, c[0x0][0x37c] ;  /* 0x0000df00ff017b82 */ /* 0x000fe20000000800 */
[----:B------:R-:W0:Y:S07]  /*0010*/  S2R R3, SR_TID.X ;  /* 0x0000000000037919 */ /* 0x000e2e0000002100 */
[----:B------:R-:W0:Y:S01]  /*0020*/  S2UR UR4, SR_CTAID.X ;  /* 0x00000000000479c3 */ /* 0x000e220000002500 */
[----:B------:R-:W1:Y:S07]  /*0030*/  LDCU UR5, c[0x0][0x388] ;  /* 0x00007100ff0577ac */ /* 0x000e6e0008000800 */
[----:B------:R-:W0:Y:S02]  /*0040*/  LDC R2, c[0x0][0x360] ;  /* 0x0000d800ff027b82 */ /* 0x000e240000000800 */
[----:B0-----:R-:W-:-:S05]  /*0050*/  IMAD R2, R2, UR4, R3 ;  /* 0x0000000402027c24 */ /* 0x001fca000f8e0203 */
[----:B-1----:R-:W-:-:S13]  /*0060*/  ISETP.GE.AND P0, PT, R2, UR5, PT ;  /* 0x0000000502007c0c */ /* 0x002fda000bf06270 */
[----:B------:R-:W-:Y:S05]  /*0070*/  @P0 EXIT ;  /* 0x000000000000094d */ /* 0x000fea0003800000 */
[----:B------:R-:W0:Y:S01]  /*0080*/  LDC.64 R4, c[0x0][0x380] ;  /* 0x0000e000ff047b82 */ /* 0x000e220000000a00 */
[----:B------:R-:W1:Y:S01]  /*0090*/  LDCU.64 UR4, c[0x0][0x358] ;  /* 0x00006b00ff0477ac */ /* 0x000e620008000a00 */
[----:B------:R-:W2:Y:S06]  /*00a0*/  LDCU.64 UR6, c[0x0][0x3a0] ;  /* 0x00007400ff0677ac */ /* 0x000eac0008000a00 */
[----:B------:R-:W2:Y:S01]  /*00b0*/  LDC.64 R10, c[0x0][0x390] ;  /* 0x0000e400ff0a7b82 */ /* 0x000ea20000000a00 */
[----:B0-----:R-:W-:-:S06]  /*00c0*/  IMAD.WIDE R4, R2, 0x10, R4 ;  /* 0x0000001002047825 */ /* 0x001fcc00078e0204 */
[----:B-1----:R-:W3:Y:S01]  /*00d0*/  LDG.E.128 R4, desc[UR4][R4.64] ;  /* 0x0000000404047981 */ /* 0x002ee2000c1e1d00 */
[----:B------:R-:W-:Y:S01]  /*00e0*/  BSSY.RECONVERGENT B0, `(.L_x_431) ;  /* 0x000000f000007945 */ /* 0x000fe20003800200 */
[----:B--2---:R-:W-:-:S04]  /*00f0*/  FADD R3, -R10, UR6 ;  /* 0x000000060a037e21 */ /* 0x004fc80008000100 */
[----:B------:R-:W0:Y:S02]  /*0100*/  MUFU.RCP R8, R3 ;  /* 0x0000000300087308 */ /* 0x000e240000001000 */
[----:B0-----:R-:W-:-:S04]  /*0110*/  FFMA R9, -R3, R8, 1 ;  /* 0x3f80000003097423 */ /* 0x001fc80000000108 */
[----:B------:R-:W-:Y:S01]  /*0120*/  FFMA R9, R8, R9, R8 ;  /* 0x0000000908097223 */ /* 0x000fe20000000008 */
[----:B---3--:R-:W-:Y:S01]  /*0130*/  FADD R0, R4, -R10 ;  /* 0x8000000a04007221 */ /* 0x008fe20000000000 */
[----:B------:R-:W-:-:S03]  /*0140*/  FADD R7, -R11, UR7 ;  /* 0x000000070b077e21 */ /* 0x000fc60008000100 */
[----:B------:R-:W0:Y:S01]  /*0150*/  FCHK P0, R0, R3 ;  /* 0x0000000300007302 */ /* 0x000e220000000000 */
[----:B------:R-:W-:-:S04]  /*0160*/  FFMA R8, R0, R9, RZ ;  /* 0x0000000900087223 */ /* 0x000fc800000000ff */
[----:B------:R-:W-:-:S04]  /*0170*/  FFMA R10, -R3, R8, R0 ;  /* 0x00000008030a7223 */ /* 0x000fc80000000100 */
[----:B------:R-:W-:Y:S01]  /*0180*/  FFMA R4, R9, R10, R8 ;  /* 0x0000000a09047223 */ /* 0x000fe20000000008 */
[----:B0-----:R-:W-:Y:S06]  /*0190*/  @!P0 BRA `(.L_x_432) ;  /* 0x00000000000c8947 */ /* 0x001fec0003800000 */
[----:B------:R-:W-:-:S07]  /*01a0*/  MOV R10, 0x1c0 ;  /* 0x000001c0000a7802 */ /* 0x000fce0000000f00 */
[----:B------:R-:W-:Y:S05]  /*01b0*/  CALL.REL.NOINC `($__internal_0_$__cuda_sm3x_div_rn_noftz_f32_slowpath) ;  /* 0x0000000400407944 */ /* 0x000fea0003c00000 */
[----:B------:R-:W-:-:S07]  /*01c0*/  IMAD.MOV.U32 R4, RZ, RZ, R0 ;  /* 0x000000ffff047224 */ /* 0x000fce00078e0000 */
.L_x_432:
[----:B------:R-:W-:Y:S05]  /*01d0*/  BSYNC.RECONVERGENT B0 ;  /* 0x0000000000007941 */ /* 0x000fea0003800200 */
.L_x_431:
[----:B------:R-:W0:Y:S01]  /*01e0*/  LDCU UR7, c[0x0][0x394] ;  /* 0x00007280ff0777ac */ /* 0x000e220008000800 */
[----:B------:R-:W1:Y:S01]  /*01f0*/  MUFU.RCP R8, R7 ;  /* 0x0000000700087308 */ /* 0x000e620000001000 */
[----:B------:R-:W2:Y:S01]  /*0200*/  LDC R10, c[0x0][0x398] ;  /* 0x0000e600ff0a7b82 */ /* 0x000ea20000000800 */
[----:B------:R-:W-:Y:S01]  /*0210*/  BSSY.RECONVERGENT B0, `(.L_x_433) ;  /* 0x000000f000007945 */ /* 0x000fe20003800200 */
[----:B------:R-:W2:Y:S01]  /*0220*/  LDCU UR6, c[0x0][0x3a8] ;  /* 0x00007500ff0677ac */ /* 0x000ea20008000800 */
[----:B0-----:R-:W-:Y:S01]  /*0230*/  FADD R0, R5, -UR7 ;  /* 0x8000000705007e21 */ /* 0x001fe20008000000 */
[----:B-1----:R-:W-:-:S03]  /*0240*/  FFMA R3, -R7, R8, 1 ;  /* 0x3f80000007037423 */ /* 0x002fc60000000108 */
[----:B------:R-:W0:Y:S01]  /*0250*/  FCHK P0, R0, R7 ;  /* 0x0000000700007302 */ /* 0x000e220000000000 */
[----:B------:R-:W-:Y:S01]  /*0260*/  FFMA R3, R8, R3, R8 ;  /* 0x0000000308037223 */ /* 0x000fe20000000008 */
[----:B--2---:R-:W-:-:S03]  /*0270*/  FADD R5, -R10, UR6 ;  /* 0x000000060a057e21 */ /* 0x004fc60008000100 */
[----:B------:R-:W-:-:S04]  /*0280*/  FFMA R8, R0, R3, RZ ;  /* 0x0000000300087223 */ /* 0x000fc800000000ff */
[----:B------:R-:W-:-:S04]  /*0290*/  FFMA R9, -R7, R8, R0 ;  /* 0x0000000807097223 */ /* 0x000fc80000000100 */
[----:B------:R-:W-:Y:S01]  /*02a0*/  FFMA R8, R3, R9, R8 ;  /* 0x0000000903087223 */ /* 0x000fe20000000008 */
[----:B0-----:R-:W-:Y:S06]  /*02b0*/  @!P0 BRA `(.L_x_434) ;  /* 0x0000000000108947 */ /* 0x001fec0003800000 */
[----:B------:R-:W-:Y:S01]  /*02c0*/  IMAD.MOV.U32 R3, RZ, RZ, R7 ;  /* 0x000000ffff037224 */ /* 0x000fe200078e0007 */
[----:B------:R-:W-:-:S07]  /*02d0*/  MOV R10, 0x2f0 ;  /* 0x000002f0000a7802 */ /* 0x000fce0000000f00 */
[----:B------:R-:W-:Y:S05]  /*02e0*/  CALL.REL.NOINC `($__internal_0_$__cuda_sm3x_div_rn_noftz_f32_slowpath) ;  /* 0x0000000000f47944 */ /* 0x000fea0003c00000 */
[----:B------:R-:W-:-:S07]  /*02f0*/  IMAD.MOV.U32 R8, RZ, RZ, R0 ;  /* 0x000000ffff087224 */ /* 0x000fce00078e0000 */
.L_x_434:
[----:B------:R-:W-:Y:S05]  /*0300*/  BSYNC.RECONVERGENT B0 ;  /* 0x0000000000007941 */ /* 0x000fea0003800200 */
.L_x_433:
[----:B------:R-:W0:Y:S01]  /*0310*/  LDCU UR6, c[0x0][0x398] ;  /* 0x00007300ff0677ac */ /* 0x000e220008000800 */
[----:B------:R-:W1:Y:S01]  /*0320*/  MUFU.RCP R10, R5 ;  /* 0x00000005000a7308 */ /* 0x000e620000001000 */
[----:B------:R-:W-:Y:S01]  /*0330*/  BSSY.RECONVERGENT B0, `(.L_x_435) ;  /* 0x000000d000007945 */ /* 0x000fe20003800200 */
[----:B0-----:R-:W-:Y:S01]  /*0340*/  FADD R0, R6, -UR6 ;  /* 0x8000000606007e21 */ /* 0x001fe20008000000 */
[----:B-1----:R-:W-:-:S05]  /*0350*/  FFMA R3, R10, -R5, 1 ;  /* 0x3f8000000a037423 */ /* 0x002fca0000000805 */
[----:B------:R-:W0:Y:S01]  /*0360*/  FCHK P0, R0, R5 ;  /* 0x0000000500007302 */ /* 0x000e220000000000 */
[----:B------:R-:W-:-:S04]  /*0370*/  FFMA R3, R10, R3, R10 ;  /* 0x000000030a037223 */ /* 0x000fc8000000000a */
[----:B------:R-:W-:-:S04]  /*0380*/  FFMA R6, R0, R3, RZ ;  /* 0x0000000300067223 */ /* 0x000fc800000000ff */
[----:B------:R-:W-:-:S04]  /*0390*/  FFMA R7, R6, -R5, R0 ;  /* 0x8000000506077223 */ /* 0x000fc80000000000 */
[----:B------:R-:W-:Y:S01]  /*03a0*/  FFMA R3, R3, R7, R6 ;  /* 0x0000000703037223 */ /* 0x000fe20000000006 */
[----:B0-----:R-:W-:Y:S06]  /*03b0*/  @!P0 BRA `(.L_x_436) ;  /* 0x0000000000108947 */ /* 0x001fec0003800000 */
[----:B------:R-:W-:Y:S01]  /*03c0*/  IMAD.MOV.U32 R3, RZ, RZ, R5 ;  /* 0x000000ffff037224 */ /* 0x000fe200078e0005 */
[----:B------:R-:W-:-:S07]  /*03d0*/  MOV R10, 0x3f0 ;  /* 0x000003f0000a7802 */ /* 0x000fce0000000f00 */
[----:B------:R-:W-:Y:S05]  /*03e0*/  CALL.REL.NOINC `($__internal_0_$__cuda_sm3x_div_rn_noftz_f32_slowpath) ;  /* 0x0000000000b47944 */ /* 0x000fea0003c00000 */
[----:B------:R-:W-:-:S07]  /*03f0*/  IMAD.MOV.U32 R3, RZ, RZ, R0 ;  /* 0x000000ffff037224 */ /* 0x000fce00078e0000 */
.L_x_436:
[----:B------:R-:W-:Y:S05]  /*0400*/  BSYNC.RECONVERGENT B0 ;  /* 0x0000000000007941 */ /* 0x000fea0003800200 */
.L_x_435:
[----:B------:R-:W-:Y:S01]  /*0410*/  FMUL R8, R8, 1024 ;  /* 0x4480000008087820 */ /* 0x000fe20000400000 */
[----:B------:R-:W-:Y:S01]  /*0420*/  FMUL R4, R4, 1024 ;  /* 0x4480000004047820 */ /* 0x000fe20000400000 */
[----:B------:R-:W-:-:S03]  /*0430*/  FMUL R3, R3, 1024 ;  /* 0x4480000003037820 */ /* 0x000fc60000400000 */
[----:B------:R-:W-:Y:S02]  /*0440*/  FMNMX R8, RZ, R8, !PT ;  /* 0x00000008ff087209 */ /* 0x000fe40007800000 */
[----:B------:R-:W-:Y:S02]  /*0450*/  FMNMX R4, RZ, R4, !PT ;  /* 0x00000004ff047209 */ /* 0x000fe40007800000 */
[----:B------:R-:W-:Y:S02]  /*0460*/  FMNMX R8, R8, 1023, PT ;  /* 0x447fc00008087809 */ /* 0x000fe40003800000 */
[----:B------:R-:W-:Y:S02]  /*0470*/  FMNMX R4, R4, 1023, PT ;  /* 0x447fc00004047809 */ /* 0x000fe40003800000 */
[----:B------:R-:W-:Y:S02]  /*0480*/  FMNMX R3, RZ, R3, !PT ;  /* 0x00000003ff037209 */ /* 0x000fe40007800000 */
[----:B------:R-:W0:Y:S02]  /*0490*/  F2I.U32.TRUNC.NTZ R8, R8 ;  /* 0x0000000800087305 */ /* 0x000e24000020f000 */
[----:B------:R-:W-:-:S06]  /*04a0*/  FMNMX R3, R3, 1023, PT ;  /* 0x447fc00003037809 */ /* 0x000fcc0003800000 */
[----:B------:R-:W1:Y:S01]  /*04b0*/  F2I.U32.TRUNC.NTZ R4, R4 ;  /* 0x0000000400047305 */ /* 0x000e62000020f000 */
[----:B0-----:R-:W-:-:S07]  /*04c0*/  IMAD R5, R8, 0x10001, RZ ;  /* 0x0001000108057824 */ /* 0x001fce00078e02ff */
[----:B------:R-:W0:Y:S01]  /*04d0*/  F2I.U32.TRUNC.NTZ R3, R3 ;  /* 0x0000000300037305 */ /* 0x000e22000020f000 */
[----:B------:R-:W-:Y:S01]  /*04e0*/  LOP3.LUT R5, R5, 0xf0000ff, RZ, 0xc0, !PT ;  /* 0x0f0000ff05057812 */ /* 0x000fe200078ec0ff */
[----:B-1----:R-:W-:-:S04]  /*04f0*/  IMAD R0, R4, 0x10001, RZ ;  /* 0x0001000104007824 */ /* 0x002fc800078e02ff */
[----:B------:R-:W-:Y:S01]  /*0500*/  IMAD R5, R5, 0x101, RZ ;  /* 0x0000010105057824 */ /* 0x000fe200078e02ff */
[----:B------:R-:W-:-:S04]  /*0510*/  LOP3.LUT R0, R0, 0x30000ff, RZ, 0xc0, !PT ;  /* 0x030000ff00007812 */ /* 0x000fc800078ec0ff */
[----:B------:R-:W-:Y:S01]  /*0520*/  LOP3.LUT R8, R5, 0xf00f00f, RZ, 0xc0, !PT ;  /* 0x0f00f00f05087812 */ /* 0x000fe200078ec0ff */
[----:B0-----:R-:W-:Y:S01]  /*0530*/  IMAD R6, R3, 0x10001, RZ ;  /* 0x0001000103067824 */ /* 0x001fe200078e02ff */
[----:B------:R-:W0:Y:S01]  /*0540*/  LDC.64 R4, c[0x0][0x3b8] ;  /* 0x0000ee00ff047b82 */ /* 0x000e220000000a00 */
[----:B------:R-:W-:Y:S02]  /*0550*/  IMAD R0, R0, 0x101, RZ ;  /* 0x0000010100007824 */ /* 0x000fe400078e02ff */
[----:B------:R-:W-:Y:S01]  /*0560*/  IMAD R8, R8, 0x11, RZ ;  /* 0x0000001108087824 */ /* 0x000fe200078e02ff */
[----:B------:R-:W-:Y:S02]  /*0570*/  LOP3.LUT R9, R6, 0xf0000ff, RZ, 0xc0, !PT ;  /* 0x0f0000ff06097812 */ /* 0x000fe400078ec0ff */
[----:B------:R-:W-:Y:S02]  /*0580*/  LOP3.LUT R0, R0, 0x300f00f, RZ, 0xc0, !PT ;  /* 0x0300f00f00007812 */ /* 0x000fe400078ec0ff */
[----:B------:R-:W1:Y:S01]  /*0590*/  LDC.64 R6, c[0x0][0x3b0] ;  /* 0x0000ec00ff067b82 */ /* 0x000e620000000a00 */
[----:B------:R-:W-:Y:S01]  /*05a0*/  IMAD R9, R9, 0x101, RZ ;  /* 0x0000010109097824 */ /* 0x000fe200078e02ff */
[----:B------:R-:W-:Y:S01]  /*05b0*/  LOP3.LUT R8, R8, 0x430c30c3, RZ, 0xc0, !PT ;  /* 0x430c30c308087812 */ /* 0x000fe200078ec0ff */
[----:B------:R-:W-:-:S03]  /*05c0*/  IMAD R0, R0, 0x11, RZ ;  /* 0x0000001100007824 */ /* 0x000fc600078e02ff */
[----:B------:R-:W-:Y:S01]  /*05d0*/  LOP3.LUT R9, R9, 0xf00f00f, RZ, 0xc0, !PT ;  /* 0x0f00f00f09097812 */ /* 0x000fe200078ec0ff */
[----:B------:R-:W-:Y:S01]  /*05e0*/  IMAD R8, R8, 0xa, RZ ;  /* 0x0000000a08087824 */ /* 0x000fe200078e02ff */
[----:B------:R-:W-:-:S03]  /*05f0*/  LOP3.LUT R0, R0, 0x30c30c3, RZ, 0xc0, !PT ;  /* 0x030c30c300007812 */ /* 0x000fc600078ec0ff */
[----:B------:R-:W-:Y:S01]  /*0600*/  IMAD R9, R9, 0x11, RZ ;  /* 0x0000001109097824 */ /* 0x000fe200078e02ff */
[----:B------:R-:W-:Y:S01]  /*0610*/  LOP3.LUT R3, R8, 0x92492492, RZ, 0xc0, !PT ;  /* 0x9249249208037812 */ /* 0x000fe200078ec0ff */
[----:B------:R-:W-:-:S03]  /*0620*/  IMAD R0, R0, 0x14, RZ ;  /* 0x0000001400007824 */ /* 0x000fc600078e02ff */
[----:B------:R-:W-:Y:S01]  /*0630*/  LOP3.LUT R9, R9, 0x430c30c3, RZ, 0xc0, !PT ;  /* 0x430c30c309097812 */ /* 0x000fe200078ec0ff */
[----:B0-----:R-:W-:Y:S01]  /*0640*/  IMAD.WIDE R4, R2, 0x4, R4 ;  /* 0x0000000402047825 */ /* 0x001fe200078e0204 */
[----:B------:R-:W-:-:S03]  /*0650*/  LOP3.LUT R0, R3, 0x24924924, R0, 0xf8, !PT ;  /* 0x2492492403007812 */ /* 0x000fc600078ef800 */
[----:B------:R-:W-:Y:S02]  /*0660*/  IMAD R9, R9, 0x5, RZ ;  /* 0x0000000509097824 */ /* 0x000fe400078e02ff */
[----:B-1----:R-:W-:-:S03]  /*0670*/  IMAD.WIDE R6, R2, 0x4, R6 ;  /* 0x0000000402067825 */ /* 0x002fc600078e0206 */
[----:B------:R-:W-:-:S05]  /*0680*/  LOP3.LUT R9, R0, 0x49249249, R9, 0xf8, !PT ;  /* 0x4924924900097812 */ /* 0x000fca00078ef809 */
[----:B------:R-:W-:Y:S04]  /*0690*/  STG.E desc[UR4][R6.64], R9 ;  /* 0x0000000906007986 */ /* 0x000fe8000c101904 */
[----:B------:R-:W-:Y:S01]  /*06a0*/  STG.E desc[UR4][R4.64], R2 ;  /* 0x0000000204007986 */ /* 0x000fe2000c101904 */
[----:B------:R-:W-:Y:S05]  /*06b0*/  EXIT ;  /* 0x000000000000794d */ /* 0x000fea0003800000 */
        .weak           $__internal_0_$__cuda_sm3x_div_rn_noftz_f32_slowpath
        .type           $__internal_0_$__cuda_sm3x_div_rn_noftz_f32_slowpath,@function
        .size           $__internal_0_$__cuda_sm3x_div_rn_noftz_f32_slowpath,(.L_x_450 - $__internal_0_$__cuda_sm3x_div_rn_noftz_f32_slowpath)
$__internal_0_$__cuda_sm3x_div_rn_noftz_f32_slowpath:
[----:B------:R-:W-:Y:S01]  /*06c0*/  SHF.R.U32.HI R11, RZ, 0x17, R3 ;  /* 0x00000017ff0b7819 */ /* 0x000fe20000011603 */
[----:B------:R-:W-:Y:S01]  /*06d0*/  BSSY.RECONVERGENT B1, `(.L_x_437) ;  /* 0x0000062000017945 */ /* 0x000fe20003800200 */
[----:B------:R-:W-:Y:S02]  /*06e0*/  SHF.R.U32.HI R9, RZ, 0x17, R0 ;  /* 0x00000017ff097819 */ /* 0x000fe40000011600 */
[----:B------:R-:W-:Y:S02]  /*06f0*/  LOP3.LUT R11, R11, 0xff, RZ, 0xc0, !PT ;  /* 0x000000ff0b0b7812 */ /* 0x000fe400078ec0ff */
[----:B------:R-:W-:Y:S02]  /*0700*/  LOP3.LUT R14, R9, 0xff, RZ, 0xc0, !PT ;  /* 0x000000ff090e7812 */ /* 0x000fe400078ec0ff */
[----:B------:R-:W-:-:S03]  /*0710*/  IADD3 R13, PT, PT, R11, -0x1, RZ ;  /* 0xffffffff0b0d7810 */ /* 0x000fc60007ffe0ff */
[----:B------:R-:W-:Y:S01]  /*0720*/  VIADD R12, R14, 0xffffffff ;  /* 0xffffffff0e0c7836 */ /* 0x000fe20000000000 */
[----:B------:R-:W-:-:S04]  /*0730*/  ISETP.GT.U32.AND P0, PT, R13, 0xfd, PT ;  /* 0x000000fd0d00780c */ /* 0x000fc80003f04070 */
[----:B------:R-:W-:-:S13]  /*0740*/  ISETP.GT.U32.OR P0, PT, R12, 0xfd, P0 ;  /* 0x000000fd0c00780c */ /* 0x000fda0000704470 */
[----:B------:R-:W-:Y:S01]  /*0750*/  @!P0 IMAD.MOV.U32 R9, RZ, RZ, RZ ;  /* 0x000000ffff098224 */ /* 0x000fe200078e00ff */
[----:B------:R-:W-:Y:S06]  /*0760*/  @!P0 BRA `(.L_x_438) ;  /* 0x00000000005c8947 */ /* 0x000fec0003800000 */
[----:B------:R-:W-:Y:S02]  /*0770*/  FSETP.GTU.FTZ.AND P0, PT, |R0|, +INF , PT ;  /* 0x7f8000000000780b */ /* 0x000fe40003f1c200 */
[----:B------:R-:W-:-:S04]  /*0780*/  FSETP.GTU.FTZ.AND P1, PT, |R3|, +INF , PT ;  /* 0x7f8000000300780b */ /* 0x000fc80003f3c200 */
[----:B------:R-:W-:-:S13]  /*0790*/  PLOP3.LUT P0, PT, P0, P1, PT, 0xf8, 0x8f ;  /* 0x00000000008f781c */ /* 0x000fda0000703f70 */
[----:B------:R-:W-:Y:S05]  /*07a0*/  @P0 BRA `(.L_x_439) ;  /* 0x00000004004c0947 */ /* 0x000fea0003800000 */
[----:B------:R-:W-:-:S13]  /*07b0*/  LOP3.LUT P0, RZ, R3, 0x7fffffff, R0, 0xc8, !PT ;  /* 0x7fffffff03ff7812 */ /* 0x000fda000780c800 */
[----:B------:R-:W-:Y:S05]  /*07c0*/  @!P0 BRA `(.L_x_440) ;  /* 0x00000004003c8947 */ /* 0x000fea0003800000 */
[C---:B------:R-:W-:Y:S02]  /*07d0*/  FSETP.NEU.FTZ.AND P2, PT, |R0|.reuse, +INF , PT ;  /* 0x7f8000000000780b */ /* 0x040fe40003f5d200 */
[----:B------:R-:W-:Y:S02]  /*07e0*/  FSETP.NEU.FTZ.AND P1, PT, |R3|, +INF , PT ;  /* 0x7f8000000300780b */ /* 0x000fe40003f3d200 */
[----:B------:R-:W-:-:S11]  /*07f0*/  FSETP.NEU.FTZ.AND P0, PT, |R0|, +INF , PT ;  /* 0x7f8000000000780b */ /* 0x000fd60003f1d200 */
[----:B------:R-:W-:Y:S05]  /*0800*/  @!P1 BRA !P2, `(.L_x_440) ;  /* 0x00000004002c9947 */ /* 0x000fea0005000000 */
[----:B------:R-:W-:-:S04]  /*0810*/  LOP3.LUT P2, RZ, R0, 0x7fffffff, RZ, 0xc0, !PT ;  /* 0x7fffffff00ff7812 */ /* 0x000fc8000784c0ff */
[----:B------:R-:W-:-:S13]  /*0820*/  PLOP3.LUT P1, PT, P1, P2, PT, 0x2f, 0xf2 ;  /* 0x0000000000f2781c */ /* 0x000fda0000f24577 */
[----:B------:R-:W-:Y:S05]  /*0830*/  @P1 BRA `(.L_x_441) ;  /* 0x0000000400181947 */ /* 0x000fea0003800000 */
[----:B------:R-:W-:-:S04]  /*0840*/  LOP3.LUT P1, RZ, R3, 0x7fffffff, RZ, 0xc0, !PT ;  /* 0x7fffffff03ff7812 */ /* 0x000fc8000782c0ff */
[----:B------:R-:W-:-:S13]  /*0850*/  PLOP3.LUT P0, PT, P0, P1, PT, 0x2f, 0xf2 ;  /* 0x0000000000f2781c */ /* 0x000fda0000702577 */
[----:B------:R-:W-:Y:S05]  /*0860*/  @P0 BRA `(.L_x_442) ;  /* 0x0000000400000947 */ /* 0x000fea0003800000 */
[----:B------:R-:W-:Y:S02]  /*0870*/  ISETP.GE.AND P0, PT, R12, RZ, PT ;  /* 0x000000ff0c00720c */ /* 0x000fe40003f06270 */
[----:B------:R-:W-:-:S11]  /*0880*/  ISETP.GE.AND P1, PT, R13, RZ, PT ;  /* 0x000000ff0d00720c */ /* 0x000fd60003f26270 */
[----:B------:R-:W-:Y:S02]  /*0890*/  @P0 IMAD.MOV.U32 R9, RZ, RZ, RZ ;  /* 0x000000ffff090224 */ /* 0x000fe400078e00ff */
[----:B------:R-:W-:Y:S01]  /*08a0*/  @!P0 FFMA R0, R0, 1.84467440737095516160e+19, RZ ;  /* 0x5f80000000008823 */ /* 0x000fe200000000ff */
[----:B------:R-:W-:Y:S02]  /*08b0*/  @!P0 IMAD.MOV.U32 R9, RZ, RZ, -0x40 ;  /* 0xffffffc0ff098424 */ /* 0x000fe400078e00ff */
[----:B------:R-:W-:-:S03]  /*08c0*/  @!P1 FFMA R3, R3, 1.84467440737095516160e+19, RZ ;  /* 0x5f80000003039823 */ /* 0x000fc600000000ff */
[----:B------:R-:W-:-:S07]  /*08d0*/  @!P1 IADD3 R9, PT, PT, R9, 0x40, RZ ;  /* 0x0000004009099810 */ /* 0x000fce0007ffe0ff */
.L_x_438:
[----:B------:R-:W-:Y:S01]  /*08e0*/  LEA R12, R11, 0xc0800000, 0x17 ;  /* 0xc08000000b0c7811 */ /* 0x000fe200078eb8ff */
[----:B------:R-:W-:Y:S04]  /*08f0*/  BSSY.RECONVERGENT B2, `(.L_x_443) ;  /* 0x0000036000027945 */ /* 0x000fe80003800200 */
[----:B------:R-:W-:Y:S02]  /*0900*/  IMAD.IADD R12, R3, 0x1, -R12 ;  /* 0x00000001030c7824 */ /* 0x000fe400078e0a0c */
[----:B------:R-:W-:Y:S02]  /*0910*/  VIADD R3, R14, 0xffffff81 ;  /* 0xffffff810e037836 */ /* 0x000fe40000000000 */
[----:B------:R0:W1:Y:S01]  /*0920*/  MUFU.RCP R13, R12 ;  /* 0x0000000c000d7308 */ /* 0x0000620000001000 */
[----:B------:R-:W-:Y:S01]  /*0930*/  FADD.FTZ R15, -R12, -RZ ;  /* 0x800000ff0c0f7221 */ /* 0x000fe20000010100 */
[C---:B------:R-:W-:Y:S01]  /*0940*/  IMAD R0, R3.reuse, -0x800000, R0 ;  /* 0xff80000003007824 */ /* 0x040fe200078e0200 */
[----:B0-----:R-:W-:-:S05]  /*0950*/  IADD3 R12, PT, PT, R3, 0x7f, -R11 ;  /* 0x0000007f030c7810 */ /* 0x001fca0007ffe80b */
[----:B------:R-:W-:Y:S02]  /*0960*/  IMAD.IADD R12, R12, 0x1, R9 ;  /* 0x000000010c0c7824 */ /* 0x000fe400078e0209 */
[----:B-1----:R-:W-:-:S04]  /*0970*/  FFMA R14, R13, R15, 1 ;  /* 0x3f8000000d0e7423 */ /* 0x002fc8000000000f */
[----:B------:R-:W-:-:S04]  /*0980*/  FFMA R16, R13, R14, R13 ;  /* 0x0000000e0d107223 */ /* 0x000fc8000000000d */
[----:B------:R-:W-:-:S04]  /*0990*/  FFMA R13, R0, R16, RZ ;  /* 0x00000010000d7223 */ /* 0x000fc800000000ff */
[----:B------:R-:W-:-:S04]  /*09a0*/  FFMA R14, R15, R13, R0 ;  /* 0x0000000d0f0e7223 */ /* 0x000fc80000000000 */
[----:B------:R-:W-:-:S04]  /*09b0*/  FFMA R13, R16, R14, R13 ;  /* 0x0000000e100d7223 */ /* 0x000fc8000000000d */
[----:B------:R-:W-:-:S04]  /*09c0*/  FFMA R14, R15, R13, R0 ;  /* 0x0000000d0f0e7223 */ /* 0x000fc80000000000 */
[----:B------:R-:W-:-:S05]  /*09d0*/  FFMA R0, R16, R14, R13 ;  /* 0x0000000e10007223 */ /* 0x000fca000000000d */
[----:B------:R-:W-:-:S04]  /*09e0*/  SHF.R.U32.HI R3, RZ, 0x17, R0 ;  /* 0x00000017ff037819 */ /* 0x000fc80000011600 */
[----:B------:R-:W-:-:S04]  /*09f0*/  LOP3.LUT R3, R3, 0xff, RZ, 0xc0, !PT ;  /* 0x000000ff03037812 */ /* 0x000fc800078ec0ff */
[----:B------:R-:W-:-:S05]  /*0a00*/  IADD3 R11, PT, PT, R3, R12, RZ ;  /* 0x0000000c030b7210 */ /* 0x000fca0007ffe0ff */
[----:B------:R-:W-:-:S05]  /*0a10*/  VIADD R3, R11, 0xffffffff ;  /* 0xffffffff0b037836 */ /* 0x000fca0000000000 */
[----:B------:R-:W-:-:S13]  /*0a20*/  ISETP.GE.U32.AND P0, PT, R3, 0xfe, PT ;  /* 0x000000fe0300780c */ /* 0x000fda0003f06070 */
[----:B------:R-:W-:Y:S05]  /*0a30*/  @!P0 BRA `(.L_x_444) ;  /* 0x0000000000808947 */ /* 0x000fea0003800000 */
[----:B------:R-:W-:-:S13]  /*0a40*/  ISETP.GT.AND P0, PT, R11, 0xfe, PT ;  /* 0x000000fe0b00780c */ /* 0x000fda0003f04270 */
[----:B------:R-:W-:Y:S05]  /*0a50*/  @P0 BRA `(.L_x_445) ;  /* 0x00000000006c0947 */ /* 0x000fea0003800000 */
[----:B------:R-:W-:-:S13]  /*0a60*/  ISETP.GE.AND P0, PT, R11, 0x1, PT ;  /* 0x000000010b00780c */ /* 0x000fda0003f06270 */
[----:B------:R-:W-:Y:S05]  /*0a70*/  @P0 BRA `(.L_x_446) ;  /* 0x0000000000740947 */ /* 0x000fea0003800000 */
[----:B------:R-:W-:Y:S02]  /*0a80*/  ISETP.GE.AND P0, PT, R11, -0x18, PT ;  /* 0xffffffe80b00780c */ /* 0x000fe40003f06270 */
[----:B------:R-:W-:-:S11]  /*0a90*/  LOP3.LUT R0, R0, 0x80000000, RZ, 0xc0, !PT ;  /* 0x8000000000007812 */ /* 0x000fd600078ec0ff */
[----:B------:R-:W-:Y:S05]  /*0aa0*/  @!P0 BRA `(.L_x_446) ;  /* 0x0000000000688947 */ /* 0x000fea0003800000 */
[CCC-:B------:R-:W-:Y:S01]  /*0ab0*/  FFMA.RZ R3, R16.reuse, R14.reuse, R13.reuse ;  /* 0x0000000e10037223 */ /* 0x1c0fe2000000c00d */
[CCC-:B------:R-:W-:Y:S01]  /*0ac0*/  FFMA.RM R12, R16.reuse, R14.reuse, R13.reuse ;  /* 0x0000000e100c7223 */ /* 0x1c0fe2000000400d */
[C---:B------:R-:W-:Y:S02]  /*0ad0*/  ISETP.NE.AND P2, PT, R11.reuse, RZ, PT ;  /* 0x000000ff0b00720c */ /* 0x040fe40003f45270 */
[----:B------:R-:W-:Y:S02]  /*0ae0*/  ISETP.NE.AND P1, PT, R11, RZ, PT ;  /* 0x000000ff0b00720c */ /* 0x000fe40003f25270 */
[----:B------:R-:W-:Y:S01]  /*0af0*/  LOP3.LUT R9, R3, 0x7fffff, RZ, 0xc0, !PT ;  /* 0x007fffff03097812 */ /* 0x000fe200078ec0ff */
[----:B------:R-:W-:Y:S01]  /*0b00*/  FFMA.RP R3, R16, R14, R13 ;  /* 0x0000000e10037223 */ /* 0x000fe2000000800d */
[----:B------:R-:W-:Y:S02]  /*0b10*/  VIADD R14, R11, 0x20 ;  /* 0x000000200b0e7836 */ /* 0x000fe40000000000 */
[----:B------:R-:W-:Y:S01]  /*0b20*/  LOP3.LUT R9, R9, 0x800000, RZ, 0xfc, !PT ;  /* 0x0080000009097812 */ /* 0x000fe200078efcff */
[----:B------:R-:W-:Y:S01]  /*0b30*/  IMAD.MOV R11, RZ, RZ, -R11 ;  /* 0x000000ffff0b7224 */ /* 0x000fe200078e0a0b */
[----:B------:R-:W-:-:S02]  /*0b40*/  FSETP.NEU.FTZ.AND P0, PT, R3, R12, PT ;  /* 0x0000000c0300720b */ /* 0x000fc40003f1d000 */
[----:B------:R-:W-:Y:S02]  /*0b50*/  SHF.L.U32 R14, R9, R14, RZ ;  /* 0x0000000e090e7219 */ /* 0x000fe400000006ff */
[----:B------:R-:W-:Y:S02]  /*0b60*/  SEL R12, R11, RZ, P2 ;  /* 0x000000ff0b0c7207 */ /* 0x000fe40001000000 */
[----:B------:R-:W-:Y:S02]  /*0b70*/  ISETP.NE.AND P1, PT, R14, RZ, P1 ;  /* 0x000000ff0e00720c */ /* 0x000fe40000f25270 */
[----:B------:R-:W-:Y:S02]  /*0b80*/  SHF.R.U32.HI R12, RZ, R12, R9 ;  /* 0x0000000cff0c7219 */ /* 0x000fe40000011609 */
[----:B------:R-:W-:Y:S02]  /*0b90*/  PLOP3.LUT P0, PT, P0, P1, PT, 0xf8, 0x8f ;  /* 0x00000000008f781c */ /* 0x000fe40000703f70 */
[----:B------:R-:W-:-:S02]  /*0ba0*/  SHF.R.U32.HI R14, RZ, 0x1, R12 ;  /* 0x00000001ff0e7819 */ /* 0x000fc4000001160c */
[----:B------:R-:W-:-:S04]  /*0bb0*/  SEL R3, RZ, 0x1, !P0 ;  /* 0x00000001ff037807 */ /* 0x000fc80004000000 */
[----:B------:R-:W-:-:S04]  /*0bc0*/  LOP3.LUT R3, R3, 0x1, R14, 0xf8, !PT ;  /* 0x0000000103037812 */ /* 0x000fc800078ef80e */
[----:B------:R-:W-:-:S04]  /*0bd0*/  LOP3.LUT R3, R3, R12, RZ, 0xc0, !PT ;  /* 0x0000000c03037212 */ /* 0x000fc800078ec0ff */
[----:B------:R-:W-:-:S04]  /*0be0*/  IADD3 R3, PT, PT, R14, R3, RZ ;  /* 0x000000030e037210 */ /* 0x000fc80007ffe0ff */
[----:B------:R-:W-:Y:S01]  /*0bf0*/  LOP3.LUT R0, R3, R0, RZ, 0xfc, !PT ;  /* 0x0000000003007212 */ /* 0x000fe200078efcff */
[----:B------:R-:W-:Y:S06]  /*0c00*/  BRA `(.L_x_446) ;  /* 0x0000000000107947 */ /* 0x000fec0003800000 */
.L_x_445:
[----:B------:R-:W-:-:S04]  /*0c10*/  LOP3.LUT R0, R0, 0x80000000, RZ, 0xc0, !PT ;  /* 0x8000000000007812 */ /* 0x000fc800078ec0ff */
[----:B------:R-:W-:Y:S01]  /*0c20*/  LOP3.LUT R0, R0, 0x7f800000, RZ, 0xfc, !PT ;  /* 0x7f80000000007812 */ /* 0x000fe200078efcff */
[----:B------:R-:W-:Y:S06]  /*0c30*/  BRA `(.L_x_446) ;  /* 0x0000000000047947 */ /* 0x000fec0003800000 */
.L_x_444:
[----:B------:R-:W-:-:S07]  /*0c40*/  IMAD R0, R12, 0x800000, R0 ;  /* 0x008000000c007824 */ /* 0x000fce00078e0200 */
.L_x_446:
[----:B------:R-:W-:Y:S05]  /*0c50*/  BSYNC.RECONVERGENT B2 ;  /* 0x0000000000027941 */ /* 0x000fea0003800200 */
.L_x_443:
[----:B------:R-:W-:Y:S05]  /*0c60*/  BRA `(.L_x_447) ;  /* 0x0000000000207947 */ /* 0x000fea0003800000 */
.L_x_442:
[----:B------:R-:W-:-:S04]  /*0c70*/  LOP3.LUT R0, R3, 0x80000000, R0, 0x48, !PT ;  /* 0x8000000003007812 */ /* 0x000fc800078e4800 */
[----:B------:R-:W-:Y:S01]  /*0c80*/  LOP3.LUT R0, R0, 0x7f800000, RZ, 0xfc, !PT ;  /* 0x7f80000000007812 */ /* 0x000fe200078efcff */
[----:B------:R-:W-:Y:S06]  /*0c90*/  BRA `(.L_x_447) ;  /* 0x0000000000147947 */ /* 0x000fec0003800000 */
.L_x_441:
[----:B------:R-:W-:Y:S01]  /*0ca0*/  LOP3.LUT R0, R3, 0x80000000, R0, 0x48, !PT ;  /* 0x8000000003007812 */ /* 0x000fe200078e4800 */
[----:B------:R-:W-:Y:S06]  /*0cb0*/  BRA `(.L_x_447) ;  /* 0x00000000000c7947 */ /* 0x000fec0003800000 */
.L_x_440:
[----:B------:R-:W0:Y:S01]  /*0cc0*/  MUFU.RSQ R0, -QNAN ;  /* 0xffc0000000007908 */ /* 0x000e220000001400 */
[----:B------:R-:W-:Y:S05]  /*0cd0*/  BRA `(.L_x_447) ;  /* 0x0000000000047947 */ /* 0x000fea0003800000 */
.L_x_439:
[----:B------:R-:W-:-:S07]  /*0ce0*/  FADD.FTZ R0, R0, R3 ;  /* 0x0000000300007221 */ /* 0x000fce0000010000 */
.L_x_447:
[----:B------:R-:W-:Y:S05]  /*0cf0*/  BSYNC.RECONVERGENT B1 ;  /* 0x0000000000017941 */ /* 0x000fea0003800200 */
.L_x_437:
[----:B------:R-:W-:-:S04]  /*0d00*/  IMAD.MOV.U32 R11, RZ, RZ, 0x0 ;  /* 0x00000000ff0b7424 */ /* 0x000fc800078e00ff */
[----:B0-----:R-:W-:Y:S05]  /*0d10*/  RET.REL.NODEC R10 `(_Z19kComputeMortonCodesPK9float3_cwi7AABB_cwPjS3_) ;  /* 0xfffffff00ab87950 */ /* 0x001fea0003c3ffff */
.L_x_448:
        /* <DEDUP_REMOVED lines=14> */
.L_x_450:


//--------------------- .text._Z26kComputeBoundsAndCentroids18TrianglesSoADeviceiP7AABB_cwP9float3_cw --------------------------
	.section	.text._Z26kComputeBoundsAndCentroids18TrianglesSoADeviceiP7AABB_cwP9float3_cw,"ax",@progbits
	.align	128
        .global         _Z26kComputeBoundsAndCentroids18TrianglesSoADeviceiP7AABB_cwP9float3_cw
        .type           _Z26kComputeBoundsAndCentroids18TrianglesSoADeviceiP7AABB_cwP9float3_cw,@function
        .size           _Z26kComputeBoundsAndCentroids18TrianglesSoADeviceiP7AABB_cwP9float3_cw,(.L_x_471 - _Z26kComputeBoundsAndCentroids18TrianglesSoADeviceiP7AABB_cwP9float3_cw)
        .other          _Z26kComputeBoundsAndCentroids18TrianglesSoADeviceiP7AABB_cwP9float3_cw,@"STO_CUDA_ENTRY STV_DEFAULT"
_Z26kComputeBoundsAndCentroids18TrianglesSoADeviceiP7AABB_cwP9float3_cw:
.text._Z26kComputeBoundsAndCentroids18TrianglesSoADeviceiP7AABB_cwP9float3_cw:
        /* <DEDUP_REMOVED lines=9> */
[----:B------:R-:W1:Y:S07]  /*0090*/  LDCU.64 UR4, c[0x0][0x358] ;  /* 0x00006b00ff0477ac */ /* 0x000e6e0008000a00 */
[----:B------:R-:W2:Y:S08]  /*00a0*/  LDC.64 R20, c[0x0][0x398] ;  /* 0x0000e600ff147b82 */ /* 0x000eb00000000a00 */
[----:B------:R-:W3:Y:S08]  /*00b0*/  LDC.64 R24, c[0x0][0x3b0] ;  /* 0x0000ec00ff187b82 */ /* 0x000ef00000000a00 */
[----:B------:R-:W4:Y:S01]  /*00c0*/  LDC.64 R8, c[0x0][0x3b8] ;  /* 0x0000ee00ff087b82 */ /* 0x000f220000000a00 */
[----:B0-----:R-:W-:-:S05]  /*00d0*/  IMAD.WIDE R16, R0, 0x4, R16 ;  /* 0x0000000400107825 */ /* 0x001fca00078e0210 */
[----:B-1----:R-:W5:Y:S02]  /*00e0*/  LDG.E R10, desc[UR4][R16.64] ;  /* 0x00000004100a7981 */ /* 0x002f64000c1e1900 */
[----:B------:R-:W0:Y:S01]  /*00f0*/  LDC.64 R14, c[0x0][0x3a0] ;  /* 0x0000e800ff0e7b82 */ /* 0x000e220000000a00 */
[----:B--2---:R-:W-:-:S05]  /*0100*/  IMAD.WIDE R20, R0, 0x4, R20 ;  /* 0x0000000400147825 */ /* 0x004fca00078e0214 */
[----:B------:R-:W5:Y:S02]  /*0110*/  LDG.E R13, desc[UR4][R20.64] ;  /* 0x00000004140d7981 */ /* 0x000f64000c1e1900 */
[----:B------:R-:W1:Y:S01]  /*0120*/  LDC.64 R6, c[0x0][0x390] ;  /* 0x0000e400ff067b82 */ /* 0x000e620000000a00 */
[----:B---3--:R-:W-:-:S05]  /*0130*/  IMAD.WIDE R24, R0, 0x4, R24 ;  /* 0x0000000400187825 */ /* 0x008fca00078e0218 */
[----:B------:R-:W5:Y:S02]  /*0140*/  LDG.E R12, desc[UR4][R24.64] ;  /* 0x00000004180c7981 */ /* 0x000f64000c1e1900 */
[----:B------:R-:W2:Y:S08]  /*0150*/  LDC.64 R2, c[0x0][0x3a8] ;  /* 0x0000ea00ff027b82 */ /* 0x000eb00000000a00 */
[----:B------:R-:W3:Y:S08]  /*0160*/  LDC.64 R4, c[0x0][0x3c0] ;  /* 0x0000f000ff047b82 */ /* 0x000ef00000000a00 */
[----:B------:R-:W3:Y:S01]  /*0170*/  LDC.64 R18, c[0x0][0x388] ;  /* 0x0000e200ff127b82 */ /* 0x000ee20000000a00 */
[----:B----4-:R-:W-:-:S04]  /*0180*/  IMAD.WIDE R26, R0, 0x4, R8 ;  /* 0x00000004001a7825 */ /* 0x010fc800078e0208 */
[C---:B0-----:R-:W-:Y:S02]  /*0190*/  IMAD.WIDE R14, R0.reuse, 0x4, R14 ;  /* 0x00000004000e7825 */ /* 0x041fe400078e020e */
[----:B------:R-:W4:Y:S02]  /*01a0*/  LDG.E R26, desc[UR4][R26.64] ;  /* 0x000000041a1a7981 */ /* 0x000f24000c1e1900 */
[C---:B-1----:R-:W-:Y:S02]  /*01b0*/  IMAD.WIDE R8, R0.reuse, 0x4, R6 ;  /* 0x0000000400087825 */ /* 0x042fe400078e0206 */
[----:B------:R-:W4:Y:S01]  /*01c0*/  LDG.E R14, desc[UR4][R14.64] ;  /* 0x000000040e0e7981 */ /* 0x000f22000c1e1900 */
[----:B------:R-:W0:Y:S01]  /*01d0*/  LDC.64 R6, c[0x0][0x3d0] ;  /* 0x0000f400ff067b82 */ /* 0x000e220000000a00 */
[C---:B--2---:R-:W-:Y:S02]  /*01e0*/  IMAD.WIDE R22, R0.reuse, 0x4, R2 ;  /* 0x0000000400167825 */ /* 0x044fe400078e0202 */
[----:B------:R1:W2:Y:S02]  /*01f0*/  LDG.E R8, desc[UR4][R8.64] ;  /* 0x0000000408087981 */ /* 0x0002a4000c1e1900 */
[----:B---3--:R-:W-:-:S02]  /*0200*/  IMAD.WIDE R28, R0, 0x4, R4 ;  /* 0x00000004001c7825 */ /* 0x008fc400078e0204 */
[----:B------:R-:W2:Y:S01]  /*0210*/  LDG.E R23, desc[UR4][R22.64] ;  /* 0x0000000416177981 */ /* 0x000ea2000c1e1900 */
[----:B------:R-:W3:Y:S03]  /*0220*/  LDC.64 R2, c[0x0][0x3d8] ;  /* 0x0000f600ff027b82 */ /* 0x000ee60000000a00 */
[----:B------:R-:W2:Y:S01]  /*0230*/  LDG.E R28, desc[UR4][R28.64] ;  /* 0x000000041c1c7981 */ /* 0x000ea2000c1e1900 */
[----:B------:R-:W-:-:S05]  /*0240*/  IMAD.WIDE R18, R0, 0x4, R18 ;  /* 0x0000000400127825 */ /* 0x000fca00078e0212 */
[----:B------:R-:W4:Y:S01]  /*0250*/  LDG.E R11, desc[UR4][R18.64] ;  /* 0x00000004120b7981 */ /* 0x000f22000c1e1900 */
[----:B0-----:R-:W-:-:S04]  /*0260*/  IMAD.WIDE R6, R0, 0x20, R6 ;  /* 0x0000002000067825 */ /* 0x001fc800078e0206 */
[----:B---3--:R-:W-:Y:S01]  /*0270*/  IMAD.WIDE R2, R0, 0x10, R2 ;  /* 0x0000001000027825 */ /* 0x008fe200078e0202 */
[CCC-:B-----5:R-:W-:Y:S02]  /*0280*/  FMNMX3 R4, R13.reuse, R12.reuse, R10.reuse, PT ;  /* 0x0000000c0d047276 */ /* 0x1e0fe4000380000a */
[----:B------:R-:W-:-:S05]  /*0290*/  FMNMX3 R10, R13, R12, R10, !PT ;  /* 0x0000000c0d0a7276 */ /* 0x000fca000780000a */
[----:B-1----:R-:W-:-:S04]  /*02a0*/  FADD R9, R4, R10 ;  /* 0x0000000a04097221 */ /* 0x002fc80000000000 */
[----:B------:R-:W-:Y:S01]  /*02b0*/  FMUL R16, R9, 0.5 ;  /* 0x3f00000009107820 */ /* 0x000fe20000400000 */
[CCC-:B--2---:R-:W-:Y:S02]  /*02c0*/  FMNMX3 R13, R23.reuse, R28.reuse, R8.reuse, PT ;  /* 0x0000001c170d7276 */ /* 0x1c4fe40003800008 */
[----:B------:R-:W-:Y:S02]  /*02d0*/  FMNMX3 R8, R23, R28, R8, !PT ;  /* 0x0000001c17087276 */ /* 0x000fe40007800008 */
[CCC-:B----4-:R-:W-:Y:S02]  /*02e0*/  FMNMX3 R5, R14.reuse, R26.reuse, R11.reuse, PT ;  /* 0x0000001a0e057276 */ /* 0x1d0fe4000380000b */
[----:B------:R-:W-:Y:S01]  /*02f0*/  FMNMX3 R11, R14, R26, R11, !PT ;  /* 0x0000001a0e0b7276 */ /* 0x000fe2000780000b */
[----:B------:R-:W-:-:S04]  /*0300*/  FADD R14, R13, R8 ;  /* 0x000000080d0e7221 */ /* 0x000fc80000000000 */
[----:B------:R-:W-:Y:S01]  /*0310*/  FADD R12, R5, R11 ;  /* 0x0000000b050c7221 */ /* 0x000fe20000000000 */
[----:B------:R-:W-:-:S03]  /*0320*/  FMUL R9, R14, 0.5 ;  /* 0x3f0000000e097820 */ /* 0x000fc60000400000 */
[----:B------:R-:W-:Y:S01]  /*0330*/  FMUL R17, R12, 0.5 ;  /* 0x3f0000000c117820 */ /* 0x000fe20000400000 */
[----:B------:R-:W-:Y:S04]  /*0340*/  STG.E.64 desc[UR4][R6.64], R4 ;  /* 0x0000000406007986 */ /* 0x000fe8000c101b04 */
[----:B------:R-:W-:Y:S04]  /*0350*/  STG.E.64 desc[UR4][R6.64+0x10], R10 ;  /* 0x0000100a06007986 */ /* 0x000fe8000c101b04 */
[----:B------:R-:W-:Y:S04]  /*0360*/  STG.E desc[UR4][R6.64+0x8], R13 ;  /* 0x0000080d06007986 */ /* 0x000fe8000c101904 */
[----:B------:R-:W-:Y:S04]  /*0370*/  STG.E desc[UR4][R6.64+0x18], R8 ;  /* 0x0000180806007986 */ /* 0x000fe8000c101904 */
[----:B------:R-:W-:Y:S04]  /*0380*/  STG.E.64 desc[UR4][R2.64], R16 ;  /* 0x0000001002007986 */ /* 0x000fe8000c101b04 */
[----:B------:R-:W-:Y:S01]  /*0390*/  STG.E desc[UR4][R2.64+0x8], R9 ;  /* 0x0000080902007986 */ /* 0x000fe2000c101904 */
[----:B------:R-:W-:Y:S05]  /*03a0*/  EXIT ;  /* 0x000000000000794d */ /* 0x000fea0003800000 */
.L_x_449:
        /* <DEDUP_REMOVED lines=13> */
.L_x_471:


//--------------------- .nv.shared._ZN3cub18CUB_300001_SM_10006detail10radix_sort29DeviceRadixSortOnesweepKernelINS1_5radix10policy_hubIjjyE10Policy1000ELNS0_9SortOrderE0EjjyiiNS1_21identity_decomposer_tEEEvPT5_SB_PT3_PKSC_PT1_PKSG_PT2_PKSK_T4_iiT6_ --------------------------
	.section	.nv.shared._ZN3cub18CUB_300001_SM_10006detail10radix_sort29DeviceRadixSortOnesweepKernelINS1_5radix10policy_hubIjjyE10Policy1000ELNS0_9SortOrderE0EjjyiiNS1_21identity_decomposer_tEEEvPT5_SB_PT3_PKSC_PT1_PKSG_PT2_PKSK_T4_iiT6_,"aw",@nobits
	.sectionflags	@""
	.align	16
.nv.shared._ZN3cub18CUB_300001_SM_10006detail10radix_sort29DeviceRadixSortOnesweepKernelINS1_5radix10policy_hubIjjyE10Policy1000ELNS0_9SortOrderE0EjjyiiNS1_21identity_decomposer_tEEEvPT5_SB_PT3_PKSC_PT1_PKSG_PT2_PKSK_T4_iiT6_:
	.zero		29184


//--------------------- .nv.shared.reserved.0     --------------------------
	.section	.nv.shared.reserved.0,"aw",@nobits
	.weak		__nv_reservedSMEM_offset_0_alias
	.size		__nv_reservedSMEM_offset_0_alias, 0, 64
	.other		__nv_reservedSMEM_offset_0_alias,@"STO_CUDA_RESERVED_SHARED STV_DEFAULT"
__nv_reservedSMEM_offset_0_alias:
	.zero		0
	.zero		64


//--------------------- .nv.global                --------------------------
	.section	.nv.global,"aw",@nobits
.nv.global:
	.type		_ZN34_INTERNAL_4db5ef8a_4_k_cu_0bfafdca6thrust24THRUST_300001_SM_1000_NS12placeholders2_8E,@object
	.size		_ZN34_INTERNAL_4db5ef8a_4_k_cu_0bfafdca6thrust24THRUST_300001_SM_1000_NS12placeholders2_8E,(_ZN34_INTERNAL_4db5ef8a_4_k_cu_0bfafdca4cuda3std3__436_GLOBAL__N__4db5ef8a_4_k_cu_0bfafdca6ignoreE - _ZN34_INTERNAL_4db5ef8a_4_k_cu_0bfafdca6thrust24THRUST_300001_SM_1000_NS12placeholders2_8E)
_ZN34_INTERNAL_4db5ef8a_4_k_cu_0bfafdca6thrust24THRUST_300001_SM_1000_NS12placeholders2_8E:
	.zero		1
	.type		_ZN34_INTERNAL_4db5ef8a_4_k_cu_0bfafdca4cuda3std3__436_GLOBAL__N__4db5ef8a_4_k_cu_0bfafdca6ignoreE,@object
	.size		_ZN34_INTERNAL_4db5ef8a_4_k_cu_0bfafdca4cuda3std3__436_GLOBAL__N__4db5ef8a_4_k_cu_0bfafdca6ignoreE,(_ZN34_INTERNAL_4db5ef8a_4_k_cu_0bfafdca4cuda3std6ranges3__45__cpo4dataE - _ZN34_INTERNAL_4db5ef8a_4_k_cu_0bfafdca4cuda3std3__436_GLOBAL__N__4db5ef8a_4_k_cu_0bfafdca6ignoreE)
_ZN34_INTERNAL_4db5ef8a_4_k_cu_0bfafdca4cuda3std3__436_GLOBAL__N__4db5ef8a_4_k_cu_0bfafdca6ignoreE:
	.zero		1
	.type		_ZN34_INTERNAL_4db5ef8a_4_k_cu_0bfafdca4cuda3std6ranges3__45__cpo4dataE,@object
	.size		_ZN34_INTERNAL_4db5ef8a_4_k_cu_0bfafdca4cuda3std6ranges3__45__cpo4dataE,(_ZN34_INTERNAL_4db5ef8a_4_k_cu_0bfafdca6thrust24THRUST_300001_SM_1000_NS6system3cpp3parE - _ZN34_INTERNAL_4db5ef8a_4_k_cu_0bfafdca4cuda3std6ranges3__45__cpo4dataE)
_ZN34_INTERNAL_4db5ef8a_4_k_cu_0bfafdca4cuda3std6ranges3__45__cpo4dataE:
	.zero		1
	.type		_ZN34_INTERNAL_4db5ef8a_4_k_cu_0bfafdca6thrust24THRUST_300001_SM_1000_NS6system3cpp3parE,@object
	.size		_ZN34_INTERNAL_4db5ef8a_4_k_cu_0bfafdca6thrust24THRUST_300001_SM_1000_NS6system3cpp3parE,(_ZN34_INTERNAL_4db5ef8a_4_k_cu_0bfafdca4cuda3std3__45__cpo5beginE - _ZN34_INTERNAL_4db5ef8a_4_k_cu_0bfafdca6thrust24THRUST_300001_SM_1000_NS6system3cpp3parE)
_ZN34_INTERNAL_4db5ef8a_4_k_cu_0bfafdca6thrust24THRUST_300001_SM_1000_NS6system3cpp3parE:
	.zero		1
	.type		_ZN34_INTERNAL_4db5ef8a_4_k_cu_0bfafdca4cuda3std3__45__cpo5beginE,@object
	.size		_ZN34_INTERNAL_4db5ef8a_4_k_cu_0bfafdca4cuda3std3__45__cpo5beginE,(_ZN34_INTERNAL_4db5ef8a_4_k_cu_0bfafdca4cuda3std6ranges3__45__cpo5beginE - _ZN34_INTERNAL_4db5ef8a_4_k_cu_0bfafdca4cuda3std3__45__cpo5beginE)
_ZN34_INTERNAL_4db5ef8a_4_k_cu_0bfafdca4cuda3std3__45__cpo5beginE:
	.zero		1
	.type		_ZN34_INTERNAL_4db5ef8a_4_k_cu_0bfafdca4cuda3std6ranges3__45__cpo5beginE,@object
	.size		_ZN34_INTERNAL_4db5ef8a_4_k_cu_0bfafdca4cuda3std6ranges3__45__cpo5beginE,(_ZN34_INTERNAL_4db5ef8a_4_k_cu_0bfafdca6thrust24THRUST_300001_SM_1000_NS6deviceE - _ZN34_INTERNAL_4db5ef8a_4_k_cu_0bfafdca4cuda3std6ranges3__45__cpo5beginE)
_ZN34_INTERNAL_4db5ef8a_4_k_cu_0bfafdca4cuda3std6ranges3__45__cpo5beginE:
	.zero		1
	.type		_ZN34_INTERNAL_4db5ef8a_4_k_cu_0bfafdca6thrust24THRUST_300001_SM_1000_NS6deviceE,@object
	.size		_ZN34_INTERNAL_4db5ef8a_4_k_cu_0bfafdca6thrust24THRUST_300001_SM_1000_NS6deviceE,(_ZN34_INTERNAL_4db5ef8a_4_k_cu_0bfafdca4cuda3std3__47nulloptE - _ZN34_INTERNAL_4db5ef8a_4_k_cu_0bfafdca6thrust24THRUST_300001_SM_1000_NS6deviceE)
_ZN34_INTERNAL_4db5ef8a_4_k_cu_0bfafdca6thrust24THRUST_300001_SM_1000_NS6deviceE:
	.zero		1
	.type		_ZN34_INTERNAL_4db5ef8a_4_k_cu_0bfafdca4cuda3std3__47nulloptE,@object
	.size		_ZN34_INTERNAL_4db5ef8a_4_k_cu_0bfafdca4cuda3std3__47nulloptE,(_ZN34_INTERNAL_4db5ef8a_4_k_cu_0bfafdca4cuda3std6ranges3__45__cpo8distanceE - _ZN34_INTERNAL_4db5ef8a_4_k_cu_0bfafdca4cuda3std3__47nulloptE)
_ZN34_INTERNAL_4db5ef8a_4_k_cu_0bfafdca4cuda3std3__47nulloptE:
	.zero		1
	.type		_ZN34_INTERNAL_4db5ef8a_4_k_cu_0bfafdca4cuda3std6ranges3__45__cpo8distanceE,@object
	.size		_ZN34_INTERNAL_4db5ef8a_4_k_cu_0bfafdca4cuda3std6ranges3__45__cpo8distanceE,(_ZN34_INTERNAL_4db5ef8a_4_k_cu_0bfafdca6thrust24THRUST_300001_SM_1000_NS12placeholders2_4E - _ZN34_INTERNAL_4db5ef8a_4_k_cu_0bfafdca4cuda3std6ranges3__45__cpo8distanceE)
_ZN34_INTERNAL_4db5ef8a_4_k_cu_0bfafdca4cuda3std6ranges3__45__cpo8distanceE:
	.zero		1
	.type		_ZN34_INTERNAL_4db5ef8a_4_k_cu_0bfafdca6thrust24THRUST_300001_SM_1000_NS12placeholders2_4E,@object
	.size		_ZN34_INTERNAL_4db5ef8a_4_k_cu_0bfafdca6thrust24THRUST_300001_SM_1000_NS12placeholders2_4E,(_ZN34_INTERNAL_4db5ef8a_4_k_cu_0bfafdca4cuda3std3__45__cpo6rbeginE - _ZN34_INTERNAL_4db5ef8a_4_k_cu_0bfafdca6thrust24THRUST_300001_SM_1000_NS12placeholders2_4E)
_ZN34_INTERNAL_4db5ef8a_4_k_cu_0bfafdca6thrust24THRUST_300001_SM_1000_NS12placeholders2_4E:
	.zero		1
	.type		_ZN34_INTERNAL_4db5ef8a_4_k_cu_0bfafdca4cuda3std3__45__cpo6rbeginE,@object
	.size		_ZN34_INTERNAL_4db5ef8a_4_k_cu_0bfafdca4cuda3std3__45__cpo6rbeginE,(_ZN34_INTERNAL_4db5ef8a_4_k_cu_0bfafdca4cuda3std6ranges3__45__cpo7advanceE - _ZN34_INTERNAL_4db5ef8a_4_k_cu_0bfafdca4cuda3std3__45__cpo6rbeginE)
_ZN34_INTERNAL_4db5ef8a_4_k_cu_0bfafdca4cuda3std3__45__cpo6rbeginE:
	.zero		1
	.type		_ZN34_INTERNAL_4db5ef8a_4_k_cu_0bfafdca4cuda3std6ranges3__45__cpo7advanceE,@object
	.size		_ZN34_INTERNAL_4db5ef8a_4_k_cu_0bfafdca4cuda3std6ranges3__45__cpo7advanceE,(_ZN34_INTERNAL_4db5ef8a_4_k_cu_0bfafdca6thrust24THRUST_300001_SM_1000_NS12placeholders3_10E - _ZN34_INTERNAL_4db5ef8a_4_k_cu_0bfafdca4cuda3std6ranges3__45__cpo7advanceE)
_ZN34_INTERNAL_4db5ef8a_4_k_cu_0bfafdca4cuda3std6ranges3__45__cpo7advanceE:
	.zero		1
	.type		_ZN34_INTERNAL_4db5ef8a_4_k_cu_0bfafdca6thrust24THRUST_300001_SM_1000_NS12placeholders3_10E,@object
	.size		_ZN34_INTERNAL_4db5ef8a_4_k_cu_0bfafdca6thrust24THRUST_300001_SM_1000_NS12placeholders3_10E,(_ZN34_INTERNAL_4db5ef8a_4_k_cu_0bfafdca4cuda3std3__48in_placeE - _ZN34_INTERNAL_4db5ef8a_4_k_cu_0bfafdca6thrust24THRUST_300001_SM_1000_NS12placeholders3_10E)
_ZN34_INTERNAL_4db5ef8a_4_k_cu_0bfafdca6thrust24THRUST_300001_SM_1000_NS12placeholders3_10E:
	.zero		1
	.type		_ZN34_INTERNAL_4db5ef8a_4_k_cu_0bfafdca4cuda3std3__48in_placeE,@object
	.size		_ZN34_INTERNAL_4db5ef8a_4_k_cu_0bfafdca4cuda3std3__48in_placeE,(_ZN34_INTERNAL_4db5ef8a_4_k_cu_0bfafdca4cuda3std6ranges3__45__cpo4sizeE - _ZN34_INTERNAL_4db5ef8a_4_k_cu_0bfafdca4cuda3std3__48in_placeE)
_ZN34_INTERNAL_4db5ef8a_4_k_cu_0bfafdca4cuda3std3__48in_placeE:
	.zero		1
	.type		_ZN34_INTERNAL_4db5ef8a_4_k_cu_0bfafdca4cuda3std6ranges3__45__cpo4sizeE,@object
	.size		_ZN34_INTERNAL_4db5ef8a_4_k_cu_0bfafdca4cuda3std6ranges3__45__cpo4sizeE,(_ZN34_INTERNAL_4db5ef8a_4_k_cu_0bfafdca6thrust24THRUST_300001_SM_1000_NS12placeholders2_2E - _ZN34_INTERNAL_4db5ef8a_4_k_cu_0bfafdca4cuda3std6ranges3__45__cpo4sizeE)
_ZN34_INTERNAL_4db5ef8a_4_k_cu_0bfafdca4cuda3std6ranges3__45__cpo4sizeE:
	.zero		1
	.type		_ZN34_INTERNAL_4db5ef8a_4_k_cu_0bfafdca6thrust24THRUST_300001_SM_1000_NS12placeholders2_2E,@object
	.size		_ZN34_INTERNAL_4db5ef8a_4_k_cu_0bfafdca6thrust24THRUST_300001_SM_1000_NS12placeholders2_2E,(_ZN34_INTERNAL_4db5ef8a_4_k_cu_0bfafdca4cuda3std3__45__cpo6cbeginE - _ZN34_INTERNAL_4db5ef8a_4_k_cu_0bfafdca6thrust24THRUST_300001_SM_1000_NS12placeholders2_2E)
_ZN34_INTERNAL_4db5ef8a_4_k_cu_0bfafdca6thrust24THRUST_300001_SM_1000_NS12placeholders2_2E:
	.zero		1
	.type		_ZN34_INTERNAL_4db5ef8a_4_k_cu_0bfafdca4cuda3std3__45__cpo6cbeginE,@object
	.size		_ZN34_INTERNAL_4db5ef8a_4_k_cu_0bfafdca4cuda3std3__45__cpo6cbeginE,(_ZN34_INTERNAL_4db5ef8a_4_k_cu_0bfafdca4cuda3std6ranges3__45__cpo6cbeginE - _ZN34_INTERNAL_4db5ef8a_4_k_cu_0bfafdca4cuda3std3__45__cpo6cbeginE)
_ZN34_INTERNAL_4db5ef8a_4_k_cu_0bfafdca4cuda3std3__45__cpo6cbeginE:
	.zero		1
	.type		_ZN34_INTERNAL_4db5ef8a_4_k_cu_0bfafdca4cuda3std6ranges3__45__cpo6cbeginE,@object
	.size		_ZN34_INTERNAL_4db5ef8a_4_k_cu_0bfafdca4cuda3std6ranges3__45__cpo6cbeginE,(_ZN34_INTERNAL_4db5ef8a_4_k_cu_0bfafdca6thrust24THRUST_300001_SM_1000_NS12placeholders2_6E - _ZN34_INTERNAL_4db5ef8a_4_k_cu_0bfafdca4cuda3std6ranges3__45__cpo6cbeginE)
_ZN34_INTERNAL_4db5ef8a_4_k_cu_0bfafdca4cuda3std6ranges3__45__cpo6cbeginE:
	.zero		1
	.type		_ZN34_INTERNAL_4db5ef8a_4_k_cu_0bfafdca6thrust24THRUST_300001_SM_1000_NS12placeholders2_6E,@object
	.size		_ZN34_INTERNAL_4db5ef8a_4_k_cu_0bfafdca6thrust24THRUST_300001_SM_1000_NS12placeholders2_6E,(_ZN34_INTERNAL_4db5ef8a_4_k_cu_0bfafdca4cuda3std3__45__cpo7crbeginE - _ZN34_INTERNAL_4db5ef8a_4_k_cu_0bfafdca6thrust24THRUST_300001_SM_1000_NS12placeholders2_6E)
_ZN34_INTERNAL_4db5ef8a_4_k_cu_0bfafdca6thrust24THRUST_300001_SM_1000_NS12placeholders2_6E:
	.zero		1
	.type		_ZN34_INTERNAL_4db5ef8a_4_k_cu_0bfafdca4cuda3std3__45__cpo7crbeginE,@object
	.size		_ZN34_INTERNAL_4db5ef8a_4_k_cu_0bfafdca4cuda3std3__45__cpo7crbeginE,(_ZN34_INTERNAL_4db5ef8a_4_k_cu_0bfafdca4cuda3std6ranges3__45__cpo4nextE - _ZN34_INTERNAL_4db5ef8a_4_k_cu_0bfafdca4cuda3std3__45__cpo7crbeginE)
_ZN34_INTERNAL_4db5ef8a_4_k_cu_0bfafdca4cuda3std3__45__cpo7crbeginE:
	.zero		1
	.type		_ZN34_INTERNAL_4db5ef8a_4_k_cu_0bfafdca4cuda3std6ranges3__45__cpo4nextE,@object
	.size		_ZN34_INTERNAL_4db5ef8a_4_k_cu_0bfafdca4cuda3std6ranges3__45__cpo4nextE,(_ZN34_INTERNAL_4db5ef8a_4_k_cu_0bfafdca4cuda3std6ranges3__45__cpo4swapE - _ZN34_INTERNAL_4db5ef8a_4_k_cu_0bfafdca4cuda3std6ranges3__45__cpo4nextE)
_ZN34_INTERNAL_4db5ef8a_4_k_cu_0bfafdca4cuda3std6ranges3__45__cpo4nextE:
	.zero		1
	.type		_ZN34_INTERNAL_4db5ef8a_4_k_cu_0bfafdca4cuda3std6ranges3__45__cpo4swapE,@object
	.size		_ZN34_INTERNAL_4db5ef8a_4_k_cu_0bfafdca4cuda3std6ranges3__45__cpo4swapE,(_ZN34_INTERNAL_4db5ef8a_4_k_cu_0bfafdca6thrust24THRUST_300001_SM_1000_NS8cuda_cub10par_nosyncE - _ZN34_INTERNAL_4db5ef8a_4_k_cu_0bfafdca4cuda3std6ranges3__45__cpo4swapE)
_ZN34_INTERNAL_4db5ef8a_4_k_cu_0bfafdca4cuda3std6ranges3__45__cpo4swapE:
	.zero		1
	.type		_ZN34_INTERNAL_4db5ef8a_4_k_cu_0bfafdca6thrust24THRUST_300001_SM_1000_NS8cuda_cub10par_nosyncE,@object
	.size		_ZN34_INTERNAL_4db5ef8a_4_k_cu_0bfafdca6thrust24THRUST_300001_SM_1000_NS8cuda_cub10par_nosyncE,(_ZN34_INTERNAL_4db5ef8a_4_k_cu_0bfafdca6thrust24THRUST_300001_SM_1000_NS3seqE - _ZN34_INTERNAL_4db5ef8a_4_k_cu_0bfafdca6thrust24THRUST_300001_SM_1000_NS8cuda_cub10par_nosyncE)
_ZN34_INTERNAL_4db5ef8a_4_k_cu_0bfafdca6thrust24THRUST_300001_SM_1000_NS8cuda_cub10par_nosyncE:
	.zero		1
	.type		_ZN34_INTERNAL_4db5ef8a_4_k_cu_0bfafdca6thrust24THRUST_300001_SM_1000_NS3seqE,@object
	.size		_ZN34_INTERNAL_4db5ef8a_4_k_cu_0bfafdca6thrust24THRUST_300001_SM_1000_NS3seqE,(_ZN34_INTERNAL_4db5ef8a_4_k_cu_0bfafdca4cuda3std3__420unreachable_sentinelE - _ZN34_INTERNAL_4db5ef8a_4_k_cu_0bfafdca6thrust24THRUST_300001_SM_1000_NS3seqE)
_ZN34_INTERNAL_4db5ef8a_4_k_cu_0bfafdca6thrust24THRUST_300001_SM_1000_NS3seqE:
	.zero		1
	.type		_ZN34_INTERNAL_4db5ef8a_4_k_cu_0bfafdca4cuda3std3__420unreachable_sentinelE,@object
	.size		_ZN34_INTERNAL_4db5ef8a_4_k_cu_0bfafdca4cuda3std3__420unreachable_sentinelE,(_ZN34_INTERNAL_4db5ef8a_4_k_cu_0bfafdca4cuda3std6ranges3__45__cpo5ssizeE - _ZN34_INTERNAL_4db5ef8a_4_k_cu_0bfafdca4cuda3std3__420unreachable_sentinelE)
_ZN34_INTERNAL_4db5ef8a_4_k_cu_0bfafdca4cuda3std3__420unreachable_sentinelE:
	.zero		1
	.type		_ZN34_INTERNAL_4db5ef8a_4_k_cu_0bfafdca4cuda3std6ranges3__45__cpo5ssizeE,@object
	.size		_ZN34_INTERNAL_4db5ef8a_4_k_cu_0bfafdca4cuda3std6ranges3__45__cpo5ssizeE,(_ZN34_INTERNAL_4db5ef8a_4_k_cu_0bfafdca6thrust24THRUST_300001_SM_1000_NS12placeholders2_3E - _ZN34_INTERNAL_4db5ef8a_4_k_cu_0bfafdca4cuda3std6ranges3__45__cpo5ssizeE)
_ZN34_INTERNAL_4db5ef8a_4_k_cu_0bfafdca4cuda3std6ranges3__45__cpo5ssizeE:
	.zero		1
	.type		_ZN34_INTERNAL_4db5ef8a_4_k_cu_0bfafdca6thrust24THRUST_300001_SM_1000_NS12placeholders2_3E,@object
	.size		_ZN34_INTERNAL_4db5ef8a_4_k_cu_0bfafdca6thrust24THRUST_300001_SM_1000_NS12placeholders2_3E,(_ZN34_INTERNAL_4db5ef8a_4_k_cu_0bfafdca4cuda3std3__45__cpo4cendE - _ZN34_INTERNAL_4db5ef8a_4_k_cu_0bfafdca6thrust24THRUST_300001_SM_1000_NS12placeholders2_3E)
_ZN34_INTERNAL_4db5ef8a_4_k_cu_0bfafdca6thrust24THRUST_300001_SM_1000_NS12placeholders2_3E:
	.zero		1
	.type		_ZN34_INTERNAL_4db5ef8a_4_k_cu_0bfafdca4cuda3std3__45__cpo4cendE,@object
	.size		_ZN34_INTERNAL_4db5ef8a_4_k_cu_0bfafdca4cuda3std3__45__cpo4cendE,(_ZN34_INTERNAL_4db5ef8a_4_k_cu_0bfafdca4cuda3std6ranges3__45__cpo4cendE - _ZN34_INTERNAL_4db5ef8a_4_k_cu_0bfafdca4cuda3std3__45__cpo4cendE)
_ZN34_INTERNAL_4db5ef8a_4_k_cu_0bfafdca4cuda3std3__45__cpo4cendE:
	.zero		1
	.type		_ZN34_INTERNAL_4db5ef8a_4_k_cu_0bfafdca4cuda3std6ranges3__45__cpo4cendE,@object
	.size		_ZN34_INTERNAL_4db5ef8a_4_k_cu_0bfafdca4cuda3std6ranges3__45__cpo4cendE,(_ZN34_INTERNAL_4db5ef8a_4_k_cu_0bfafdca6thrust24THRUST_300001_SM_1000_NS12placeholders2_7E - _ZN34_INTERNAL_4db5ef8a_4_k_cu_0bfafdca4cuda3std6ranges3__45__cpo4cendE)
_ZN34_INTERNAL_4db5ef8a_4_k_cu_0bfafdca4cuda3std6ranges3__45__cpo4cendE:
	.zero		1
	.type		_ZN34_INTERNAL_4db5ef8a_4_k_cu_0bfafdca6thrust24THRUST_300001_SM_1000_NS12placeholders2_7E,@object
	.size		_ZN34_INTERNAL_4db5ef8a_4_k_cu_0bfafdca6thrust24THRUST_300001_SM_1000_NS12placeholders2_7E,(_ZN34_INTERNAL_4db5ef8a_4_k_cu_0bfafdca4cuda3std3__45__cpo5crendE - _ZN34_INTERNAL_4db5ef8a_4_k_cu_0bfafdca6thrust24THRUST_300001_SM_1000_NS12placeholders2_7E)
_ZN34_INTERNAL_4db5ef8a_4_k_cu_0bfafdca6thrust24THRUST_300001_SM_1000_NS12placeholders2_7E:
	.zero		1
	.type		_ZN34_INTERNAL_4db5ef8a_4_k_cu_0bfafdca4cuda3std3__45__cpo5crendE,@object
	.size		_ZN34_INTERNAL_4db5ef8a_4_k_cu_0bfafdca4cuda3std3__45__cpo5crendE,(_ZN34_INTERNAL_4db5ef8a_4_k_cu_0bfafdca4cuda3std6ranges3__45__cpo4prevE - _ZN34_INTERNAL_4db5ef8a_4_k_cu_0bfafdca4cuda3std3__45__cpo5crendE)
_ZN34_INTERNAL_4db5ef8a_4_k_cu_0bfafdca4cuda3std3__45__cpo5crendE:
	.zero		1
	.type		_ZN34_INTERNAL_4db5ef8a_4_k_cu_0bfafdca4cuda3std6ranges3__45__cpo4prevE,@object
	.size		_ZN34_INTERNAL_4db5ef8a_4_k_cu_0bfafdca4cuda3std6ranges3__45__cpo4prevE,(_ZN34_INTERNAL_4db5ef8a_4_k_cu_0bfafdca4cuda3std6ranges3__45__cpo9iter_moveE - _ZN34_INTERNAL_4db5ef8a_4_k_cu_0bfafdca4cuda3std6ranges3__45__cpo4prevE)
_ZN34_INTERNAL_4db5ef8a_4_k_cu_0bfafdca4cuda3std6ranges3__45__cpo4prevE:
	.zero		1
	.type		_ZN34_INTERNAL_4db5ef8a_4_k_cu_0bfafdca4cuda3std6ranges3__45__cpo9iter_moveE,@object
	.size		_ZN34_INTERNAL_4db5ef8a_4_k_cu_0bfafdca4cuda3std6ranges3__45__cpo9iter_moveE,(_ZN34_INTERNAL_4db5ef8a_4_k_cu_0bfafdca6thrust24THRUST_300001_SM_1000_NS6system6detail10sequential3seqE - _ZN34_INTERNAL_4db5ef8a_4_k_cu_0bfafdca4cuda3std6ranges3__45__cpo9iter_moveE)
_ZN34_INTERNAL_4db5ef8a_4_k_cu_0bfafdca4cuda3std6ranges3__45__cpo9iter_moveE:
	.zero		1
	.type		_ZN34_INTERNAL_4db5ef8a_4_k_cu_0bfafdca6thrust24THRUST_300001_SM_1000_NS6system6detail10sequential3seqE,@object
	.size		_ZN34_INTERNAL_4db5ef8a_4_k_cu_0bfafdca6thrust24THRUST_300001_SM_1000_NS6system6detail10sequential3seqE,(_ZN34_INTERNAL_4db5ef8a_4_k_cu_0bfafdca6thrust24THRUST_300001_SM_1000_NS12placeholders2_9E - _ZN34_INTERNAL_4db5ef8a_4_k_cu_0bfafdca6thrust24THRUST_300001_SM_1000_NS6system6detail10sequential3seqE)
_ZN34_INTERNAL_4db5ef8a_4_k_cu_0bfafdca6thrust24THRUST_300001_SM_1000_NS6system6detail10sequential3seqE:
	.zero		1
	.type		_ZN34_INTERNAL_4db5ef8a_4_k_cu_0bfafdca6thrust24THRUST_300001_SM_1000_NS12placeholders2_9E,@object
	.size		_ZN34_INTERNAL_4db5ef8a_4_k_cu_0bfafdca6thrust24THRUST_300001_SM_1000_NS12placeholders2_9E,(_ZN34_INTERNAL_4db5ef8a_4_k_cu_0bfafdca4cuda3std3__419piecewise_constructE - _ZN34_INTERNAL_4db5ef8a_4_k_cu_0bfafdca6thrust24THRUST_300001_SM_1000_NS12placeholders2_9E)
_ZN34_INTERNAL_4db5ef8a_4_k_cu_0bfafdca6thrust24THRUST_300001_SM_1000_NS12placeholders2_9E:
	.zero		1
	.type		_ZN34_INTERNAL_4db5ef8a_4_k_cu_0bfafdca4cuda3std3__419piecewise_constructE,@object
	.size		_ZN34_INTERNAL_4db5ef8a_4_k_cu_0bfafdca4cuda3std3__419piecewise_constructE,(_ZN34_INTERNAL_4db5ef8a_4_k_cu_0bfafdca4cuda3std6ranges3__45__cpo5cdataE - _ZN34_INTERNAL_4db5ef8a_4_k_cu_0bfafdca4cuda3std3__419piecewise_constructE)
_ZN34_INTERNAL_4db5ef8a_4_k_cu_0bfafdca4cuda3std3__419piecewise_constructE:
	.zero		1
	.type		_ZN34_INTERNAL_4db5ef8a_4_k_cu_0bfafdca4cuda3std6ranges3__45__cpo5cdataE,@object
	.size		_ZN34_INTERNAL_4db5ef8a_4_k_cu_0bfafdca4cuda3std6ranges3__45__cpo5cdataE,(_ZN34_INTERNAL_4db5ef8a_4_k_cu_0bfafdca6thrust24THRUST_300001_SM_1000_NS12placeholders2_1E - _ZN34_INTERNAL_4db5ef8a_4_k_cu_0bfafdca4cuda3std6ranges3__45__cpo5cdataE)
_ZN34_INTERNAL_4db5ef8a_4_k_cu_0bfafdca4cuda3std6ranges3__45__cpo5cdataE:
	.zero		1
	.type		_ZN34_INTERNAL_4db5ef8a_4_k_cu_0bfafdca6thrust24THRUST_300001_SM_1000_NS12placeholders2_1E,@object
	.size		_ZN34_INTERNAL_4db5ef8a_4_k_cu_0bfafdca6thrust24THRUST_300001_SM_1000_NS12placeholders2_1E,(_ZN34_INTERNAL_4db5ef8a_4_k_cu_0bfafdca4cuda3std3__45__cpo3endE - _ZN34_INTERNAL_4db5ef8a_4_k_cu_0bfafdca6thrust24THRUST_300001_SM_1000_NS12placeholders2_1E)
_ZN34_INTERNAL_4db5ef8a_4_k_cu_0bfafdca6thrust24THRUST_300001_SM_1000_NS12placeholders2_1E:
	.zero		1
	.type		_ZN34_INTERNAL_4db5ef8a_4_k_cu_0bfafdca4cuda3std3__45__cpo3endE,@object
	.size		_ZN34_INTERNAL_4db5ef8a_4_k_cu_0bfafdca4cuda3std3__45__cpo3endE,(_ZN34_INTERNAL_4db5ef8a_4_k_cu_0bfafdca4cuda3std6ranges3__45__cpo3endE - _ZN34_INTERNAL_4db5ef8a_4_k_cu_0bfafdca4cuda3std3__45__cpo3endE)
_ZN34_INTERNAL_4db5ef8a_4_k_cu_0bfafdca4cuda3std3__45__cpo3endE:
	.zero		1
	.type		_ZN34_INTERNAL_4db5ef8a_4_k_cu_0bfafdca4cuda3std6ranges3__45__cpo3endE,@object
	.size		_ZN34_INTERNAL_4db5ef8a_4_k_cu_0bfafdca4cuda3std6ranges3__45__cpo3endE,(_ZN34_INTERNAL_4db5ef8a_4_k_cu_0bfafdca6thrust24THRUST_300001_SM_1000_NS12placeholders2_5E - _ZN34_INTERNAL_4db5ef8a_4_k_cu_0bfafdca4cuda3std6ranges3__45__cpo3endE)
_ZN34_INTERNAL_4db5ef8a_4_k_cu_0bfafdca4cuda3std6ranges3__45__cpo3endE:
	.zero		1
	.type		_ZN34_INTERNAL_4db5ef8a_4_k_cu_0bfafdca6thrust24THRUST_300001_SM_1000_NS12placeholders2_5E,@object
	.size		_ZN34_INTERNAL_4db5ef8a_4_k_cu_0bfafdca6thrust24THRUST_300001_SM_1000_NS12placeholders2_5E,(_ZN34_INTERNAL_4db5ef8a_4_k_cu_0bfafdca4cuda3std3__45__cpo4rendE - _ZN34_INTERNAL_4db5ef8a_4_k_cu_0bfafdca6thrust24THRUST_300001_SM_1000_NS12placeholders2_5E)
_ZN34_INTERNAL_4db5ef8a_4_k_cu_0bfafdca6thrust24THRUST_300001_SM_1000_NS12placeholders2_5E:
	.zero		1
	.type		_ZN34_INTERNAL_4db5ef8a_4_k_cu_0bfafdca4cuda3std3__45__cpo4rendE,@object
	.size		_ZN34_INTERNAL_4db5ef8a_4_k_cu_0bfafdca4cuda3std3__45__cpo4rendE,(_ZN34_INTERNAL_4db5ef8a_4_k_cu_0bfafdca4cuda3std6ranges3__45__cpo9iter_swapE - _ZN34_INTERNAL_4db5ef8a_4_k_cu_0bfafdca4cuda3std3__45__cpo4rendE)
_ZN34_INTERNAL_4db5ef8a_4_k_cu_0bfafdca4cuda3std3__45__cpo4rendE:
	.zero		1
	.type		_ZN34_INTERNAL_4db5ef8a_4_k_cu_0bfafdca4cuda3std6ranges3__45__cpo9iter_swapE,@object
	.size		_ZN34_INTERNAL_4db5ef8a_4_k_cu_0bfafdca4cuda3std6ranges3__45__cpo9iter_swapE,(_ZN34_INTERNAL_4db5ef8a_4_k_cu_0bfafdca4cuda3std3__48unexpectE - _ZN34_INTERNAL_4db5ef8a_4_k_cu_0bfafdca4cuda3std6ranges3__45__cpo9iter_swapE)
_ZN34_INTERNAL_4db5ef8a_4_k_cu_0bfafdca4cuda3std6ranges3__45__cpo9iter_swapE:
	.zero		1
	.type		_ZN34_INTERNAL_4db5ef8a_4_k_cu_0bfafdca4cuda3std3__48unexpectE,@object
	.size		_ZN34_INTERNAL_4db5ef8a_4_k_cu_0bfafdca4cuda3std3__48unexpectE,(_ZN34_INTERNAL_4db5ef8a_4_k_cu_0bfafdca6thrust24THRUST_300001_SM_1000_NS8cuda_cub3parE - _ZN34_INTERNAL_4db5ef8a_4_k_cu_0bfafdca4cuda3std3__48unexpectE)
_ZN34_INTERNAL_4db5ef8a_4_k_cu_0bfafdca4cuda3std3__48unexpectE:
	.zero		1
	.type		_ZN34_INTERNAL_4db5ef8a_4_k_cu_0bfafdca6thrust24THRUST_300001_SM_1000_NS8cuda_cub3parE,@object
	.size		_ZN34_INTERNAL_4db5ef8a_4_k_cu_0bfafdca6thrust24THRUST_300001_SM_1000_NS8cuda_cub3parE,(.L_29 - _ZN34_INTERNAL_4db5ef8a_4_k_cu_0bfafdca6thrust24THRUST_300001_SM_1000_NS8cuda_cub3parE)
_ZN34_INTERNAL_4db5ef8a_4_k_cu_0bfafdca6thrust24THRUST_300001_SM_1000_NS8cuda_cub3parE:
	.zero		1
.L_29:


//--------------------- .nv.shared._ZN3cub18CUB_300001_SM_10006detail10radix_sort33DeviceRadixSortExclusiveSumKernelINS1_5radix10policy_hubIjjyE10Policy1000EyEEvPT0_ --------------------------
	.section	.nv.shared._ZN3cub18CUB_300001_SM_10006detail10radix_sort33DeviceRadixSortExclusiveSumKernelINS1_5radix10policy_hubIjjyE10Policy1000EyEEvPT0_,"aw",@nobits
	.sectionflags	@""
	.align	16
.nv.shared._ZN3cub18CUB_300001_SM_10006detail10radix_sort33DeviceRadixSortExclusiveSumKernelINS1_5radix10policy_hubIjjyE10Policy1000EyEEvPT0_:
	.zero		3360


//--------------------- .nv.shared._ZN3cub18CUB_300001_SM_10006detail10radix_sort30DeviceRadixSortHistogramKernelINS1_5radix10policy_hubIjjyE10Policy1000ELNS0_9SortOrderE0EjyNS1_21identity_decomposer_tEEEvPT2_PKT1_SA_iiT3_ --------------------------
	.section	.nv.shared._ZN3cub18CUB_300001_SM_10006detail10radix_sort30DeviceRadixSortHistogramKernelINS1_5radix10policy_hubIjjyE10Policy1000ELNS0_9SortOrderE0EjyNS1_21identity_decomposer_tEEEvPT2_PKT1_SA_iiT3_,"aw",@nobits
	.sectionflags	@""
	.align	4
.nv.shared._ZN3cub18CUB_300001_SM_10006detail10radix_sort30DeviceRadixSortHistogramKernelINS1_5radix10policy_hubIjjyE10Policy1000ELNS0_9SortOrderE0EjyNS1_21identity_decomposer_tEEEvPT2_PKT1_SA_iiT3_:
	.zero		5120


//--------------------- .nv.shared._ZN3cub18CUB_300001_SM_10006detail10radix_sort31DeviceRadixSortSingleTileKernelINS1_5radix10policy_hubIjjyE10Policy1000ELNS0_9SortOrderE0EjjyNS1_21identity_decomposer_tEEEvPKT1_PSA_PKT2_PSE_T3_iiT4_ --------------------------
	.section	.nv.shared._ZN3cub18CUB_300001_SM_10006detail10radix_sort31DeviceRadixSortSingleTileKernelINS1_5radix10policy_hubIjjyE10Policy1000ELNS0_9SortOrderE0EjjyNS1_21identity_decomposer_tEEEvPKT1_PSA_PKT2_PSE_T3_iiT4_,"aw",@nobits
	.sectionflags	@""
	.align	16
.nv.shared._ZN3cub18CUB_300001_SM_10006detail10radix_sort31DeviceRadixSortSingleTileKernelINS1_5radix10policy_hubIjjyE10Policy1000ELNS0_9SortOrderE0EjjyNS1_21identity_decomposer_tEEEvPKT1_PSA_PKT2_PSE_T3_iiT4_:
	.zero		34880


//--------------------- .nv.shared._ZN3cub18CUB_300001_SM_10006detail6reduce28DeviceReduceSingleTileKernelINS2_10policy_hubI7AABB_cwy10AABBReduceE10Policy1000EPS5_S9_iS6_S5_S5_N4cuda3std3__410__identityEEEvT0_T1_T2_T3_T4_T6_ --------------------------
	.section	.nv.shared._ZN3cub18CUB_300001_SM_10006detail6reduce28DeviceReduceSingleTileKernelINS2_10policy_hubI7AABB_cwy10AABBReduceE10Policy1000EPS5_S9_iS6_S5_S5_N4cuda3std3__410__identityEEEvT0_T1_T2_T3_T4_T6_,"aw",@nobits
	.sectionflags	@""
	.align	16
.nv.shared._ZN3cub18CUB_300001_SM_10006detail6reduce28DeviceReduceSingleTileKernelINS2_10policy_hubI7AABB_cwy10AABBReduceE10Policy1000EPS5_S9_iS6_S5_S5_N4cuda3std3__410__identityEEEvT0_T1_T2_T3_T4_T6_:
	.zero		1328


//--------------------- .nv.shared._ZN3cub18CUB_300001_SM_10006detail6reduce18DeviceReduceKernelINS2_10policy_hubI7AABB_cwy10AABBReduceE10Policy1000EN6thrust24THRUST_300001_SM_1000_NS6detail15normal_iteratorINSA_10device_ptrIS5_EEEEyS6_S5_N4cuda3std3__410__identityEEEvT0_PT3_T1_NS0_13GridEvenShareISN_EET2_T4_ --------------------------
	.section	.nv.shared._ZN3cub18CUB_300001_SM_10006detail6reduce18DeviceReduceKernelINS2_10policy_hubI7AABB_cwy10AABBReduceE10Policy1000EN6thrust24THRUST_300001_SM_1000_NS6detail15normal_iteratorINSA_10device_ptrIS5_EEEEyS6_S5_N4cuda3std3__410__identityEEEvT0_PT3_T1_NS0_13GridEvenShareISN_EET2_T4_,"aw",@nobits
	.sectionflags	@""
	.align	16
.nv.shared._ZN3cub18CUB_300001_SM_10006detail6reduce18DeviceReduceKernelINS2_10policy_hubI7AABB_cwy10AABBReduceE10Policy1000EN6thrust24THRUST_300001_SM_1000_NS6detail15normal_iteratorINSA_10device_ptrIS5_EEEEyS6_S5_N4cuda3std3__410__identityEEEvT0_PT3_T1_NS0_13GridEvenShareISN_EET2_T4_:
	.zero		1328


//--------------------- .nv.shared._ZN3cub18CUB_300001_SM_10006detail6reduce28DeviceReduceSingleTileKernelINS2_10policy_hubI7AABB_cwy10AABBReduceE10Policy1000EN6thrust24THRUST_300001_SM_1000_NS6detail15normal_iteratorINSA_10device_ptrIS5_EEEEPS5_yS6_S5_S5_N4cuda3std3__410__identityEEEvT0_T1_T2_T3_T4_T6_ --------------------------
	.section	.nv.shared._ZN3cub18CUB_300001_SM_10006detail6reduce28DeviceReduceSingleTileKernelINS2_10policy_hubI7AABB_cwy10AABBReduceE10Policy1000EN6thrust24THRUST_300001_SM_1000_NS6detail15normal_iteratorINSA_10device_ptrIS5_EEEEPS5_yS6_S5_S5_N4cuda3std3__410__identityEEEvT0_T1_T2_T3_T4_T6_,"aw",@nobits
	.sectionflags	@""
	.align	16
.nv.shared._ZN3cub18CUB_300001_SM_10006detail6reduce28DeviceReduceSingleTileKernelINS2_10policy_hubI7AABB_cwy10AABBReduceE10Policy1000EN6thrust24THRUST_300001_SM_1000_NS6detail15normal_iteratorINSA_10device_ptrIS5_EEEEPS5_yS6_S5_S5_N4cuda3std3__410__identityEEEvT0_T1_T2_T3_T4_T6_:
	.zero		1328


//--------------------- .nv.shared._ZN3cub18CUB_300001_SM_10006detail6reduce28DeviceReduceSingleTileKernelINS2_10policy_hubI7AABB_cwj10AABBReduceE10Policy1000EPS5_S9_iS6_S5_S5_N4cuda3std3__410__identityEEEvT0_T1_T2_T3_T4_T6_ --------------------------
	.section	.nv.shared._ZN3cub18CUB_300001_SM_10006detail6reduce28DeviceReduceSingleTileKernelINS2_10policy_hubI7AABB_cwj10AABBReduceE10Policy1000EPS5_S9_iS6_S5_S5_N4cuda3std3__410__identityEEEvT0_T1_T2_T3_T4_T6_,"aw",@nobits
	.sectionflags	@""
	.align	16
.nv.shared._ZN3cub18CUB_300001_SM_10006detail6reduce28DeviceReduceSingleTileKernelINS2_10policy_hubI7AABB_cwj10AABBReduceE10Policy1000EPS5_S9_iS6_S5_S5_N4cuda3std3__410__identityEEEvT0_T1_T2_T3_T4_T6_:
	.zero		1328


//--------------------- .nv.shared._ZN3cub18CUB_300001_SM_10006detail6reduce18DeviceReduceKernelINS2_10policy_hubI7AABB_cwj10AABBReduceE10Policy1000EN6thrust24THRUST_300001_SM_1000_NS6detail15normal_iteratorINSA_10device_ptrIS5_EEEEjS6_S5_N4cuda3std3__410__identityEEEvT0_PT3_T1_NS0_13GridEvenShareISN_EET2_T4_ --------------------------
	.section	.nv.shared._ZN3cub18CUB_300001_SM_10006detail6reduce18DeviceReduceKernelINS2_10policy_hubI7AABB_cwj10AABBReduceE10Policy1000EN6thrust24THRUST_300001_SM_1000_NS6detail15normal_iteratorINSA_10device_ptrIS5_EEEEjS6_S5_N4cuda3std3__410__identityEEEvT0_PT3_T1_NS0_13GridEvenShareISN_EET2_T4_,"aw",@nobits
	.sectionflags	@""
	.align	16
.nv.shared._ZN3cub18CUB_300001_SM_10006detail6reduce18DeviceReduceKernelINS2_10policy_hubI7AABB_cwj10AABBReduceE10Policy1000EN6thrust24THRUST_300001_SM_1000_NS6detail15normal_iteratorINSA_10device_ptrIS5_EEEEjS6_S5_N4cuda3std3__410__identityEEEvT0_PT3_T1_NS0_13GridEvenShareISN_EET2_T4_:
	.zero		1328


//--------------------- .nv.shared._ZN3cub18CUB_300001_SM_10006detail6reduce28DeviceReduceSingleTileKernelINS2_10policy_hubI7AABB_cwj10AABBReduceE10Policy1000EN6thrust24THRUST_300001_SM_1000_NS6detail15normal_iteratorINSA_10device_ptrIS5_EEEEPS5_jS6_S5_S5_N4cuda3std3__410__identityEEEvT0_T1_T2_T3_T4_T6_ --------------------------
	.section	.nv.shared._ZN3cub18CUB_300001_SM_10006detail6reduce28DeviceReduceSingleTileKernelINS2_10policy_hubI7AABB_cwj10AABBReduceE10Policy1000EN6thrust24THRUST_300001_SM_1000_NS6detail15normal_iteratorINSA_10device_ptrIS5_EEEEPS5_jS6_S5_S5_N4cuda3std3__410__identityEEEvT0_T1_T2_T3_T4_T6_,"aw",@nobits
	.sectionflags	@""
	.align	16
.nv.shared._ZN3cub18CUB_300001_SM_10006detail6reduce28DeviceReduceSingleTileKernelINS2_10policy_hubI7AABB_cwj10AABBReduceE10Policy1000EN6thrust24THRUST_300001_SM_1000_NS6detail15normal_iteratorINSA_10device_ptrIS5_EEEEPS5_jS6_S5_S5_N4cuda3std3__410__identityEEEvT0_T1_T2_T3_T4_T6_:
	.zero		1328


//--------------------- .nv.constant0._ZN3cub18CUB_300001_SM_10006detail10radix_sort29DeviceRadixSortOnesweepKernelINS1_5radix10policy_hubIjjyE10Policy1000ELNS0_9SortOrderE0EjjyiiNS1_21identity_decomposer_tEEEvPT5_SB_PT3_PKSC_PT1_PKSG_PT2_PKSK_T4_iiT6_ --------------------------
	.section	.nv.constant0._ZN3cub18CUB_300001_SM_10006detail10radix_sort29DeviceRadixSortOnesweepKernelINS1_5radix10policy_hubIjjyE10Policy1000ELNS0_9SortOrderE0EjjyiiNS1_21identity_decomposer_tEEEvPT5_SB_PT3_PKSC_PT1_PKSG_PT2_PKSK_T4_iiT6_,"a",@progbits
	.sectionflags	@""
	.align	4
.nv.constant0._ZN3cub18CUB_300001_SM_10006detail10radix_sort29DeviceRadixSortOnesweepKernelINS1_5radix10policy_hubIjjyE10Policy1000ELNS0_9SortOrderE0EjjyiiNS1_21identity_decomposer_tEEEvPT5_SB_PT3_PKSC_PT1_PKSG_PT2_PKSK_T4_iiT6_:
	.zero		973


//--------------------- .nv.constant0._ZN3cub18CUB_300001_SM_10006detail10radix_sort33DeviceRadixSortExclusiveSumKernelINS1_5radix10policy_hubIjjyE10Policy1000EyEEvPT0_ --------------------------
	.section	.nv.constant0._ZN3cub18CUB_300001_SM_10006detail10radix_sort33DeviceRadixSortExclusiveSumKernelINS1_5radix10policy_hubIjjyE10Policy1000EyEEvPT0_,"a",@progbits
	.sectionflags	@""
	.align	4
.nv.constant0._ZN3cub18CUB_300001_SM_10006detail10radix_sort33DeviceRadixSortExclusiveSumKernelINS1_5radix10policy_hubIjjyE10Policy1000EyEEvPT0_:
	.zero		904


//--------------------- .nv.constant0._ZN3cub18CUB_300001_SM_10006detail10radix_sort30DeviceRadixSortHistogramKernelINS1_5radix10policy_hubIjjyE10Policy1000ELNS0_9SortOrderE0EjyNS1_21identity_decomposer_tEEEvPT2_PKT1_SA_iiT3_ --------------------------
	.section	.nv.constant0._ZN3cub18CUB_300001_SM_10006detail10radix_sort30DeviceRadixSortHistogramKernelINS1_5radix10policy_hubIjjyE10Policy1000ELNS0_9SortOrderE0EjyNS1_21identity_decomposer_tEEEvPT2_PKT1_SA_iiT3_,"a",@progbits
	.sectionflags	@""
	.align	4
.nv.constant0._ZN3cub18CUB_300001_SM_10006detail10radix_sort30DeviceRadixSortHistogramKernelINS1_5radix10policy_hubIjjyE10Policy1000ELNS0_9SortOrderE0EjyNS1_21identity_decomposer_tEEEvPT2_PKT1_SA_iiT3_:
	.zero		929


//--------------------- .nv.constant0._ZN3cub18CUB_300001_SM_10006detail10radix_sort31DeviceRadixSortSingleTileKernelINS1_5radix10policy_hubIjjyE10Policy1000ELNS0_9SortOrderE0EjjyNS1_21identity_decomposer_tEEEvPKT1_PSA_PKT2_PSE_T3_iiT4_ --------------------------
	.section	.nv.constant0._ZN3cub18CUB_300001_SM_10006detail10radix_sort31DeviceRadixSortSingleTileKernelINS1_5radix10policy_hubIjjyE10Policy1000ELNS0_9SortOrderE0EjjyNS1_21identity_decomposer_tEEEvPKT1_PSA_PKT2_PSE_T3_iiT4_,"a",@progbits
	.sectionflags	@""
	.align	4
.nv.constant0._ZN3cub18CUB_300001_SM_10006detail10radix_sort31DeviceRadixSortSingleTileKernelINS1_5radix10policy_hubIjjyE10Policy1000ELNS0_9SortOrderE0EjjyNS1_21identity_decomposer_tEEEvPKT1_PSA_PKT2_PSE_T3_iiT4_:
	.zero		945


//--------------------- .nv.constant0._ZN3cub18CUB_300001_SM_10006detail6reduce28DeviceReduceSingleTileKernelINS2_10policy_hubI7AABB_cwy10AABBReduceE10Policy1000EPS5_S9_iS6_S5_S5_N4cuda3std3__410__identityEEEvT0_T1_T2_T3_T4_T6_ --------------------------
	.section	.nv.constant0._ZN3cub18CUB_300001_SM_10006detail6reduce28DeviceReduceSingleTileKernelINS2_10policy_hubI7AABB_cwy10AABBReduceE10Policy1000EPS5_S9_iS6_S5_S5_N4cuda3std3__410__identityEEEvT0_T1_T2_T3_T4_T6_,"a",@progbits
	.sectionflags	@""
	.align	4
.nv.constant0._ZN3cub18CUB_300001_SM_10006detail6reduce28DeviceReduceSingleTileKernelINS2_10policy_hubI7AABB_cwy10AABBReduceE10Policy1000EPS5_S9_iS6_S5_S5_N4cuda3std3__410__identityEEEvT0_T1_T2_T3_T4_T6_:
	.zero		961


//--------------------- .nv.constant0._ZN3cub18CUB_300001_SM_10006detail6reduce18DeviceReduceKernelINS2_10policy_hubI7AABB_cwy10AABBReduceE10Policy1000EN6thrust24THRUST_300001_SM_1000_NS6detail15normal_iteratorINSA_10device_ptrIS5_EEEEyS6_S5_N4cuda3std3__410__identityEEEvT0_PT3_T1_NS0_13GridEvenShareISN_EET2_T4_ --------------------------
	.section	.nv.constant0._ZN3cub18CUB_300001_SM_10006detail6reduce18DeviceReduceKernelINS2_10policy_hubI7AABB_cwy10AABBReduceE10Policy1000EN6thrust24THRUST_300001_SM_1000_NS6detail15normal_iteratorINSA_10device_ptrIS5_EEEEyS6_S5_N4cuda3std3__410__identityEEEvT0_PT3_T1_NS0_13GridEvenShareISN_EET2_T4_,"a",@progbits
	.sectionflags	@""
	.align	4
.nv.constant0._ZN3cub18CUB_300001_SM_10006detail6reduce18DeviceReduceKernelINS2_10policy_hubI7AABB_cwy10AABBReduceE10Policy1000EN6thrust24THRUST_300001_SM_1000_NS6detail15normal_iteratorINSA_10device_ptrIS5_EEEEyS6_S5_N4cuda3std3__410__identityEEEvT0_PT3_T1_NS0_13GridEvenShareISN_EET2_T4_:
	.zero		994


//--------------------- .nv.constant0._ZN3cub18CUB_300001_SM_10006detail6reduce28DeviceReduceSingleTileKernelINS2_10policy_hubI7AABB_cwy10AABBReduceE10Policy1000EN6thrust24THRUST_300001_SM_1000_NS6detail15normal_iteratorINSA_10device_ptrIS5_EEEEPS5_yS6_S5_S5_N4cuda3std3__410__identityEEEvT0_T1_T2_T3_T4_T6_ --------------------------
	.section	.nv.constant0._ZN3cub18CUB_300001_SM_10006detail6reduce28DeviceReduceSingleTileKernelINS2_10policy_hubI7AABB_cwy10AABBReduceE10Policy1000EN6thrust24THRUST_300001_SM_1000_NS6detail15normal_iteratorINSA_10device_ptrIS5_EEEEPS5_yS6_S5_S5_N4cuda3std3__410__identityEEEvT0_T1_T2_T3_T4_T6_,"a",@progbits
	.sectionflags	@""
	.align	4
.nv.constant0._ZN3cub18CUB_300001_SM_10006detail6reduce28DeviceReduceSingleTileKernelINS2_10policy_hubI7AABB_cwy10AABBReduceE10Policy1000EN6thrust24THRUST_300001_SM_1000_NS6detail15normal_iteratorINSA_10device_ptrIS5_EEEEPS5_yS6_S5_S5_N4cuda3std3__410__identityEEEvT0_T1_T2_T3_T4_T6_:
	.zero		961


//--------------------- .nv.constant0._ZN3cub18CUB_300001_SM_10006detail6reduce28DeviceReduceSingleTileKernelINS2_10policy_hubI7AABB_cwj10AABBReduceE10Policy1000EPS5_S9_iS6_S5_S5_N4cuda3std3__410__identityEEEvT0_T1_T2_T3_T4_T6_ --------------------------
	.section	.nv.constant0._ZN3cub18CUB_300001_SM_10006detail6reduce28DeviceReduceSingleTileKernelINS2_10policy_hubI7AABB_cwj10AABBReduceE10Policy1000EPS5_S9_iS6_S5_S5_N4cuda3std3__410__identityEEEvT0_T1_T2_T3_T4_T6_,"a",@progbits
	.sectionflags	@""
	.align	4
.nv.constant0._ZN3cub18CUB_300001_SM_10006detail6reduce28DeviceReduceSingleTileKernelINS2_10policy_hubI7AABB_cwj10AABBReduceE10Policy1000EPS5_S9_iS6_S5_S5_N4cuda3std3__410__identityEEEvT0_T1_T2_T3_T4_T6_:
	.zero		961


//--------------------- .nv.constant0._ZN3cub18CUB_300001_SM_10006detail6reduce18DeviceReduceKernelINS2_10policy_hubI7AABB_cwj10AABBReduceE10Policy1000EN6thrust24THRUST_300001_SM_1000_NS6detail15normal_iteratorINSA_10device_ptrIS5_EEEEjS6_S5_N4cuda3std3__410__identityEEEvT0_PT3_T1_NS0_13GridEvenShareISN_EET2_T4_ --------------------------
	.section	.nv.constant0._ZN3cub18CUB_300001_SM_10006detail6reduce18DeviceReduceKernelINS2_10policy_hubI7AABB_cwj10AABBReduceE10Policy1000EN6thrust24THRUST_300001_SM_1000_NS6detail15normal_iteratorINSA_10device_ptrIS5_EEEEjS6_S5_N4cuda3std3__410__identityEEEvT0_PT3_T1_NS0_13GridEvenShareISN_EET2_T4_,"a",@progbits
	.sectionflags	@""
	.align	4
.nv.constant0._ZN3cub18CUB_300001_SM_10006detail6reduce18DeviceReduceKernelINS2_10policy_hubI7AABB_cwj10AABBReduceE10Policy1000EN6thrust24THRUST_300001_SM_1000_NS6detail15normal_iteratorINSA_10device_ptrIS5_EEEEjS6_S5_N4cuda3std3__410__identityEEEvT0_PT3_T1_NS0_13GridEvenShareISN_EET2_T4_:
	.zero		958


//--------------------- .nv.constant0._ZN3cub18CUB_300001_SM_10006detail6reduce28DeviceReduceSingleTileKernelINS2_10policy_hubI7AABB_cwj10AABBReduceE10Policy1000EN6thrust24THRUST_300001_SM_1000_NS6detail15normal_iteratorINSA_10device_ptrIS5_EEEEPS5_jS6_S5_S5_N4cuda3std3__410__identityEEEvT0_T1_T2_T3_T4_T6_ --------------------------
	.section	.nv.constant0._ZN3cub18CUB_300001_SM_10006detail6reduce28DeviceReduceSingleTileKernelINS2_10policy_hubI7AABB_cwj10AABBReduceE10Policy1000EN6thrust24THRUST_300001_SM_1000_NS6detail15normal_iteratorINSA_10device_ptrIS5_EEEEPS5_jS6_S5_S5_N4cuda3std3__410__identityEEEvT0_T1_T2_T3_T4_T6_,"a",@progbits
	.sectionflags	@""
	.align	4
.nv.constant0._ZN3cub18CUB_300001_SM_10006detail6reduce28DeviceReduceSingleTileKernelINS2_10policy_hubI7AABB_cwj10AABBReduceE10Policy1000EN6thrust24THRUST_300001_SM_1000_NS6detail15normal_iteratorINSA_10device_ptrIS5_EEEEPS5_jS6_S5_S5_N4cuda3std3__410__identityEEEvT0_T1_T2_T3_T4_T6_:
	.zero		961


//--------------------- .nv.constant0._ZN3cub18CUB_300001_SM_10006detail8for_each13static_kernelINS2_12policy_hub_t12policy_500_tElN6thrust24THRUST_300001_SM_1000_NS8cuda_cub6__fill7functorINS7_6detail15normal_iteratorINS7_10device_ptrIiEEEEiEEEEvT0_T1_ --------------------------
	.section	.nv.constant0._ZN3cub18CUB_300001_SM_10006detail8for_each13static_kernelINS2_12policy_hub_t12policy_500_tElN6thrust24THRUST_300001_SM_1000_NS8cuda_cub6__fill7functorINS7_6detail15normal_iteratorINS7_10device_ptrIiEEEEiEEEEvT0_T1_,"a",@progbits
	.sectionflags	@""
	.align	4
.nv.constant0._ZN3cub18CUB_300001_SM_10006detail8for_each13static_kernelINS2_12policy_hub_t12policy_500_tElN6thrust24THRUST_300001_SM_1000_NS8cuda_cub6__fill7functorINS7_6detail15normal_iteratorINS7_10device_ptrIiEEEEiEEEEvT0_T1_:
	.zero		920


//--------------------- .nv.constant0._ZN3cub18CUB_300001_SM_10006detail8for_each13static_kernelINS2_12policy_hub_t12policy_500_tEmN6thrust24THRUST_300001_SM_1000_NS8cuda_cub20__uninitialized_fill7functorINS7_10device_ptrIiEEiEEEEvT0_T1_ --------------------------
	.section	.nv.constant0._ZN3cub18CUB_300001_SM_10006detail8for_each13static_kernelINS2_12policy_hub_t12policy_500_tEmN6thrust24THRUST_300001_SM_1000_NS8cuda_cub20__uninitialized_fill7functorINS7_10device_ptrIiEEiEEEEvT0_T1_,"a",@progbits
	.sectionflags	@""
	.align	4
.nv.constant0._ZN3cub18CUB_300001_SM_10006detail8for_each13static_kernelINS2_12policy_hub_t12policy_500_tEmN6thrust24THRUST_300001_SM_1000_NS8cuda_cub20__uninitialized_fill7functorINS7_10device_ptrIiEEiEEEEvT0_T1_:
	.zero		920


//--------------------- .nv.constant0._ZN3cub18CUB_300001_SM_10006detail8for_each13static_kernelINS2_12policy_hub_t12policy_500_tEmNS2_12op_wrapper_tImN6thrust24THRUST_300001_SM_1000_NS6detail23allocator_traits_detail24construct1_via_allocatorINS8_16device_allocatorI8LBVHNodeEEEENS8_10device_ptrISD_EEEEEEvT0_T1_ --------------------------
	.section	.nv.constant0._ZN3cub18CUB_300001_SM_10006detail8for_each13static_kernelINS2_12policy_hub_t12policy_500_tEmNS2_12op_wrapper_tImN6thrust24THRUST_300001_SM_1000_NS6detail23allocator_traits_detail24construct1_via_allocatorINS8_16device_allocatorI8LBVHNodeEEEENS8_10device_ptrISD_EEEEEEvT0_T1_,"a",@progbits
	.sectionflags	@""
	.align	4
.nv.constant0._ZN3cub18CUB_300001_SM_10006detail8for_each13static_kernelINS2_12policy_hub_t12policy_500_tEmNS2_12op_wrapper_tImN6thrust24THRUST_300001_SM_1000_NS6detail23allocator_traits_detail24construct1_via_allocatorINS8_16device_allocatorI8LBVHNodeEEEENS8_10device_ptrISD_EEEEEEvT0_T1_:
	.zero		920


//--------------------- .nv.constant0._ZN3cub18CUB_300001_SM_10006detail8for_each13static_kernelINS2_12policy_hub_t12policy_500_tEmN6thrust24THRUST_300001_SM_1000_NS8cuda_cub20__uninitialized_fill7functorINS7_10device_ptrIjEEjEEEEvT0_T1_ --------------------------
	.section	.nv.constant0._ZN3cub18CUB_300001_SM_10006detail8for_each13static_kernelINS2_12policy_hub_t12policy_500_tEmN6thrust24THRUST_300001_SM_1000_NS8cuda_cub20__uninitialized_fill7functorINS7_10device_ptrIjEEjEEEEvT0_T1_,"a",@progbits
	.sectionflags	@""
	.align	4
.nv.constant0._ZN3cub18CUB_300001_SM_10006detail8for_each13static_kernelINS2_12policy_hub_t12policy_500_tEmN6thrust24THRUST_300001_SM_1000_NS8cuda_cub20__uninitialized_fill7functorINS7_10device_ptrIjEEjEEEEvT0_T1_:
	.zero		920


//--------------------- .nv.constant0._ZN3cub18CUB_300001_SM_10006detail8for_each13static_kernelINS2_12policy_hub_t12policy_500_tEmNS2_12op_wrapper_tImN6thrust24THRUST_300001_SM_1000_NS6detail23allocator_traits_detail24construct1_via_allocatorINS8_16device_allocatorI9float3_cwEEEENS8_10device_ptrISD_EEEEEEvT0_T1_ --------------------------
	.section	.nv.constant0._ZN3cub18CUB_300001_SM_10006detail8for_each13static_kernelINS2_12policy_hub_t12policy_500_tEmNS2_12op_wrapper_tImN6thrust24THRUST_300001_SM_1000_NS6detail23allocator_traits_detail24construct1_via_allocatorINS8_16device_allocatorI9float3_cwEEEENS8_10device_ptrISD_EEEEEEvT0_T1_,"a",@progbits
	.sectionflags	@""
	.align	4
.nv.constant0._ZN3cub18CUB_300001_SM_10006detail8for_each13static_kernelINS2_12policy_hub_t12policy_500_tEmNS2_12op_wrapper_tImN6thrust24THRUST_300001_SM_1000_NS6detail23allocator_traits_detail24construct1_via_allocatorINS8_16device_allocatorI9float3_cwEEEENS8_10device_ptrISD_EEEEEEvT0_T1_:
	.zero		920


//--------------------- .nv.constant0._ZN3cub18CUB_300001_SM_10006detail11EmptyKernelIvEEvv --------------------------
	.section	.nv.constant0._ZN3cub18CUB_300001_SM_10006detail11EmptyKernelIvEEvv,"a",@progbits
	.sectionflags	@""
	.align	4
.nv.constant0._ZN3cub18CUB_300001_SM_10006detail11EmptyKernelIvEEvv:
	.zero		896


//--------------------- .nv.constant0._Z15kRefitHierarchyP8LBVHNodePii --------------------------
	.section	.nv.constant0._Z15kRefitHierarchyP8LBVHNodePii,"a",@progbits
	.sectionflags	@""
	.align	4
.nv.constant0._Z15kRefitHierarchyP8LBVHNodePii:
	.zero		916


//--------------------- .nv.constant0._Z14kInitLeafNodesP8LBVHNodePK7AABB_cwPKji --------------------------
	.section	.nv.constant0._Z14kInitLeafNodesP8LBVHNodePK7AABB_cwPKji,"a",@progbits
	.sectionflags	@""
	.align	4
.nv.constant0._Z14kInitLeafNodesP8LBVHNodePK7AABB_cwPKji:
	.zero		924


//--------------------- .nv.constant0._Z19kBuildInternalNodesPKjS0_P8LBVHNodei --------------------------
	.section	.nv.constant0._Z19kBuildInternalNodesPKjS0_P8LBVHNodei,"a",@progbits
	.sectionflags	@""
	.align	4
.nv.constant0._Z19kBuildInternalNodesPKjS0_P8LBVHNodei:
	.zero		924


//--------------------- .nv.constant0._Z19kComputeMortonCodesPK9float3_cwi7AABB_cwPjS3_ --------------------------
	.section	.nv.constant0._Z19kComputeMortonCodesPK9float3_cwi7AABB_cwPjS3_,"a",@progbits
	.sectionflags	@""
	.align	4
.nv.constant0._Z19kComputeMortonCodesPK9float3_cwi7AABB_cwPjS3_:
	.zero		960


//--------------------- .nv.constant0._Z26kComputeBoundsAndCentroids18TrianglesSoADeviceiP7AABB_cwP9float3_cw --------------------------
	.section	.nv.constant0._Z26kComputeBoundsAndCentroids18TrianglesSoADeviceiP7AABB_cwP9float3_cw,"a",@progbits
	.sectionflags	@""
	.align	4
.nv.constant0._Z26kComputeBoundsAndCentroids18TrianglesSoADeviceiP7AABB_cwP9float3_cw:
	.zero		992


//--------------------- SYMBOLS --------------------------

	.type		.nv.reservedSmem.offset0,@object
	.size		.nv.reservedSmem.offset0,0x4
	.type		.nv.reservedSmem.cap,@object
	.size		.nv.reservedSmem.cap,0x4
